// auto-generated by cutlass_sweep.epilogue — config: {"arch": "sm_90", "cluster_m": 1, "cluster_n": 1, "dtype": "e4m3", "fusion": "lincomb", "tile_k": 64, "tile_m": 128, "tile_n": 256}
#include "cutlass/cutlass.h"
#include "cutlass/gemm/collective/collective_builder.hpp"
#include "cutlass/gemm/device/gemm_universal_adapter.h"
#include "cutlass/gemm/kernel/gemm_universal.hpp"
#include "cutlass/epilogue/collective/collective_builder.hpp"
#include "cutlass/epilogue/fusion/operations.hpp"
#include "cutlass/epilogue/thread/activation.h"

using Elem = cutlass::float_e4m3_t;
using Acc  = float;
using TileShape    = cute::Shape<cute::_128, cute::_256, cute::_64>;
using ClusterShape = cute::Shape<cute::_1, cute::_1, cute::_1>;
using FusionOp     = cutlass::epilogue::fusion::LinearCombination<Elem, Acc>;

using CollectiveEpilogue = typename cutlass::epilogue::collective::CollectiveBuilder<
    cutlass::arch::Sm90, cutlass::arch::OpClassTensorOp,
    TileShape, ClusterShape,
    cutlass::epilogue::collective::EpilogueTileAuto,
    Acc, Acc,
    Elem, cutlass::layout::RowMajor, 128 / cutlass::sizeof_bits<Elem>::value,
    Elem, cutlass::layout::RowMajor, 128 / cutlass::sizeof_bits<Elem>::value,
    cutlass::epilogue::TmaWarpSpecializedCooperative,
    FusionOp
  >::CollectiveOp;

using CollectiveMainloop = typename cutlass::gemm::collective::CollectiveBuilder<
    cutlass::arch::Sm90, cutlass::arch::OpClassTensorOp,
    Elem, cutlass::layout::RowMajor, 128 / cutlass::sizeof_bits<Elem>::value,
    Elem, cutlass::layout::ColumnMajor, 128 / cutlass::sizeof_bits<Elem>::value,
    Acc,
    TileShape, ClusterShape,
    cutlass::gemm::collective::StageCountAutoCarveout<
        static_cast<int>(sizeof(typename CollectiveEpilogue::SharedStorage))>,
    cutlass::gemm::KernelTmaWarpSpecializedCooperative
  >::CollectiveOp;

using GemmKernel = cutlass::gemm::kernel::GemmUniversal<
    cute::Shape<int,int,int,int>, CollectiveMainloop, CollectiveEpilogue>;
using Gemm = cutlass::gemm::device::GemmUniversalAdapter<GemmKernel>;

auto* _anchor = &cutlass::device_kernel<GemmKernel>;


// ===== COMPILED SASS (sm_90a) =====

	.target	sm_90a

	.elftype	@"ET_EXEC"


//--------------------- .note.nv.tkinfo           --------------------------
	.section	.note.nv.tkinfo,"",@"SHT_NOTE"
	.sectionflags	@"SHF_NOTE_NV_TKINFO"
	.tkinfo
        /*0018*/ 	.word	0x00000002
        /*0030*/ 	.string	""
        /*0030*/ 	.string	"ptxas"
        /*0030*/ 	.string	"Cuda compilation tools, release 13.0, V13.0.88"
        /*0030*/ 	.string	"Build cuda_13.0.r13.0/compiler.36424714_0"
        /*0030*/ 	.string	"-arch sm_90a -m 64 "



//--------------------- .note.nv.cuinfo           --------------------------
	.section	.note.nv.cuinfo,"",@"SHT_NOTE"
	.sectionflags	@"SHF_NOTE_NV_CUINFO"
        /*0018*/ 	.short	0x0002
        /*001a*/ 	.short	0x005a
        /*001c*/ 	.short	0x0082
	.zero		2


//--------------------- .nv.info                  --------------------------
	.section	.nv.info,"",@"SHT_CUDA_INFO"
	.align	4


	//----- nvinfo : EIATTR_REGCOUNT
	.align		4
        /*0000*/ 	.byte	0x04, 0x2f
        /*0002*/ 	.short	(.L_16 - .L_15)
	.align		4
.L_15:
        /*0004*/ 	.word	index@(_ZN7cutlass13device_kernelINS_4gemm6kernel13GemmUniversalIN4cute5tupleIJiiiiEEENS1_10collective13CollectiveMmaINS1_37MainloopSm90TmaGmmaWarpSpecializedFP8ILi8ENS5_IJNS4_1CILi1EEESB_SB_EEENS1_35KernelTmaWarpSpecializedCooperativeEEENS5_IJNSA_ILi128EEENSA_ILi256EEENSA_ILi64EEEEEENS_12float_e4m3_tENS5_IJlSB_lEEESJ_SK_NS4_8TiledMMAINS4_8MMA_AtomIJNS4_4SM904GMMA31MMA_64x256x32_F32E4M3E4M3_SS_TNILNSO_7ScaleInE1ELSQ_1EEEEEENS4_6LayoutINS5_IJNSA_ILi2EEESB_SB_EEENS5_IJSB_NSA_ILi0EEESW_EEEEENS5_IJNS4_10UnderscoreESZ_SZ_EEEEENS4_13SM90_TMA_LOADENS4_14ComposedLayoutINS4_7SwizzleILi2ELi4ELi3EEENS4_18smem_ptr_flag_bitsILi8EEENST_INS5_IJNSA_ILi8EEESH_EEENS5_IJSH_SB_EEEEEEEvNS4_8identityES12_S1C_vS1D_EENS_8epilogue10collective18CollectiveEpilogueINS1F_22Sm90TmaWarpSpecializedILi4ELi2ELi16ELb0ELb0EEEJSI_NS5_IJSF_NSA_ILi32EEEEEESJ_SK_SJ_SK_NS1F_6fusion15FusionCallbacksIS1J_NS1M_17LinearCombinationISJ_fSJ_fLNS_15FloatRoundStyleE2EEESI_S1L_JEEES12_NS13_INS14_ILi1ELi4ELi3EEES17_NST_INS5_IJS18_S1K_EEENS5_IJS1K_SB_EEEEEEENS4_39AutoVectorizingCopyWithAssumedAlignmentILi128EEENS4_14SM90_TMA_STOREES1W_S1Y_NS4_9Copy_AtomIJNS4_17SM90_U32x4_STSM_NENS_6half_tEEEEvEEEvvEEEEvNT_6ParamsE)
        /*0008*/ 	.word	0x000000a8


	//----- nvinfo : EIATTR_FRAME_SIZE
	.align		4
.L_16:
        /*000c*/ 	.byte	0x04, 0x11
        /*000e*/ 	.short	(.L_18 - .L_17)
	.align		4
.L_17:
        /*0010*/ 	.word	index@(_ZN7cutlass13device_kernelINS_4gemm6kernel13GemmUniversalIN4cute5tupleIJiiiiEEENS1_10collective13CollectiveMmaINS1_37MainloopSm90TmaGmmaWarpSpecializedFP8ILi8ENS5_IJNS4_1CILi1EEESB_SB_EEENS1_35KernelTmaWarpSpecializedCooperativeEEENS5_IJNSA_ILi128EEENSA_ILi256EEENSA_ILi64EEEEEENS_12float_e4m3_tENS5_IJlSB_lEEESJ_SK_NS4_8TiledMMAINS4_8MMA_AtomIJNS4_4SM904GMMA31MMA_64x256x32_F32E4M3E4M3_SS_TNILNSO_7ScaleInE1ELSQ_1EEEEEENS4_6LayoutINS5_IJNSA_ILi2EEESB_SB_EEENS5_IJSB_NSA_ILi0EEESW_EEEEENS5_IJNS4_10UnderscoreESZ_SZ_EEEEENS4_13SM90_TMA_LOADENS4_14ComposedLayoutINS4_7SwizzleILi2ELi4ELi3EEENS4_18smem_ptr_flag_bitsILi8EEENST_INS5_IJNSA_ILi8EEESH_EEENS5_IJSH_SB_EEEEEEEvNS4_8identityES12_S1C_vS1D_EENS_8epilogue10collective18CollectiveEpilogueINS1F_22Sm90TmaWarpSpecializedILi4ELi2ELi16ELb0ELb0EEEJSI_NS5_IJSF_NSA_ILi32EEEEEESJ_SK_SJ_SK_NS1F_6fusion15FusionCallbacksIS1J_NS1M_17LinearCombinationISJ_fSJ_fLNS_15FloatRoundStyleE2EEESI_S1L_JEEES12_NS13_INS14_ILi1ELi4ELi3EEES17_NST_INS5_IJS18_S1K_EEENS5_IJS1K_SB_EEEEEEENS4_39AutoVectorizingCopyWithAssumedAlignmentILi128EEENS4_14SM90_TMA_STOREES1W_S1Y_NS4_9Copy_AtomIJNS4_17SM90_U32x4_STSM_NENS_6half_tEEEEvEEEvvEEEEvNT_6ParamsE)
        /*0014*/ 	.word	0x000000d8


	//----- nvinfo : EIATTR_MIN_STACK_SIZE
	.align		4
.L_18:
        /*0018*/ 	.byte	0x04, 0x12
        /*001a*/ 	.short	(.L_20 - .L_19)
	.align		4
.L_19:
        /*001c*/ 	.word	index@(_ZN7cutlass13device_kernelINS_4gemm6kernel13GemmUniversalIN4cute5tupleIJiiiiEEENS1_10collective13CollectiveMmaINS1_37MainloopSm90TmaGmmaWarpSpecializedFP8ILi8ENS5_IJNS4_1CILi1EEESB_SB_EEENS1_35KernelTmaWarpSpecializedCooperativeEEENS5_IJNSA_ILi128EEENSA_ILi256EEENSA_ILi64EEEEEENS_12float_e4m3_tENS5_IJlSB_lEEESJ_SK_NS4_8TiledMMAINS4_8MMA_AtomIJNS4_4SM904GMMA31MMA_64x256x32_F32E4M3E4M3_SS_TNILNSO_7ScaleInE1ELSQ_1EEEEEENS4_6LayoutINS5_IJNSA_ILi2EEESB_SB_EEENS5_IJSB_NSA_ILi0EEESW_EEEEENS5_IJNS4_10UnderscoreESZ_SZ_EEEEENS4_13SM90_TMA_LOADENS4_14ComposedLayoutINS4_7SwizzleILi2ELi4ELi3EEENS4_18smem_ptr_flag_bitsILi8EEENST_INS5_IJNSA_ILi8EEESH_EEENS5_IJSH_SB_EEEEEEEvNS4_8identityES12_S1C_vS1D_EENS_8epilogue10collective18CollectiveEpilogueINS1F_22Sm90TmaWarpSpecializedILi4ELi2ELi16ELb0ELb0EEEJSI_NS5_IJSF_NSA_ILi32EEEEEESJ_SK_SJ_SK_NS1F_6fusion15FusionCallbacksIS1J_NS1M_17LinearCombinationISJ_fSJ_fLNS_15FloatRoundStyleE2EEESI_S1L_JEEES12_NS13_INS14_ILi1ELi4ELi3EEES17_NST_INS5_IJS18_S1K_EEENS5_IJS1K_SB_EEEEEEENS4_39AutoVectorizingCopyWithAssumedAlignmentILi128EEENS4_14SM90_TMA_STOREES1W_S1Y_NS4_9Copy_AtomIJNS4_17SM90_U32x4_STSM_NENS_6half_tEEEEvEEEvvEEEEvNT_6ParamsE)
        /*0020*/ 	.word	0x000000d8
.L_20:


//--------------------- .nv.compat                --------------------------
	.section	.nv.compat,"",@"SHT_CUDA_COMPAT_INFO"
	.align	4
        /*0000*/ 	.byte	0x02, 0x09, 0x01, 0x00, 0x02, 0x02, 0x04, 0x00, 0x02, 0x05, 0x05, 0x00, 0x03, 0x07, 0x01, 0x01
        /*0010*/ 	.byte	0x02, 0x03, 0x01, 0x00, 0x02, 0x06, 0x01, 0x00, 0x04, 0x0b, 0x08, 0x00, 0x00, 0x00, 0x00, 0x00
        /*0020*/ 	.byte	0x00, 0x00, 0x00, 0x00


//--------------------- .nv.info._ZN7cutlass13device_kernelINS_4gemm6kernel13GemmUniversalIN4cute5tupleIJiiiiEEENS1_10collective13CollectiveMmaINS1_37MainloopSm90TmaGmmaWarpSpecializedFP8ILi8ENS5_IJNS4_1CILi1EEESB_SB_EEENS1_35KernelTmaWarpSpecializedCooperativeEEENS5_IJNSA_ILi128EEENSA_ILi256EEENSA_ILi64EEEEEENS_12float_e4m3_tENS5_IJlSB_lEEESJ_SK_NS4_8TiledMMAINS4_8MMA_AtomIJNS4_4SM904GMMA31MMA_64x256x32_F32E4M3E4M3_SS_TNILNSO_7ScaleInE1ELSQ_1EEEEEENS4_6LayoutINS5_IJNSA_ILi2EEESB_SB_EEENS5_IJSB_NSA_ILi0EEESW_EEEEENS5_IJNS4_10UnderscoreESZ_SZ_EEEEENS4_13SM90_TMA_LOADENS4_14ComposedLayoutINS4_7SwizzleILi2ELi4ELi3EEENS4_18smem_ptr_flag_bitsILi8EEENST_INS5_IJNSA_ILi8EEESH_EEENS5_IJSH_SB_EEEEEEEvNS4_8identityES12_S1C_vS1D_EENS_8epilogue10collective18CollectiveEpilogueINS1F_22Sm90TmaWarpSpecializedILi4ELi2ELi16ELb0ELb0EEEJSI_NS5_IJSF_NSA_ILi32EEEEEESJ_SK_SJ_SK_NS1F_6fusion15FusionCallbacksIS1J_NS1M_17LinearCombinationISJ_fSJ_fLNS_15FloatRoundStyleE2EEESI_S1L_JEEES12_NS13_INS14_ILi1ELi4ELi3EEES17_NST_INS5_IJS18_S1K_EEENS5_IJS1K_SB_EEEEEEENS4_39AutoVectorizingCopyWithAssumedAlignmentILi128EEENS4_14SM90_TMA_STOREES1W_S1Y_NS4_9Copy_AtomIJNS4_17SM90_U32x4_STSM_NENS_6half_tEEEEvEEEvvEEEEvNT_6ParamsE --------------------------
	.section	.nv.info._ZN7cutlass13device_kernelINS_4gemm6kernel13GemmUniversalIN4cute5tupleIJiiiiEEENS1_10collective13CollectiveMmaINS1_37MainloopSm90TmaGmmaWarpSpecializedFP8ILi8ENS5_IJNS4_1CILi1EEESB_SB_EEENS1_35KernelTmaWarpSpecializedCooperativeEEENS5_IJNSA_ILi128EEENSA_ILi256EEENSA_ILi64EEEEEENS_12float_e4m3_tENS5_IJlSB_lEEESJ_SK_NS4_8TiledMMAINS4_8MMA_AtomIJNS4_4SM904GMMA31MMA_64x256x32_F32E4M3E4M3_SS_TNILNSO_7ScaleInE1ELSQ_1EEEEEENS4_6LayoutINS5_IJNSA_ILi2EEESB_SB_EEENS5_IJSB_NSA_ILi0EEESW_EEEEENS5_IJNS4_10UnderscoreESZ_SZ_EEEEENS4_13SM90_TMA_LOADENS4_14ComposedLayoutINS4_7SwizzleILi2ELi4ELi3EEENS4_18smem_ptr_flag_bitsILi8EEENST_INS5_IJNSA_ILi8EEESH_EEENS5_IJSH_SB_EEEEEEEvNS4_8identityES12_S1C_vS1D_EENS_8epilogue10collective18CollectiveEpilogueINS1F_22Sm90TmaWarpSpecializedILi4ELi2ELi16ELb0ELb0EEEJSI_NS5_IJSF_NSA_ILi32EEEEEESJ_SK_SJ_SK_NS1F_6fusion15FusionCallbacksIS1J_NS1M_17LinearCombinationISJ_fSJ_fLNS_15FloatRoundStyleE2EEESI_S1L_JEEES12_NS13_INS14_ILi1ELi4ELi3EEES17_NST_INS5_IJS18_S1K_EEENS5_IJS1K_SB_EEEEEEENS4_39AutoVectorizingCopyWithAssumedAlignmentILi128EEENS4_14SM90_TMA_STOREES1W_S1Y_NS4_9Copy_AtomIJNS4_17SM90_U32x4_STSM_NENS_6half_tEEEEvEEEvvEEEEvNT_6ParamsE,"",@"SHT_CUDA_INFO"
	.sectionflags	@""
	.align	4


	//----- nvinfo : EIATTR_CUDA_API_VERSION
	.align		4
        /*0000*/ 	.byte	0x04, 0x37
        /*0002*/ 	.short	(.L_22 - .L_21)
.L_21:
        /*0004*/ 	.word	0x00000082


	//----- nvinfo : EIATTR_KPARAM_INFO
	.align		4
.L_22:
        /*0008*/ 	.byte	0x04, 0x17
        /*000a*/ 	.short	(.L_24 - .L_23)
.L_23:
        /*000c*/ 	.word	0x00000000
        /*0010*/ 	.short	0x0000
        /*0012*/ 	.short	0x0070
        /*0014*/ 	.byte	0x00, 0xf0, 0x01, 0x1c


	//----- nvinfo : EIATTR_SPARSE_MMA_MASK
	.align		4
.L_24:
        /*0018*/ 	.byte	0x03, 0x50
        /*001a*/ 	.short	0x0000


	//----- nvinfo : EIATTR_MAXREG_COUNT
	.align		4
        /*001c*/ 	.byte	0x03, 0x1b
        /*001e*/ 	.short	0x00a8


	//----- nvinfo : EIATTR_NUM_BARRIERS
	.align		4
        /*0020*/ 	.byte	0x02, 0x4c
        /*0022*/ 	.byte	0x02
	.zero		1


	//----- nvinfo : EIATTR_EXTERNS
	.align		4
        /*0024*/ 	.byte	0x04, 0x0f
        /*0026*/ 	.short	(.L_26 - .L_25)


	//   ....[0]....
	.align		4
.L_25:
        /*0028*/ 	.word	index@(__assertfail)


	//----- nvinfo : EIATTR_ANNOTATIONS
	.align		4
.L_26:
        /*002c*/ 	.byte	0x04, 0x55
        /*002e*/ 	.short	(.L_28 - .L_27)


	//   ....[0]....
.L_27:
        /*0030*/ 	.word	0x00000001
        /*0034*/ 	.byte	0x50, 0x0b, 0x00, 0x00, 0x01, 0x00, 0x00, 0x00, 0x70, 0x0b, 0x00, 0x00, 0x01, 0x00, 0x00, 0x00
        /* <DEDUP_REMOVED lines=220> */
        /*0e04*/ 	.byte	0xf0, 0xdb, 0x00, 0x00, 0x01, 0x00, 0x00, 0x00, 0x10, 0xdc, 0x00, 0x00


	//----- nvinfo : EIATTR_MERCURY_ISA_VERSION
	.align		4
.L_28:
        /*0e10*/ 	.byte	0x03, 0x5f
        /*0e12*/ 	.short	0x0101


	//----- nvinfo : EIATTR_INT_WARP_WIDE_INSTR_OFFSETS
	.align		4
        /*0e14*/ 	.byte	0x04, 0x31
        /*0e16*/ 	.short	(.L_30 - .L_29)


	//   ....[0]....
.L_29:
        /*0e18*/ 	.word	0x000009f0


	//   ....[1]....
        /*0e1c*/ 	.word	0x00000a10


	//   ....[2]....
        /*0e20*/ 	.word	0x00000a80


	//----- nvinfo : EIATTR_COOP_GROUP_MASK_REGIDS
	.align		4
.L_30:
        /*0e24*/ 	.byte	0x04, 0x29
        /*0e26*/ 	.short	(.L_32 - .L_31)


	//   ....[0]....
.L_31:
        /*0e28*/ 	.word	0xffffffff


	//   ....[1]....
        /*0e2c*/ 	.word	0xffffffff


	//   ....[2]....
        /*0e30*/ 	.word	0xffffffff


	//   ....[3]....
        /*0e34*/ 	.word	0xffffffff


	//   ....[4]....
        /*0e38*/ 	.word	0xffffffff


	//   ....[5]....
        /*0e3c*/ 	.word	0xffffffff


	//----- nvinfo : EIATTR_COOP_GROUP_INSTR_OFFSETS
	.align		4
.L_32:
        /*0e40*/ 	.byte	0x04, 0x28
        /*0e42*/ 	.short	(.L_34 - .L_33)


	//   ....[0]....
.L_33:
        /*0e44*/ 	.word	0x00000070


	//   ....[1]....
        /*0e48*/ 	.word	0x000000a0


	//   ....[2]....
        /*0e4c*/ 	.word	0x00000460


	//   ....[3]....
        /*0e50*/ 	.word	0x00000730


	//   ....[4]....
        /*0e54*/ 	.word	0x00000910


	//   ....[5]....
        /*0e58*/ 	.word	0x00001830


	//----- nvinfo : EIATTR_REG_RECONFIG
	.align		4
.L_34:
        /*0e5c*/ 	.byte	0x01, 0x54
	.zero		2


	//----- nvinfo : EIATTR_SYSCALL_OFFSETS
	.align		4
        /*0e60*/ 	.byte	0x04, 0x46
        /*0e62*/ 	.short	(.L_36 - .L_35)


	//   ....[0]....
.L_35:
        /*0e64*/ 	.word	0x00005660


	//   ....[1]....
        /*0e68*/ 	.word	0x000057a0


	//----- nvinfo : EIATTR_MBARRIER_INSTR_OFFSETS
	.align		4
.L_36:
        /*0e6c*/ 	.byte	0x04, 0x39
        /*0e6e*/ 	.short	(.L_38 - .L_37)


	//   ....[0]....
.L_37:
        /*0e70*/ 	.word	0x00000610
        /*0e74*/ 	.word	0x000000ff
        /*0e78*/ 	.word	0x00000000
        /*0e7c*/ 	.short	0x0100
        /*0e7e*/ 	.byte	0x08
	.zero		1


	//   ....[1]....
        /*0e80*/ 	.word	0x00000620
        /*0e84*/ 	.word	0x000000ff
        /*0e88*/ 	.word	0x00000040
        /*0e8c*/ 	.short	0x0100
        /*0e8e*/ 	.byte	0x08
	.zero		1


	//   ....[2]....
        /*0e90*/ 	.word	0x00000630
        /*0e94*/ 	.word	0x000000ff
        /*0e98*/ 	.word	0x00000008
        /*0e9c*/ 	.short	0x0100
        /*0e9e*/ 	.byte	0x08
	.zero		1


	//   ....[3]....
        /*0ea0*/ 	.word	0x00000640
        /*0ea4*/ 	.word	0x000000ff
        /*0ea8*/ 	.word	0x00000048
        /*0eac*/ 	.short	0x0100
        /*0eae*/ 	.byte	0x08
	.zero		1


	//   ....[4]....
        /*0eb0*/ 	.word	0x00000650
        /*0eb4*/ 	.word	0x000000ff
        /*0eb8*/ 	.word	0x00000010
        /*0ebc*/ 	.short	0x0100
        /*0ebe*/ 	.byte	0x08
	.zero		1


	//   ....[5]....
        /*0ec0*/ 	.word	0x00000660
        /*0ec4*/ 	.word	0x000000ff
        /*0ec8*/ 	.word	0x00000050
        /*0ecc*/ 	.short	0x0100
        /*0ece*/ 	.byte	0x08
	.zero		1


	//   ....[6]....
        /*0ed0*/ 	.word	0x00000670
        /*0ed4*/ 	.word	0x000000ff
        /*0ed8*/ 	.word	0x00000018
        /*0edc*/ 	.short	0x0100
        /*0ede*/ 	.byte	0x08
	.zero		1


	//   ....[7]....
        /*0ee0*/ 	.word	0x00000680
        /*0ee4*/ 	.word	0x000000ff
        /*0ee8*/ 	.word	0x00000058
        /*0eec*/ 	.short	0x0100
        /*0eee*/ 	.byte	0x08
	.zero		1


	//   ....[8]....
        /*0ef0*/ 	.word	0x00000690
        /*0ef4*/ 	.word	0x000000ff
        /*0ef8*/ 	.word	0x00000020
        /*0efc*/ 	.short	0x0100
        /*0efe*/ 	.byte	0x08
	.zero		1


	//   ....[9]....
        /*0f00*/ 	.word	0x000006a0
        /*0f04*/ 	.word	0x000000ff
        /*0f08*/ 	.word	0x00000060
        /*0f0c*/ 	.short	0x0100
        /*0f0e*/ 	.byte	0x08
	.zero		1


	//   ....[10]....
        /*0f10*/ 	.word	0x000006b0
        /*0f14*/ 	.word	0x000000ff
        /*0f18*/ 	.word	0x00000028
        /*0f1c*/ 	.short	0x0100
        /*0f1e*/ 	.byte	0x08
	.zero		1


	//   ....[11]....
        /*0f20*/ 	.word	0x000006c0
        /*0f24*/ 	.word	0x000000ff
        /*0f28*/ 	.word	0x00000068
        /*0f2c*/ 	.short	0x0100
        /*0f2e*/ 	.byte	0x08
	.zero		1


	//   ....[12]....
        /*0f30*/ 	.word	0x000006d0
        /*0f34*/ 	.word	0x000000ff
        /*0f38*/ 	.word	0x00000030
        /*0f3c*/ 	.short	0x0100
        /*0f3e*/ 	.byte	0x08
	.zero		1


	//   ....[13]....
        /*0f40*/ 	.word	0x000006e0
        /*0f44*/ 	.word	0x000000ff
        /*0f48*/ 	.word	0x00000070
        /*0f4c*/ 	.short	0x0100
        /*0f4e*/ 	.byte	0x08
	.zero		1


	//   ....[14]....
        /*0f50*/ 	.word	0x000006f0
        /*0f54*/ 	.word	0x000000ff
        /*0f58*/ 	.word	0x00000038
        /*0f5c*/ 	.short	0x0100
        /*0f5e*/ 	.byte	0x08
	.zero		1


	//   ....[15]....
        /*0f60*/ 	.word	0x00000700
        /*0f64*/ 	.word	0x000000ff
        /*0f68*/ 	.word	0x00000078
        /*0f6c*/ 	.short	0x0100
        /*0f6e*/ 	.byte	0x08
	.zero		1


	//   ....[16]....
        /*0f70*/ 	.word	0x00000870
        /*0f74*/ 	.word	0x000000ff
        /*0f78*/ 	.word	0x00000080
        /*0f7c*/ 	.short	0x0100
        /*0f7e*/ 	.byte	0x08
	.zero		1


	//   ....[17]....
        /*0f80*/ 	.word	0x00000880
        /*0f84*/ 	.word	0x000000ff
        /*0f88*/ 	.word	0x000000a0
        /*0f8c*/ 	.short	0x0100
        /*0f8e*/ 	.byte	0x08
	.zero		1


	//   ....[18]....
        /*0f90*/ 	.word	0x00000890
        /*0f94*/ 	.word	0x000000ff
        /*0f98*/ 	.word	0x00000088
        /*0f9c*/ 	.short	0x0100
        /*0f9e*/ 	.byte	0x08
	.zero		1


	//   ....[19]....
        /*0fa0*/ 	.word	0x000008a0
        /*0fa4*/ 	.word	0x000000ff
        /*0fa8*/ 	.word	0x000000a8
        /*0fac*/ 	.short	0x0100
        /*0fae*/ 	.byte	0x08
	.zero		1


	//   ....[20]....
        /*0fb0*/ 	.word	0x000008b0
        /*0fb4*/ 	.word	0x000000ff
        /*0fb8*/ 	.word	0x00000090
        /*0fbc*/ 	.short	0x0100
        /*0fbe*/ 	.byte	0x08
	.zero		1


	//   ....[21]....
        /*0fc0*/ 	.word	0x000008c0
        /*0fc4*/ 	.word	0x000000ff
        /*0fc8*/ 	.word	0x000000b0
        /*0fcc*/ 	.short	0x0100
        /*0fce*/ 	.byte	0x08
	.zero		1


	//   ....[22]....
        /*0fd0*/ 	.word	0x000008d0
        /*0fd4*/ 	.word	0x000000ff
        /*0fd8*/ 	.word	0x00000098
        /*0fdc*/ 	.short	0x0100
        /*0fde*/ 	.byte	0x08
	.zero		1


	//   ....[23]....
        /*0fe0*/ 	.word	0x000008e0
        /*0fe4*/ 	.word	0x000000ff
        /*0fe8*/ 	.word	0x000000b8
        /*0fec*/ 	.short	0x0100
        /*0fee*/ 	.byte	0x08
	.zero		1


	//   ....[24]....
        /*0ff0*/ 	.word	0x00000ae0
        /*0ff4*/ 	.word	0x000000ff
        /*0ff8*/ 	.word	0x000000c0
        /*0ffc*/ 	.short	0x0100
        /*0ffe*/ 	.byte	0x08
	.zero		1


	//   ....[25]....
        /*1000*/ 	.word	0x00000b40
        /*1004*/ 	.word	0x000000ff
        /*1008*/ 	.word	0x000000c8
        /*100c*/ 	.short	0x0100
        /*100e*/ 	.byte	0x08
	.zero		1


	//   ....[26]....
        /*1010*/ 	.word	0x000020b0
        /*1014*/ 	.word	0x000000ff
        /*1018*/ 	.word	0x00000000
        /*101c*/ 	.short	0x010a
        /*101e*/ 	.byte	0x04
	.zero		1


	//   ....[27]....
        /*1020*/ 	.word	0x000020f0
        /*1024*/ 	.word	0x000000ff
        /*1028*/ 	.word	0x00000000
        /*102c*/ 	.short	0x010a
        /*102e*/ 	.byte	0x04
	.zero		1


	//   ....[28]....
        /*1030*/ 	.word	0x00003450
        /*1034*/ 	.word	0x000000ff
        /*1038*/ 	.word	0x00000000
        /*103c*/ 	.short	0x010a
        /*103e*/ 	.byte	0x06
	.zero		1


	//   ....[29]....
        /*1040*/ 	.word	0x00003490
        /*1044*/ 	.word	0x000000ff
        /*1048*/ 	.word	0x00000000
        /*104c*/ 	.short	0x010a
        /*104e*/ 	.byte	0x06
	.zero		1


	//   ....[30]....
        /*1050*/ 	.word	0x000044f0
        /*1054*/ 	.word	0x000000ff
        /*1058*/ 	.word	0x00000000
        /*105c*/ 	.short	0x0101
        /*105e*/ 	.byte	0x05
	.zero		1


	//   ....[31]....
        /*1060*/ 	.word	0x000054d0
        /*1064*/ 	.word	0x000000ff
        /*1068*/ 	.word	0x00000000
        /*106c*/ 	.short	0x0101
        /*106e*/ 	.byte	0x04
	.zero		1


	//   ....[32]....
        /*1070*/ 	.word	0x00005cf0
        /*1074*/ 	.word	0x0000000e
        /*1078*/ 	.word	0x00000080
        /*107c*/ 	.short	0x010a
        /*107e*/ 	.byte	0x3f
	.zero		1


	//   ....[33]....
        /*1080*/ 	.word	0x00006010
        /*1084*/ 	.word	0x00000007
        /*1088*/ 	.word	0x00000000
        /*108c*/ 	.short	0x0101
        /*108e*/ 	.byte	0x3f
	.zero		1


	//   ....[34]....
        /*1090*/ 	.word	0x00006830
        /*1094*/ 	.word	0x0000000f
        /*1098*/ 	.word	0x00000080
        /*109c*/ 	.short	0x010a
        /*109e*/ 	.byte	0x3f
	.zero		1


	//   ....[35]....
        /*10a0*/ 	.word	0x00006a60
        /*10a4*/ 	.word	0x0000000a
        /*10a8*/ 	.word	0x00000000
        /*10ac*/ 	.short	0x0101
        /*10ae*/ 	.byte	0x3f
	.zero		1


	//   ....[36]....
        /*10b0*/ 	.word	0x000071a0
        /*10b4*/ 	.word	0x0000000e
        /*10b8*/ 	.word	0x00000080
        /*10bc*/ 	.short	0x010a
        /*10be*/ 	.byte	0x3f
	.zero		1


	//   ....[37]....
        /*10c0*/ 	.word	0x000073d0
        /*10c4*/ 	.word	0x0000000a
        /*10c8*/ 	.word	0x00000000
        /*10cc*/ 	.short	0x0101
        /*10ce*/ 	.byte	0x3f
	.zero		1


	//   ....[38]....
        /*10d0*/ 	.word	0x00007af0
        /*10d4*/ 	.word	0x0000000c
        /*10d8*/ 	.word	0x00000080
        /*10dc*/ 	.short	0x010a
        /*10de*/ 	.byte	0x3f
	.zero		1


	//   ....[39]....
        /*10e0*/ 	.word	0x00007d70
        /*10e4*/ 	.word	0x0000000c
        /*10e8*/ 	.word	0x00000000
        /*10ec*/ 	.short	0x0101
        /*10ee*/ 	.byte	0x3f
	.zero		1


	//   ....[40]....
        /*10f0*/ 	.word	0x000084a0
        /*10f4*/ 	.word	0x0000000c
        /*10f8*/ 	.word	0x00000080
        /*10fc*/ 	.short	0x010a
        /*10fe*/ 	.byte	0x3f
	.zero		1


	//   ....[41]....
        /*1100*/ 	.word	0x00008720
        /*1104*/ 	.word	0x0000000c
        /*1108*/ 	.word	0x00000000
        /*110c*/ 	.short	0x0101
        /*110e*/ 	.byte	0x3f
	.zero		1


	//   ....[42]....
        /*1110*/ 	.word	0x00008e50
        /*1114*/ 	.word	0x0000000c
        /*1118*/ 	.word	0x00000080
        /*111c*/ 	.short	0x010a
        /*111e*/ 	.byte	0x3f
	.zero		1


	//   ....[43]....
        /*1120*/ 	.word	0x000090d0
        /*1124*/ 	.word	0x0000000c
        /*1128*/ 	.word	0x00000000
        /*112c*/ 	.short	0x0101
        /*112e*/ 	.byte	0x3f
	.zero		1


	//   ....[44]....
        /*1130*/ 	.word	0x000098d0
        /*1134*/ 	.word	0x0000000c
        /*1138*/ 	.word	0x00000080
        /*113c*/ 	.short	0x010a
        /*113e*/ 	.byte	0x3f
	.zero		1


	//   ....[45]....
        /*1140*/ 	.word	0x00009b50
        /*1144*/ 	.word	0x0000000c
        /*1148*/ 	.word	0x00000000
        /*114c*/ 	.short	0x0101
        /*114e*/ 	.byte	0x3f
	.zero		1


	//   ....[46]....
        /*1150*/ 	.word	0x0000a380
        /*1154*/ 	.word	0x0000000d
        /*1158*/ 	.word	0x00000080
        /*115c*/ 	.short	0x010a
        /*115e*/ 	.byte	0x3f
	.zero		1


	//   ....[47]....
        /*1160*/ 	.word	0x0000a5e0
        /*1164*/ 	.word	0x00000008
        /*1168*/ 	.word	0x00000000
        /*116c*/ 	.short	0x0101
        /*116e*/ 	.byte	0x3f
	.zero		1


	//   ....[48]....
        /*1170*/ 	.word	0x0000bc20
        /*1174*/ 	.word	0x000000ff
        /*1178*/ 	.word	0x000000c8
        /*117c*/ 	.short	0x010a
        /*117e*/ 	.byte	0x04
	.zero		1


	//   ....[49]....
        /*1180*/ 	.word	0x0000c020
        /*1184*/ 	.word	0x000000ff
        /*1188*/ 	.word	0x000000a0
        /*118c*/ 	.short	0x010a
        /*118e*/ 	.byte	0x0d
	.zero		1


	//   ....[50]....
        /*1190*/ 	.word	0x0000c110
        /*1194*/ 	.word	0x000000ff
        /*1198*/ 	.word	0x00000080
        /*119c*/ 	.short	0x010b
        /*119e*/ 	.byte	0x0d
	.zero		1


	//   ....[51]....
        /*11a0*/ 	.word	0x0000c170
        /*11a4*/ 	.word	0x000000ff
        /*11a8*/ 	.word	0x00000000
        /*11ac*/ 	.short	0x0101
        /*11ae*/ 	.byte	0x10
	.zero		1


	//   ....[52]....
        /*11b0*/ 	.word	0x0000c1a0
        /*11b4*/ 	.word	0x000000ff
        /*11b8*/ 	.word	0x000000a8
        /*11bc*/ 	.short	0x010a
        /*11be*/ 	.byte	0x0d
	.zero		1


	//   ....[53]....
        /*11c0*/ 	.word	0x0000c2b0
        /*11c4*/ 	.word	0x000000ff
        /*11c8*/ 	.word	0x00000088
        /*11cc*/ 	.short	0x010b
        /*11ce*/ 	.byte	0x0d
	.zero		1


	//   ....[54]....
        /*11d0*/ 	.word	0x0000c310
        /*11d4*/ 	.word	0x000000ff
        /*11d8*/ 	.word	0x00000000
        /*11dc*/ 	.short	0x0101
        /*11de*/ 	.byte	0x12
	.zero		1


	//   ....[55]....
        /*11e0*/ 	.word	0x0000c340
        /*11e4*/ 	.word	0x000000ff
        /*11e8*/ 	.word	0x000000b0
        /*11ec*/ 	.short	0x010a
        /*11ee*/ 	.byte	0x0d
	.zero		1


	//   ....[56]....
        /*11f0*/ 	.word	0x0000c450
        /*11f4*/ 	.word	0x000000ff
        /*11f8*/ 	.word	0x00000090
        /*11fc*/ 	.short	0x010b
        /*11fe*/ 	.byte	0x0d
	.zero		1


	//   ....[57]....
        /*1200*/ 	.word	0x0000c4b0
        /*1204*/ 	.word	0x000000ff
        /*1208*/ 	.word	0x00000000
        /*120c*/ 	.short	0x0101
        /*120e*/ 	.byte	0x17
	.zero		1


	//   ....[58]....
        /*1210*/ 	.word	0x0000c4e0
        /*1214*/ 	.word	0x000000ff
        /*1218*/ 	.word	0x000000b8
        /*121c*/ 	.short	0x010a
        /*121e*/ 	.byte	0x0d
	.zero		1


	//   ....[59]....
        /*1220*/ 	.word	0x0000c5f0
        /*1224*/ 	.word	0x000000ff
        /*1228*/ 	.word	0x00000098
        /*122c*/ 	.short	0x010b
        /*122e*/ 	.byte	0x0d
	.zero		1


	//   ....[60]....
        /*1230*/ 	.word	0x0000c650
        /*1234*/ 	.word	0x000000ff
        /*1238*/ 	.word	0x00000000
        /*123c*/ 	.short	0x0101
        /*123e*/ 	.byte	0x1d
	.zero		1


	//   ....[61]....
        /*1240*/ 	.word	0x0000c690
        /*1244*/ 	.word	0x000000ff
        /*1248*/ 	.word	0x000000a0
        /*124c*/ 	.short	0x010a
        /*124e*/ 	.byte	0x0d
	.zero		1


	//   ....[62]....
        /*1250*/ 	.word	0x0000c790
        /*1254*/ 	.word	0x000000ff
        /*1258*/ 	.word	0x00000080
        /*125c*/ 	.short	0x010b
        /*125e*/ 	.byte	0x0d
	.zero		1


	//   ....[63]....
        /*1260*/ 	.word	0x0000c7d0
        /*1264*/ 	.word	0x000000ff
        /*1268*/ 	.word	0x00000000
        /*126c*/ 	.short	0x0101
        /*126e*/ 	.byte	0x10
	.zero		1


	//   ....[64]....
        /*1270*/ 	.word	0x0000c800
        /*1274*/ 	.word	0x000000ff
        /*1278*/ 	.word	0x000000a8
        /*127c*/ 	.short	0x010a
        /*127e*/ 	.byte	0x0d
	.zero		1


	//   ....[65]....
        /*1280*/ 	.word	0x0000c900
        /*1284*/ 	.word	0x000000ff
        /*1288*/ 	.word	0x00000088
        /*128c*/ 	.short	0x010b
        /*128e*/ 	.byte	0x0d
	.zero		1


	//   ....[66]....
        /*1290*/ 	.word	0x0000c940
        /*1294*/ 	.word	0x000000ff
        /*1298*/ 	.word	0x00000000
        /*129c*/ 	.short	0x0101
        /*129e*/ 	.byte	0x12
	.zero		1


	//   ....[67]....
        /*12a0*/ 	.word	0x0000c970
        /*12a4*/ 	.word	0x000000ff
        /*12a8*/ 	.word	0x000000b0
        /*12ac*/ 	.short	0x010a
        /*12ae*/ 	.byte	0x0d
	.zero		1


	//   ....[68]....
        /*12b0*/ 	.word	0x0000ca70
        /*12b4*/ 	.word	0x000000ff
        /*12b8*/ 	.word	0x00000090
        /*12bc*/ 	.short	0x010b
        /*12be*/ 	.byte	0x0d
	.zero		1


	//   ....[69]....
        /*12c0*/ 	.word	0x0000cab0
        /*12c4*/ 	.word	0x000000ff
        /*12c8*/ 	.word	0x00000000
        /*12cc*/ 	.short	0x0101
        /*12ce*/ 	.byte	0x17
	.zero		1


	//   ....[70]....
        /*12d0*/ 	.word	0x0000cae0
        /*12d4*/ 	.word	0x000000ff
        /*12d8*/ 	.word	0x000000b8
        /*12dc*/ 	.short	0x010a
        /*12de*/ 	.byte	0x0d
	.zero		1


	//   ....[71]....
        /*12e0*/ 	.word	0x0000cbe0
        /*12e4*/ 	.word	0x000000ff
        /*12e8*/ 	.word	0x00000098
        /*12ec*/ 	.short	0x010b
        /*12ee*/ 	.byte	0x0d
	.zero		1


	//   ....[72]....
        /*12f0*/ 	.word	0x0000cc30
        /*12f4*/ 	.word	0x000000ff
        /*12f8*/ 	.word	0x00000000
        /*12fc*/ 	.short	0x0101
        /*12fe*/ 	.byte	0x1d
	.zero		1


	//   ....[73]....
        /*1300*/ 	.word	0x0000d360
        /*1304*/ 	.word	0x00000000
        /*1308*/ 	.word	0x000000a0
        /*130c*/ 	.short	0x010a
        /*130e*/ 	.byte	0x3f
	.zero		1


	//   ....[74]....
        /*1310*/ 	.word	0x0000d3a0
        /*1314*/ 	.word	0x00000000
        /*1318*/ 	.word	0x000000a8
        /*131c*/ 	.short	0x010a
        /*131e*/ 	.byte	0x3f
	.zero		1


	//   ....[75]....
        /*1320*/ 	.word	0x0000d3e0
        /*1324*/ 	.word	0x00000000
        /*1328*/ 	.word	0x000000b0
        /*132c*/ 	.short	0x010a
        /*132e*/ 	.byte	0x3f
	.zero		1


	//   ....[76]....
        /*1330*/ 	.word	0x0000d440
        /*1334*/ 	.word	0x00000000
        /*1338*/ 	.word	0x000000b8
        /*133c*/ 	.short	0x010a
        /*133e*/ 	.byte	0x3f
	.zero		1


	//   ....[77]....
        /*1340*/ 	.word	0x0000d780
        /*1344*/ 	.word	0x0000000a
        /*1348*/ 	.word	0x00000040
        /*134c*/ 	.short	0x010a
        /*134e*/ 	.byte	0x3f
	.zero		1


	//   ....[78]....
        /*1350*/ 	.word	0x0000db90
        /*1354*/ 	.word	0x00000003
        /*1358*/ 	.word	0x000000c8
        /*135c*/ 	.short	0x0101
        /*135e*/ 	.byte	0x3f
	.zero		1


	//   ....[79]....
        /*1360*/ 	.word	0x0000e2f0
        /*1364*/ 	.word	0x00000007
        /*1368*/ 	.word	0x00000000
        /*136c*/ 	.short	0x010a
        /*136e*/ 	.byte	0x3f
	.zero		1


	//   ....[80]....
        /*1370*/ 	.word	0x0000e370
        /*1374*/ 	.word	0x00000009
        /*1378*/ 	.word	0x00000000
        /*137c*/ 	.short	0x010a
        /*137e*/ 	.byte	0x3f
	.zero		1


	//   ....[81]....
        /*1380*/ 	.word	0x0000e400
        /*1384*/ 	.word	0x00000006
        /*1388*/ 	.word	0x00000000
        /*138c*/ 	.short	0x010a
        /*138e*/ 	.byte	0x3f
	.zero		1


	//   ....[82]....
        /*1390*/ 	.word	0x0000e490
        /*1394*/ 	.word	0x00000009
        /*1398*/ 	.word	0x00000000
        /*139c*/ 	.short	0x010a
        /*139e*/ 	.byte	0x3f
	.zero		1


	//   ....[83]....
        /*13a0*/ 	.word	0x0000e520
        /*13a4*/ 	.word	0x00000006
        /*13a8*/ 	.word	0x00000000
        /*13ac*/ 	.short	0x010a
        /*13ae*/ 	.byte	0x3f
	.zero		1


	//   ....[84]....
        /*13b0*/ 	.word	0x0000e5b0
        /*13b4*/ 	.word	0x00000009
        /*13b8*/ 	.word	0x00000000
        /*13bc*/ 	.short	0x010a
        /*13be*/ 	.byte	0x3f
	.zero		1


	//   ....[85]....
        /*13c0*/ 	.word	0x0000e640
        /*13c4*/ 	.word	0x00000006
        /*13c8*/ 	.word	0x00000000
        /*13cc*/ 	.short	0x010a
        /*13ce*/ 	.byte	0x3f
	.zero		1


	//   ....[86]....
        /*13d0*/ 	.word	0x0000e6d0
        /*13d4*/ 	.word	0x00000003
        /*13d8*/ 	.word	0x00000000
        /*13dc*/ 	.short	0x010a
        /*13de*/ 	.byte	0x3f
	.zero		1


	//   ....[87]....
        /*13e0*/ 	.word	0x0000e740
        /*13e4*/ 	.word	0x00000003
        /*13e8*/ 	.word	0x00000000
        /*13ec*/ 	.short	0x010a
        /*13ee*/ 	.byte	0x3f
	.zero		1


	//   ....[88]....
        /*13f0*/ 	.word	0x0000e7a0
        /*13f4*/ 	.word	0x00000005
        /*13f8*/ 	.word	0x00000000
        /*13fc*/ 	.short	0x010a
        /*13fe*/ 	.byte	0x3f
	.zero		1


	//   ....[89]....
        /*1400*/ 	.word	0x0000e7f0
        /*1404*/ 	.word	0x0000000e
        /*1408*/ 	.word	0x00000080
        /*140c*/ 	.short	0x010a
        /*140e*/ 	.byte	0x3f
	.zero		1


	//   ....[90]....
        /*1410*/ 	.word	0x0000e840
        /*1414*/ 	.word	0x0000000f
        /*1418*/ 	.word	0x00000080
        /*141c*/ 	.short	0x010a
        /*141e*/ 	.byte	0x3f
	.zero		1


	//   ....[91]....
        /*1420*/ 	.word	0x0000e890
        /*1424*/ 	.word	0x0000000e
        /*1428*/ 	.word	0x00000080
        /*142c*/ 	.short	0x010a
        /*142e*/ 	.byte	0x3f
	.zero		1


	//   ....[92]....
        /*1430*/ 	.word	0x0000e8e0
        /*1434*/ 	.word	0x0000000c
        /*1438*/ 	.word	0x00000080
        /*143c*/ 	.short	0x010a
        /*143e*/ 	.byte	0x3f
	.zero		1


	//   ....[93]....
        /*1440*/ 	.word	0x0000e930
        /*1444*/ 	.word	0x0000000c
        /*1448*/ 	.word	0x00000080
        /*144c*/ 	.short	0x010a
        /*144e*/ 	.byte	0x3f
	.zero		1


	//   ....[94]....
        /*1450*/ 	.word	0x0000e980
        /*1454*/ 	.word	0x0000000c
        /*1458*/ 	.word	0x00000080
        /*145c*/ 	.short	0x010a
        /*145e*/ 	.byte	0x3f
	.zero		1


	//   ....[95]....
        /*1460*/ 	.word	0x0000e9d0
        /*1464*/ 	.word	0x0000000c
        /*1468*/ 	.word	0x00000080
        /*146c*/ 	.short	0x010a
        /*146e*/ 	.byte	0x3f
	.zero		1


	//   ....[96]....
        /*1470*/ 	.word	0x0000ea20
        /*1474*/ 	.word	0x0000000d
        /*1478*/ 	.word	0x00000080
        /*147c*/ 	.short	0x010a
        /*147e*/ 	.byte	0x3f
	.zero		1


	//   ....[97]....
        /*1480*/ 	.word	0x0000ea80
        /*1484*/ 	.word	0x00000005
        /*1488*/ 	.word	0x000000c8
        /*148c*/ 	.short	0x010a
        /*148e*/ 	.byte	0x3f
	.zero		1


	//   ....[98]....
        /*1490*/ 	.word	0x0000eae0
        /*1494*/ 	.word	0x00000003
        /*1498*/ 	.word	0x000000a0
        /*149c*/ 	.short	0x010a
        /*149e*/ 	.byte	0x3f
	.zero		1


	//   ....[99]....
        /*14a0*/ 	.word	0x0000eb40
        /*14a4*/ 	.word	0x00000003
        /*14a8*/ 	.word	0x000000a8
        /*14ac*/ 	.short	0x010a
        /*14ae*/ 	.byte	0x3f
	.zero		1


	//   ....[100]....
        /*14b0*/ 	.word	0x0000eba0
        /*14b4*/ 	.word	0x00000003
        /*14b8*/ 	.word	0x000000b0
        /*14bc*/ 	.short	0x010a
        /*14be*/ 	.byte	0x3f
	.zero		1


	//   ....[101]....
        /*14c0*/ 	.word	0x0000ec00
        /*14c4*/ 	.word	0x00000003
        /*14c8*/ 	.word	0x000000b8
        /*14cc*/ 	.short	0x010a
        /*14ce*/ 	.byte	0x3f
	.zero		1


	//   ....[102]....
        /*14d0*/ 	.word	0x0000ec60
        /*14d4*/ 	.word	0x00000003
        /*14d8*/ 	.word	0x000000a0
        /*14dc*/ 	.short	0x010a
        /*14de*/ 	.byte	0x3f
	.zero		1


	//   ....[103]....
        /*14e0*/ 	.word	0x0000ecc0
        /*14e4*/ 	.word	0x00000003
        /*14e8*/ 	.word	0x000000a8
        /*14ec*/ 	.short	0x010a
        /*14ee*/ 	.byte	0x3f
	.zero		1


	//   ....[104]....
        /*14f0*/ 	.word	0x0000ed20
        /*14f4*/ 	.word	0x00000003
        /*14f8*/ 	.word	0x000000b0
        /*14fc*/ 	.short	0x010a
        /*14fe*/ 	.byte	0x3f
	.zero		1


	//   ....[105]....
        /*1500*/ 	.word	0x0000ed80
        /*1504*/ 	.word	0x00000003
        /*1508*/ 	.word	0x000000b8
        /*150c*/ 	.short	0x010a
        /*150e*/ 	.byte	0x3f
	.zero		1


	//   ....[106]....
        /*1510*/ 	.word	0x0000edd0
        /*1514*/ 	.word	0x00000000
        /*1518*/ 	.word	0x000000a0
        /*151c*/ 	.short	0x010a
        /*151e*/ 	.byte	0x3f
	.zero		1


	//   ....[107]....
        /*1520*/ 	.word	0x0000ee20
        /*1524*/ 	.word	0x00000000
        /*1528*/ 	.word	0x000000a8
        /*152c*/ 	.short	0x010a
        /*152e*/ 	.byte	0x3f
	.zero		1


	//   ....[108]....
        /*1530*/ 	.word	0x0000ee70
        /*1534*/ 	.word	0x00000000
        /*1538*/ 	.word	0x000000b0
        /*153c*/ 	.short	0x010a
        /*153e*/ 	.byte	0x3f
	.zero		1


	//   ....[109]....
        /*1540*/ 	.word	0x0000ef50
        /*1544*/ 	.word	0x0000000a
        /*1548*/ 	.word	0x00000040
        /*154c*/ 	.short	0x010a
        /*154e*/ 	.byte	0x3f
	.zero		1


	//   ....[110]....
        /*1550*/ 	.word	0x0000f030
        /*1554*/ 	.word	0x00000007
        /*1558*/ 	.word	0x00000000
        /*155c*/ 	.short	0x010a
        /*155e*/ 	.byte	0x3f
	.zero		1


	//   ....[111]....
        /*1560*/ 	.word	0x0000f080
        /*1564*/ 	.word	0x00000009
        /*1568*/ 	.word	0x00000000
        /*156c*/ 	.short	0x010a
        /*156e*/ 	.byte	0x3f
	.zero		1


	//   ....[112]....
        /*1570*/ 	.word	0x0000f0d0
        /*1574*/ 	.word	0x00000006
        /*1578*/ 	.word	0x00000000
        /*157c*/ 	.short	0x010a
        /*157e*/ 	.byte	0x3f
	.zero		1


	//   ....[113]....
        /*1580*/ 	.word	0x0000f120
        /*1584*/ 	.word	0x00000009
        /*1588*/ 	.word	0x00000000
        /*158c*/ 	.short	0x010a
        /*158e*/ 	.byte	0x3f
	.zero		1


	//   ....[114]....
        /*1590*/ 	.word	0x0000f170
        /*1594*/ 	.word	0x00000006
        /*1598*/ 	.word	0x00000000
        /*159c*/ 	.short	0x010a
        /*159e*/ 	.byte	0x3f
	.zero		1


	//   ....[115]....
        /*15a0*/ 	.word	0x0000f1c0
        /*15a4*/ 	.word	0x00000009
        /*15a8*/ 	.word	0x00000000
        /*15ac*/ 	.short	0x010a
        /*15ae*/ 	.byte	0x3f
	.zero		1


	//   ....[116]....
        /*15b0*/ 	.word	0x0000f210
        /*15b4*/ 	.word	0x00000006
        /*15b8*/ 	.word	0x00000000
        /*15bc*/ 	.short	0x010a
        /*15be*/ 	.byte	0x3f
	.zero		1


	//----- nvinfo : EIATTR_NUM_MBARRIERS
	.align		4
.L_38:
        /*15c0*/ 	.byte	0x03, 0x38
        /*15c2*/ 	.short	0x001a


	//----- nvinfo : EIATTR_EXIT_INSTR_OFFSETS
	.align		4
        /*15c4*/ 	.byte	0x04, 0x1c
        /*15c6*/ 	.short	(.L_40 - .L_39)


	//   ....[0]....
.L_39:
        /*15c8*/ 	.word	0x00000c10


	//   ....[1]....
        /*15cc*/ 	.word	0x00001490


	//   ....[2]....
        /*15d0*/ 	.word	0x0000b4a0


	//   ....[3]....
        /*15d4*/ 	.word	0x0000bb20


	//   ....[4]....
        /*15d8*/ 	.word	0x0000bbb0


	//   ....[5]....
        /*15dc*/ 	.word	0x0000d490


	//   ....[6]....
        /*15e0*/ 	.word	0x0000e720


	//----- nvinfo : EIATTR_MAX_THREADS
	.align		4
.L_40:
        /*15e4*/ 	.byte	0x04, 0x05
        /*15e6*/ 	.short	(.L_42 - .L_41)
.L_41:
        /*15e8*/ 	.word	0x00000180
        /*15ec*/ 	.word	0x00000001
        /*15f0*/ 	.word	0x00000001


	//----- nvinfo : EIATTR_CRS_STACK_SIZE
	.align		4
.L_42:
        /*15f4*/ 	.byte	0x04, 0x1e
        /*15f6*/ 	.short	(.L_44 - .L_43)
.L_43:
        /*15f8*/ 	.word	0x00000000


	//----- nvinfo : EIATTR_CBANK_PARAM_SIZE
	.align		4
.L_44:
        /*15fc*/ 	.byte	0x03, 0x19
        /*15fe*/ 	.short	0x0770


	//----- nvinfo : EIATTR_PARAM_CBANK
	.align		4
        /*1600*/ 	.byte	0x04, 0x0a
        /*1602*/ 	.short	(.L_46 - .L_45)
	.align		4
.L_45:
        /*1604*/ 	.word	index@(.nv.constant0._ZN7cutlass13device_kernelINS_4gemm6kernel13GemmUniversalIN4cute5tupleIJiiiiEEENS1_10collective13CollectiveMmaINS1_37MainloopSm90TmaGmmaWarpSpecializedFP8ILi8ENS5_IJNS4_1CILi1EEESB_SB_EEENS1_35KernelTmaWarpSpecializedCooperativeEEENS5_IJNSA_ILi128EEENSA_ILi256EEENSA_ILi64EEEEEENS_12float_e4m3_tENS5_IJlSB_lEEESJ_SK_NS4_8TiledMMAINS4_8MMA_AtomIJNS4_4SM904GMMA31MMA_64x256x32_F32E4M3E4M3_SS_TNILNSO_7ScaleInE1ELSQ_1EEEEEENS4_6LayoutINS5_IJNSA_ILi2EEESB_SB_EEENS5_IJSB_NSA_ILi0EEESW_EEEEENS5_IJNS4_10UnderscoreESZ_SZ_EEEEENS4_13SM90_TMA_LOADENS4_14ComposedLayoutINS4_7SwizzleILi2ELi4ELi3EEENS4_18smem_ptr_flag_bitsILi8EEENST_INS5_IJNSA_ILi8EEESH_EEENS5_IJSH_SB_EEEEEEEvNS4_8identityES12_S1C_vS1D_EENS_8epilogue10collective18CollectiveEpilogueINS1F_22Sm90TmaWarpSpecializedILi4ELi2ELi16ELb0ELb0EEEJSI_NS5_IJSF_NSA_ILi32EEEEEESJ_SK_SJ_SK_NS1F_6fusion15FusionCallbacksIS1J_NS1M_17LinearCombinationISJ_fSJ_fLNS_15FloatRoundStyleE2EEESI_S1L_JEEES12_NS13_INS14_ILi1ELi4ELi3EEES17_NST_INS5_IJS18_S1K_EEENS5_IJS1K_SB_EEEEEEENS4_39AutoVectorizingCopyWithAssumedAlignmentILi128EEENS4_14SM90_TMA_STOREES1W_S1Y_NS4_9Copy_AtomIJNS4_17SM90_U32x4_STSM_NENS_6half_tEEEEvEEEvvEEEEvNT_6ParamsE)
        /*1608*/ 	.short	0x0210
        /*160a*/ 	.short	0x0770


	//----- nvinfo : EIATTR_SW_WAR
	.align		4
.L_46:
        /*160c*/ 	.byte	0x04, 0x36
        /*160e*/ 	.short	(.L_48 - .L_47)
.L_47:
        /*1610*/ 	.word	0x00000008
.L_48:


//--------------------- .nv.callgraph             --------------------------
	.section	.nv.callgraph,"",@"SHT_CUDA_CALLGRAPH"
	.align	4
	.sectionentsize	8
	.align		4
        /*0000*/ 	.word	0x00000000
	.align		4
        /*0004*/ 	.word	0xffffffff
	.align		4
        /*0008*/ 	.word	index@(_ZN7cutlass13device_kernelINS_4gemm6kernel13GemmUniversalIN4cute5tupleIJiiiiEEENS1_10collective13CollectiveMmaINS1_37MainloopSm90TmaGmmaWarpSpecializedFP8ILi8ENS5_IJNS4_1CILi1EEESB_SB_EEENS1_35KernelTmaWarpSpecializedCooperativeEEENS5_IJNSA_ILi128EEENSA_ILi256EEENSA_ILi64EEEEEENS_12float_e4m3_tENS5_IJlSB_lEEESJ_SK_NS4_8TiledMMAINS4_8MMA_AtomIJNS4_4SM904GMMA31MMA_64x256x32_F32E4M3E4M3_SS_TNILNSO_7ScaleInE1ELSQ_1EEEEEENS4_6LayoutINS5_IJNSA_ILi2EEESB_SB_EEENS5_IJSB_NSA_ILi0EEESW_EEEEENS5_IJNS4_10UnderscoreESZ_SZ_EEEEENS4_13SM90_TMA_LOADENS4_14ComposedLayoutINS4_7SwizzleILi2ELi4ELi3EEENS4_18smem_ptr_flag_bitsILi8EEENST_INS5_IJNSA_ILi8EEESH_EEENS5_IJSH_SB_EEEEEEEvNS4_8identityES12_S1C_vS1D_EENS_8epilogue10collective18CollectiveEpilogueINS1F_22Sm90TmaWarpSpecializedILi4ELi2ELi16ELb0ELb0EEEJSI_NS5_IJSF_NSA_ILi32EEEEEESJ_SK_SJ_SK_NS1F_6fusion15FusionCallbacksIS1J_NS1M_17LinearCombinationISJ_fSJ_fLNS_15FloatRoundStyleE2EEESI_S1L_JEEES12_NS13_INS14_ILi1ELi4ELi3EEES17_NST_INS5_IJS18_S1K_EEENS5_IJS1K_SB_EEEEEEENS4_39AutoVectorizingCopyWithAssumedAlignmentILi128EEENS4_14SM90_TMA_STOREES1W_S1Y_NS4_9Copy_AtomIJNS4_17SM90_U32x4_STSM_NENS_6half_tEEEEvEEEvvEEEEvNT_6ParamsE)
	.align		4
        /*000c*/ 	.word	index@(__assertfail)
	.align		4
        /*0010*/ 	.word	0x00000000
	.align		4
        /*0014*/ 	.word	0xfffffffe
	.align		4
        /*0018*/ 	.word	0x00000000
	.align		4
        /*001c*/ 	.word	0xfffffffd
	.align		4
        /*0020*/ 	.word	0x00000000
	.align		4
        /*0024*/ 	.word	0xfffffffc


//--------------------- .nv.constant4             --------------------------
	.section	.nv.constant4,"a",@progbits
	.align	8
	.align		8
.nv.constant4:
        /*0000*/ 	.dword	__assertfail
	.align		8
        /*0008*/ 	.dword	__unnamed_1
	.align		8
        /*0010*/ 	.dword	__unnamed_2
	.align		8
        /*0018*/ 	.dword	_ZN39_INTERNAL_819c0a22_4_k_cu_58624c89_27974cuda3std3__45__cpo5beginE
	.align		8
        /*0020*/ 	.dword	_ZN39_INTERNAL_819c0a22_4_k_cu_58624c89_27974cuda3std3__45__cpo3endE
	.align		8
        /*0028*/ 	.dword	_ZN39_INTERNAL_819c0a22_4_k_cu_58624c89_27974cuda3std3__45__cpo6cbeginE
	.align		8
        /*0030*/ 	.dword	_ZN39_INTERNAL_819c0a22_4_k_cu_58624c89_27974cuda3std3__45__cpo4cendE
	.align		8
        /*0038*/ 	.dword	_ZN39_INTERNAL_819c0a22_4_k_cu_58624c89_27974cuda3std3__441_GLOBAL__N__819c0a22_4_k_cu_58624c89_27976ignoreE
	.align		8
        /*0040*/ 	.dword	_ZN39_INTERNAL_819c0a22_4_k_cu_58624c89_27974cuda3std3__419piecewise_constructE
	.align		8
        /*0048*/ 	.dword	_ZN39_INTERNAL_819c0a22_4_k_cu_58624c89_27974cuda3std3__48in_placeE
	.align		8
        /*0050*/ 	.dword	_ZN39_INTERNAL_819c0a22_4_k_cu_58624c89_27974cuda3std6ranges3__45__cpo4swapE
	.align		8
        /*0058*/ 	.dword	_ZN39_INTERNAL_819c0a22_4_k_cu_58624c89_27974cuda3std6ranges3__45__cpo9iter_moveE
	.align		8
        /*0060*/ 	.dword	_ZN39_INTERNAL_819c0a22_4_k_cu_58624c89_27974cute7productE
	.align		8
        /*0068*/ 	.dword	_ZN39_INTERNAL_819c0a22_4_k_cu_58624c89_27974cute1_E
	.align		8
        /*0070*/ 	.dword	$str$24
	.align		8
        /*0078*/ 	.dword	$str$25


//--------------------- .text._ZN7cutlass13device_kernelINS_4gemm6kernel13GemmUniversalIN4cute5tupleIJiiiiEEENS1_10collective13CollectiveMmaINS1_37MainloopSm90TmaGmmaWarpSpecializedFP8ILi8ENS5_IJNS4_1CILi1EEESB_SB_EEENS1_35KernelTmaWarpSpecializedCooperativeEEENS5_IJNSA_ILi128EEENSA_ILi256EEENSA_ILi64EEEEEENS_12float_e4m3_tENS5_IJlSB_lEEESJ_SK_NS4_8TiledMMAINS4_8MMA_AtomIJNS4_4SM904GMMA31MMA_64x256x32_F32E4M3E4M3_SS_TNILNSO_7ScaleInE1ELSQ_1EEEEEENS4_6LayoutINS5_IJNSA_ILi2EEESB_SB_EEENS5_IJSB_NSA_ILi0EEESW_EEEEENS5_IJNS4_10UnderscoreESZ_SZ_EEEEENS4_13SM90_TMA_LOADENS4_14ComposedLayoutINS4_7SwizzleILi2ELi4ELi3EEENS4_18smem_ptr_flag_bitsILi8EEENST_INS5_IJNSA_ILi8EEESH_EEENS5_IJSH_SB_EEEEEEEvNS4_8identityES12_S1C_vS1D_EENS_8epilogue10collective18CollectiveEpilogueINS1F_22Sm90TmaWarpSpecializedILi4ELi2ELi16ELb0ELb0EEEJSI_NS5_IJSF_NSA_ILi32EEEEEESJ_SK_SJ_SK_NS1F_6fusion15FusionCallbacksIS1J_NS1M_17LinearCombinationISJ_fSJ_fLNS_15FloatRoundStyleE2EEESI_S1L_JEEES12_NS13_INS14_ILi1ELi4ELi3EEES17_NST_INS5_IJS18_S1K_EEENS5_IJS1K_SB_EEEEEEENS4_39AutoVectorizingCopyWithAssumedAlignmentILi128EEENS4_14SM90_TMA_STOREES1W_S1Y_NS4_9Copy_AtomIJNS4_17SM90_U32x4_STSM_NENS_6half_tEEEEvEEEvvEEEEvNT_6ParamsE --------------------------
	.section	.text._ZN7cutlass13device_kernelINS_4gemm6kernel13GemmUniversalIN4cute5tupleIJiiiiEEENS1_10collective13CollectiveMmaINS1_37MainloopSm90TmaGmmaWarpSpecializedFP8ILi8ENS5_IJNS4_1CILi1EEESB_SB_EEENS1_35KernelTmaWarpSpecializedCooperativeEEENS5_IJNSA_ILi128EEENSA_ILi256EEENSA_ILi64EEEEEENS_12float_e4m3_tENS5_IJlSB_lEEESJ_SK_NS4_8TiledMMAINS4_8MMA_AtomIJNS4_4SM904GMMA31MMA_64x256x32_F32E4M3E4M3_SS_TNILNSO_7ScaleInE1ELSQ_1EEEEEENS4_6LayoutINS5_IJNSA_ILi2EEESB_SB_EEENS5_IJSB_NSA_ILi0EEESW_EEEEENS5_IJNS4_10UnderscoreESZ_SZ_EEEEENS4_13SM90_TMA_LOADENS4_14ComposedLayoutINS4_7SwizzleILi2ELi4ELi3EEENS4_18smem_ptr_flag_bitsILi8EEENST_INS5_IJNSA_ILi8EEESH_EEENS5_IJSH_SB_EEEEEEEvNS4_8identityES12_S1C_vS1D_EENS_8epilogue10collective18CollectiveEpilogueINS1F_22Sm90TmaWarpSpecializedILi4ELi2ELi16ELb0ELb0EEEJSI_NS5_IJSF_NSA_ILi32EEEEEESJ_SK_SJ_SK_NS1F_6fusion15FusionCallbacksIS1J_NS1M_17LinearCombinationISJ_fSJ_fLNS_15FloatRoundStyleE2EEESI_S1L_JEEES12_NS13_INS14_ILi1ELi4ELi3EEES17_NST_INS5_IJS18_S1K_EEENS5_IJS1K_SB_EEEEEEENS4_39AutoVectorizingCopyWithAssumedAlignmentILi128EEENS4_14SM90_TMA_STOREES1W_S1Y_NS4_9Copy_AtomIJNS4_17SM90_U32x4_STSM_NENS_6half_tEEEEvEEEvvEEEEvNT_6ParamsE,"ax",@progbits
	.align	128
.text._ZN7cutlass13device_kernelINS_4gemm6kernel13GemmUniversalIN4cute5tupleIJiiiiEEENS1_10collective13CollectiveMmaINS1_37MainloopSm90TmaGmmaWarpSpecializedFP8ILi8ENS5_IJNS4_1CILi1EEESB_SB_EEENS1_35KernelTmaWarpSpecializedCooperativeEEENS5_IJNSA_ILi128EEENSA_ILi256EEENSA_ILi64EEEEEENS_12float_e4m3_tENS5_IJlSB_lEEESJ_SK_NS4_8TiledMMAINS4_8MMA_AtomIJNS4_4SM904GMMA31MMA_64x256x32_F32E4M3E4M3_SS_TNILNSO_7ScaleInE1ELSQ_1EEEEEENS4_6LayoutINS5_IJNSA_ILi2EEESB_SB_EEENS5_IJSB_NSA_ILi0EEESW_EEEEENS5_IJNS4_10UnderscoreESZ_SZ_EEEEENS4_13SM90_TMA_LOADENS4_14ComposedLayoutINS4_7SwizzleILi2ELi4ELi3EEENS4_18smem_ptr_flag_bitsILi8EEENST_INS5_IJNSA_ILi8EEESH_EEENS5_IJSH_SB_EEEEEEEvNS4_8identityES12_S1C_vS1D_EENS_8epilogue10collective18CollectiveEpilogueINS1F_22Sm90TmaWarpSpecializedILi4ELi2ELi16ELb0ELb0EEEJSI_NS5_IJSF_NSA_ILi32EEEEEESJ_SK_SJ_SK_NS1F_6fusion15FusionCallbacksIS1J_NS1M_17LinearCombinationISJ_fSJ_fLNS_15FloatRoundStyleE2EEESI_S1L_JEEES12_NS13_INS14_ILi1ELi4ELi3EEES17_NST_INS5_IJS18_S1K_EEENS5_IJS1K_SB_EEEEEEENS4_39AutoVectorizingCopyWithAssumedAlignmentILi128EEENS4_14SM90_TMA_STOREES1W_S1Y_NS4_9Copy_AtomIJNS4_17SM90_U32x4_STSM_NENS_6half_tEEEEvEEEvvEEEEvNT_6ParamsE:
        .type           _ZN7cutlass13device_kernelINS_4gemm6kernel13GemmUniversalIN4cute5tupleIJiiiiEEENS1_10collective13CollectiveMmaINS1_37MainloopSm90TmaGmmaWarpSpecializedFP8ILi8ENS5_IJNS4_1CILi1EEESB_SB_EEENS1_35KernelTmaWarpSpecializedCooperativeEEENS5_IJNSA_ILi128EEENSA_ILi256EEENSA_ILi64EEEEEENS_12float_e4m3_tENS5_IJlSB_lEEESJ_SK_NS4_8TiledMMAINS4_8MMA_AtomIJNS4_4SM904GMMA31MMA_64x256x32_F32E4M3E4M3_SS_TNILNSO_7ScaleInE1ELSQ_1EEEEEENS4_6LayoutINS5_IJNSA_ILi2EEESB_SB_EEENS5_IJSB_NSA_ILi0EEESW_EEEEENS5_IJNS4_10UnderscoreESZ_SZ_EEEEENS4_13SM90_TMA_LOADENS4_14ComposedLayoutINS4_7SwizzleILi2ELi4ELi3EEENS4_18smem_ptr_flag_bitsILi8EEENST_INS5_IJNSA_ILi8EEESH_EEENS5_IJSH_SB_EEEEEEEvNS4_8identityES12_S1C_vS1D_EENS_8epilogue10collective18CollectiveEpilogueINS1F_22Sm90TmaWarpSpecializedILi4ELi2ELi16ELb0ELb0EEEJSI_NS5_IJSF_NSA_ILi32EEEEEESJ_SK_SJ_SK_NS1F_6fusion15FusionCallbacksIS1J_NS1M_17LinearCombinationISJ_fSJ_fLNS_15FloatRoundStyleE2EEESI_S1L_JEEES12_NS13_INS14_ILi1ELi4ELi3EEES17_NST_INS5_IJS18_S1K_EEENS5_IJS1K_SB_EEEEEEENS4_39AutoVectorizingCopyWithAssumedAlignmentILi128EEENS4_14SM90_TMA_STOREES1W_S1Y_NS4_9Copy_AtomIJNS4_17SM90_U32x4_STSM_NENS_6half_tEEEEvEEEvvEEEEvNT_6ParamsE,@function
        .size           _ZN7cutlass13device_kernelINS_4gemm6kernel13GemmUniversalIN4cute5tupleIJiiiiEEENS1_10collective13CollectiveMmaINS1_37MainloopSm90TmaGmmaWarpSpecializedFP8ILi8ENS5_IJNS4_1CILi1EEESB_SB_EEENS1_35KernelTmaWarpSpecializedCooperativeEEENS5_IJNSA_ILi128EEENSA_ILi256EEENSA_ILi64EEEEEENS_12float_e4m3_tENS5_IJlSB_lEEESJ_SK_NS4_8TiledMMAINS4_8MMA_AtomIJNS4_4SM904GMMA31MMA_64x256x32_F32E4M3E4M3_SS_TNILNSO_7ScaleInE1ELSQ_1EEEEEENS4_6LayoutINS5_IJNSA_ILi2EEESB_SB_EEENS5_IJSB_NSA_ILi0EEESW_EEEEENS5_IJNS4_10UnderscoreESZ_SZ_EEEEENS4_13SM90_TMA_LOADENS4_14ComposedLayoutINS4_7SwizzleILi2ELi4ELi3EEENS4_18smem_ptr_flag_bitsILi8EEENST_INS5_IJNSA_ILi8EEESH_EEENS5_IJSH_SB_EEEEEEEvNS4_8identityES12_S1C_vS1D_EENS_8epilogue10collective18CollectiveEpilogueINS1F_22Sm90TmaWarpSpecializedILi4ELi2ELi16ELb0ELb0EEEJSI_NS5_IJSF_NSA_ILi32EEEEEESJ_SK_SJ_SK_NS1F_6fusion15FusionCallbacksIS1J_NS1M_17LinearCombinationISJ_fSJ_fLNS_15FloatRoundStyleE2EEESI_S1L_JEEES12_NS13_INS14_ILi1ELi4ELi3EEES17_NST_INS5_IJS18_S1K_EEENS5_IJS1K_SB_EEEEEEENS4_39AutoVectorizingCopyWithAssumedAlignmentILi128EEENS4_14SM90_TMA_STOREES1W_S1Y_NS4_9Copy_AtomIJNS4_17SM90_U32x4_STSM_NENS_6half_tEEEEvEEEvvEEEEvNT_6ParamsE,(.L_x_273 - _ZN7cutlass13device_kernelINS_4gemm6kernel13GemmUniversalIN4cute5tupleIJiiiiEEENS1_10collective13CollectiveMmaINS1_37MainloopSm90TmaGmmaWarpSpecializedFP8ILi8ENS5_IJNS4_1CILi1EEESB_SB_EEENS1_35KernelTmaWarpSpecializedCooperativeEEENS5_IJNSA_ILi128EEENSA_ILi256EEENSA_ILi64EEEEEENS_12float_e4m3_tENS5_IJlSB_lEEESJ_SK_NS4_8TiledMMAINS4_8MMA_AtomIJNS4_4SM904GMMA31MMA_64x256x32_F32E4M3E4M3_SS_TNILNSO_7ScaleInE1ELSQ_1EEEEEENS4_6LayoutINS5_IJNSA_ILi2EEESB_SB_EEENS5_IJSB_NSA_ILi0EEESW_EEEEENS5_IJNS4_10UnderscoreESZ_SZ_EEEEENS4_13SM90_TMA_LOADENS4_14ComposedLayoutINS4_7SwizzleILi2ELi4ELi3EEENS4_18smem_ptr_flag_bitsILi8EEENST_INS5_IJNSA_ILi8EEESH_EEENS5_IJSH_SB_EEEEEEEvNS4_8identityES12_S1C_vS1D_EENS_8epilogue10collective18CollectiveEpilogueINS1F_22Sm90TmaWarpSpecializedILi4ELi2ELi16ELb0ELb0EEEJSI_NS5_IJSF_NSA_ILi32EEEEEESJ_SK_SJ_SK_NS1F_6fusion15FusionCallbacksIS1J_NS1M_17LinearCombinationISJ_fSJ_fLNS_15FloatRoundStyleE2EEESI_S1L_JEEES12_NS13_INS14_ILi1ELi4ELi3EEES17_NST_INS5_IJS18_S1K_EEENS5_IJS1K_SB_EEEEEEENS4_39AutoVectorizingCopyWithAssumedAlignmentILi128EEENS4_14SM90_TMA_STOREES1W_S1Y_NS4_9Copy_AtomIJNS4_17SM90_U32x4_STSM_NENS_6half_tEEEEvEEEvvEEEEvNT_6ParamsE)
        .other          _ZN7cutlass13device_kernelINS_4gemm6kernel13GemmUniversalIN4cute5tupleIJiiiiEEENS1_10collective13CollectiveMmaINS1_37MainloopSm90TmaGmmaWarpSpecializedFP8ILi8ENS5_IJNS4_1CILi1EEESB_SB_EEENS1_35KernelTmaWarpSpecializedCooperativeEEENS5_IJNSA_ILi128EEENSA_ILi256EEENSA_ILi64EEEEEENS_12float_e4m3_tENS5_IJlSB_lEEESJ_SK_NS4_8TiledMMAINS4_8MMA_AtomIJNS4_4SM904GMMA31MMA_64x256x32_F32E4M3E4M3_SS_TNILNSO_7ScaleInE1ELSQ_1EEEEEENS4_6LayoutINS5_IJNSA_ILi2EEESB_SB_EEENS5_IJSB_NSA_ILi0EEESW_EEEEENS5_IJNS4_10UnderscoreESZ_SZ_EEEEENS4_13SM90_TMA_LOADENS4_14ComposedLayoutINS4_7SwizzleILi2ELi4ELi3EEENS4_18smem_ptr_flag_bitsILi8EEENST_INS5_IJNSA_ILi8EEESH_EEENS5_IJSH_SB_EEEEEEEvNS4_8identityES12_S1C_vS1D_EENS_8epilogue10collective18CollectiveEpilogueINS1F_22Sm90TmaWarpSpecializedILi4ELi2ELi16ELb0ELb0EEEJSI_NS5_IJSF_NSA_ILi32EEEEEESJ_SK_SJ_SK_NS1F_6fusion15FusionCallbacksIS1J_NS1M_17LinearCombinationISJ_fSJ_fLNS_15FloatRoundStyleE2EEESI_S1L_JEEES12_NS13_INS14_ILi1ELi4ELi3EEES17_NST_INS5_IJS18_S1K_EEENS5_IJS1K_SB_EEEEEEENS4_39AutoVectorizingCopyWithAssumedAlignmentILi128EEENS4_14SM90_TMA_STOREES1W_S1Y_NS4_9Copy_AtomIJNS4_17SM90_U32x4_STSM_NENS_6half_tEEEEvEEEvvEEEEvNT_6ParamsE,@"STO_CUDA_ENTRY STV_DEFAULT"
_ZN7cutlass13device_kernelINS_4gemm6kernel13GemmUniversalIN4cute5tupleIJiiiiEEENS1_10collective13CollectiveMmaINS1_37MainloopSm90TmaGmmaWarpSpecializedFP8ILi8ENS5_IJNS4_1CILi1EEESB_SB_EEENS1_35KernelTmaWarpSpecializedCooperativeEEENS5_IJNSA_ILi128EEENSA_ILi256EEENSA_ILi64EEEEEENS_12float_e4m3_tENS5_IJlSB_lEEESJ_SK_NS4_8TiledMMAINS4_8MMA_AtomIJNS4_4SM904GMMA31MMA_64x256x32_F32E4M3E4M3_SS_TNILNSO_7ScaleInE1ELSQ_1EEEEEENS4_6LayoutINS5_IJNSA_ILi2EEESB_SB_EEENS5_IJSB_NSA_ILi0EEESW_EEEEENS5_IJNS4_10UnderscoreESZ_SZ_EEEEENS4_13SM90_TMA_LOADENS4_14ComposedLayoutINS4_7SwizzleILi2ELi4ELi3EEENS4_18smem_ptr_flag_bitsILi8EEENST_INS5_IJNSA_ILi8EEESH_EEENS5_IJSH_SB_EEEEEEEvNS4_8identityES12_S1C_vS1D_EENS_8epilogue10collective18CollectiveEpilogueINS1F_22Sm90TmaWarpSpecializedILi4ELi2ELi16ELb0ELb0EEEJSI_NS5_IJSF_NSA_ILi32EEEEEESJ_SK_SJ_SK_NS1F_6fusion15FusionCallbacksIS1J_NS1M_17LinearCombinationISJ_fSJ_fLNS_15FloatRoundStyleE2EEESI_S1L_JEEES12_NS13_INS14_ILi1ELi4ELi3EEES17_NST_INS5_IJS18_S1K_EEENS5_IJS1K_SB_EEEEEEENS4_39AutoVectorizingCopyWithAssumedAlignmentILi128EEENS4_14SM90_TMA_STOREES1W_S1Y_NS4_9Copy_AtomIJNS4_17SM90_U32x4_STSM_NENS_6half_tEEEEvEEEvvEEEEvNT_6ParamsE:
[----:B------:R-:W1:Y:S02]  /*0000*/  LDC R1, c[0x0][0x28] ;  /* 0x00000a00ff017b82 */ /* 0x000e640000000800 */
[----:B-1----:R-:W-:Y:S01]  /*0010*/  IADD3 R1, R1, -0xd8, RZ ;  /* 0xffffff2801017810 */ /* 0x002fe20007ffe0ff */
[----:B------:R-:W1:Y:S05]  /*0020*/  S2R R4, SR_TID.X ;  /* 0x0000000000047919 */ /* 0x000e6a0000002100 */
[----:B------:R-:W2:Y:S01]  /*0030*/  LDC.64 R2, c[0x0][0x588] ;  /* 0x00016200ff027b82 */ /* 0x000ea20000000a00 */
[----:B------:R-:W-:Y:S01]  /*0040*/  ELECT P0, URZ, PT ;  /* 0x00000000003f782f */ /* 0x000fe20003800000 */
[----:B------:R-:W-:Y:S01]  /*0050*/  BSSY B0, `(.L_x_0) ;  /* 0x000001a000007945 */ /* 0x000fe20003800000 */
[----:B-1----:R-:W-:-:S05]  /*0060*/  SHF.R.U32.HI R8, RZ, 0x5, R4 ;  /* 0x00000005ff087819 */ /* 0x002fca0000011604 */
[----:B------:R-:W1:Y:S02]  /*0070*/  SHFL.IDX PT, R0, R8, RZ, 0x1f ;  /* 0x00001fff08007589 */ /* 0x000e6400000e0000 */
[----:B-1----:R-:W-:Y:S02]  /*0080*/  R2UR UR47, R0 ;  /* 0x00000000002f72ca */ /* 0x002fe400000e0000 */
[----:B------:R-:W-:-:S06]  /*0090*/  SHF.R.U32.HI R0, RZ, 0x7, R4 ;  /* 0x00000007ff007819 */ /* 0x000fcc0000011604 */
[----:B------:R-:W1:Y:S05]  /*00a0*/  SHFL.IDX PT, R0, R0, RZ, 0x1f ;  /* 0x00001fff00007589 */ /* 0x000e6a00000e0000 */
[----:B------:R-:W-:Y:S02]  /*00b0*/  USHF.R.S32.HI UR4, URZ, 0x1f, UR47 ;  /* 0x0000001f3f047899 */ /* 0x000fe4000801142f */
[----:B------:R-:W-:Y:S02]  /*00c0*/  ISETP.NE.OR P0, PT, RZ, UR47, !P0 ;  /* 0x0000002fff007c0c */ /* 0x000fe4000c705670 */
[----:B------:R-:W-:-:S04]  /*00d0*/  ULEA.HI UR4, UR4, UR47, URZ, 0x2 ;  /* 0x0000002f04047291 */ /* 0x000fc8000f8f103f */
[----:B------:R-:W-:-:S04]  /*00e0*/  ULOP3.LUT UR4, UR4, 0xfffffffc, URZ, 0xc0, !UPT ;  /* 0xfffffffc04047892 */ /* 0x000fc8000f8ec03f */
[----:B------:R-:W-:-:S03]  /*00f0*/  UIADD3 UR47, UR47, -UR4, URZ ;  /* 0x800000042f2f7290 */ /* 0x000fc6000fffe03f */
[----:B--2---:R-:W-:Y:S09]  /*0100*/  @P0 BRA `(.L_x_1) ;  /* 0x0000000000380947 */ /* 0x004ff20003800000 */
[----:B------:R-:W-:Y:S02]  /*0110*/  ULDC.64 UR4, c[0x0][0x198] ;  /* 0x0000660000047ab9 */ /* 0x000fe40000000a00 */
[----:B------:R-:W-:Y:S02]  /*0120*/  UIADD3 UR6, UP0, UR4, 0xf0, URZ ;  /* 0x000000f004067890 */ /* 0x000fe4000ff1e03f */
[----:B------:R-:W-:Y:S02]  /*0130*/  UIADD3 UR8, UP1, UR4, 0x1f0, URZ ;  /* 0x000001f004087890 */ /* 0x000fe4000ff3e03f */
[----:B------:R-:W-:Y:S02]  /*0140*/  UIADD3 UR10, UP2, UR4, 0x3f0, URZ ;  /* 0x000003f0040a7890 */ /* 0x000fe4000ff5e03f */
[----:B------:R-:W-:Y:S02]  /*0150*/  UIADD3 UR4, UP3, UR4, 0x4f0, URZ ;  /* 0x000004f004047890 */ /* 0x000fe4000ff7e03f */
[----:B------:R-:W-:-:S02]  /*0160*/  UIADD3.X UR7, URZ, UR5, URZ, UP0, !UPT ;  /* 0x000000053f077290 */ /* 0x000fc400087fe43f */
[----:B------:R-:W-:Y:S02]  /*0170*/  UIADD3.X UR9, URZ, UR5, URZ, UP1, !UPT ;  /* 0x000000053f097290 */ /* 0x000fe40008ffe43f */
[----:B------:R-:W-:Y:S02]  /*0180*/  UIADD3.X UR11, URZ, UR5, URZ, UP2, !UPT ;  /* 0x000000053f0b7290 */ /* 0x000fe400097fe43f */
[----:B------:R-:W-:-:S03]  /*0190*/  UIADD3.X UR5, URZ, UR5, URZ, UP3, !UPT ;  /* 0x000000053f057290 */ /* 0x000fc60009ffe43f */
[----:B------:R2:W-:Y:S02]  /*01a0*/  UTMACCTL.PF [UR6] ;  /* 0x00000000060079b9 */ /* 0x0005e40008040000 */
[----:B------:R2:W-:Y:S02]  /*01b0*/  UTMACCTL.PF [UR8] ;  /* 0x00000000080079b9 */ /* 0x0005e40008040000 */
[----:B------:R2:W-:Y:S02]  /*01c0*/  UTMACCTL.PF [UR10] ;  /* 0x000000000a0079b9 */ /* 0x0005e40008040000 */
[----:B------:R2:W-:Y:S02]  /*01d0*/  UTMACCTL.PF [UR4] ;  /* 0x00000000040079b9 */ /* 0x0005e40008040000 */
[----:B--2---:R-:W-:Y:S01]  /*01e0*/  NOP ;  /* 0x0000000000007918 */ /* 0x004fe20000000000 */
.L_x_1:
[----:B------:R-:W-:Y:S05]  /*01f0*/  BSYNC B0 ;  /* 0x0000000000007941 */ /* 0x000fea0003800000 */
.L_x_0:
[----:B------:R-:W-:Y:S01]  /*0200*/  ULDC.64 UR6, c[0x0][0x590] ;  /* 0x0001640000067ab9 */ /* 0x000fe20000000a00 */
[----:B-1----:R-:W-:Y:S01]  /*0210*/  R2UR UR4, R0 ;  /* 0x00000000000472ca */ /* 0x002fe200000e0000 */
[----:B------:R-:W-:Y:S01]  /*0220*/  ULDC.64 UR52, c[0x0][0x208] ;  /* 0x0000820000347ab9 */ /* 0x000fe20000000a00 */
[----:B------:R-:W-:Y:S01]  /*0230*/  ISETP.NE.U32.AND P2, PT, RZ, UR6, PT ;  /* 0x00000006ff007c0c */ /* 0x000fe2000bf45070 */
[----:B------:R-:W-:Y:S01]  /*0240*/  IMAD.MOV.U32 R4, RZ, RZ, R2 ;  /* 0x000000ffff047224 */ /* 0x000fe200078e0002 */
[----:B------:R-:W-:Y:S02]  /*0250*/  PRMT R6, RZ, 0x7610, R6 ;  /* 0x00007610ff067816 */ /* 0x000fe40000000006 */
[----:B------:R-:W-:Y:S02]  /*0260*/  ISETP.NE.AND.EX P1, PT, RZ, UR7, PT, P2 ;  /* 0x00000007ff007c0c */ /* 0x000fe4000bf25320 */
[----:B------:R-:W-:-:S11]  /*0270*/  MOV R5, R3 ;  /* 0x0000000300057202 */ /* 0x000fd60000000f00 */
[----:B------:R-:W-:Y:S05]  /*0280*/  @P1 BRA `(.L_x_2) ;  /* 0x0000000000301947 */ /* 0x000fea0003800000 */
[----:B------:R-:W-:Y:S02]  /*0290*/  ULDC.64 UR8, c[0x0][0x588] ;  /* 0x0001620000087ab9 */ /* 0x000fe40000000a00 */
[----:B------:R-:W-:-:S04]  /*02a0*/  ISETP.NE.U32.AND P0, PT, RZ, UR8, PT ;  /* 0x00000008ff007c0c */ /* 0x000fc8000bf05070 */
[----:B------:R-:W-:-:S13]  /*02b0*/  ISETP.NE.AND.EX P0, PT, RZ, UR9, PT, P0 ;  /* 0x00000009ff007c0c */ /* 0x000fda000bf05300 */
[----:B------:R-:W-:Y:S05]  /*02c0*/  @!P0 BRA `(.L_x_3) ;  /* 0x0000000000108947 */ /* 0x000fea0003800000 */
[----:B------:R-:W2:Y:S01]  /*02d0*/  LDG.E R0, desc[UR52][R4.64] ;  /* 0x0000003404007981 */ /* 0x000ea2000c1e1900 */
[----:B------:R-:W-:Y:S01]  /*02e0*/  IMAD.MOV.U32 R6, RZ, RZ, 0x1 ;  /* 0x00000001ff067424 */ /* 0x000fe200078e00ff */
[----:B--2---:R-:W-:Y:S01]  /*02f0*/  FSETP.NEU.AND P3, PT, R0, RZ, PT ;  /* 0x000000ff0000720b */ /* 0x004fe20003f6d000 */
[----:B------:R-:W-:-:S12]  /*0300*/  BRA `(.L_x_2) ;  /* 0x0000000000107947 */ /* 0x000fd80003800000 */
.L_x_3:
[----:B------:R-:W-:Y:S01]  /*0310*/  ULDC UR5, c[0x0][0x580] ;  /* 0x0001600000057ab9 */ /* 0x000fe20000000800 */
[----:B------:R-:W-:Y:S02]  /*0320*/  MOV R6, 0x1 ;  /* 0x0000000100067802 */ /* 0x000fe40000000f00 */
[----:B------:R-:W-:Y:S02]  /*0330*/  CS2R R4, SRZ ;  /* 0x0000000000047805 */ /* 0x000fe4000001ff00 */
[----:B------:R-:W-:-:S13]  /*0340*/  FSETP.NEU.AND P3, PT, RZ, UR5, PT ;  /* 0x00000005ff007c0b */ /* 0x000fda000bf6d000 */
.L_x_2:
[----:B------:R-:W-:Y:S01]  /*0350*/  ISETP.NE.U32.AND P0, PT, R4, RZ, PT ;  /* 0x000000ff0400720c */ /* 0x000fe20003f05070 */
[----:B------:R-:W-:Y:S01]  /*0360*/  IMAD.MOV.U32 R0, RZ, RZ, 0x1 ;  /* 0x00000001ff007424 */ /* 0x000fe200078e00ff */
[----:B------:R-:W-:Y:S02]  /*0370*/  ISETP.NE.AND.EX P2, PT, RZ, UR7, PT, P2 ;  /* 0x00000007ff007c0c */ /* 0x000fe4000bf45320 */
[----:B------:R-:W-:-:S13]  /*0380*/  ISETP.NE.AND.EX P0, PT, R5, RZ, PT, P0 ;  /* 0x000000ff0500720c */ /* 0x000fda0003f05300 */
[----:B------:R-:W-:Y:S05]  /*0390*/  @P0 BRA P2, `(.L_x_4) ;  /* 0x0000000000300947 */ /* 0x000fea0001000000 */
[----:B------:R-:W-:Y:S02]  /*03a0*/  ISETP.NE.U32.AND P2, PT, RZ, UR6, PT ;  /* 0x00000006ff007c0c */ /* 0x000fe4000bf45070 */
[----:B------:R-:W-:Y:S02]  /*03b0*/  ISETP.NE.U32.AND P0, PT, R4, RZ, PT ;  /* 0x000000ff0400720c */ /* 0x000fe40003f05070 */
[----:B------:R-:W-:Y:S02]  /*03c0*/  ISETP.NE.AND.EX P2, PT, RZ, UR7, PT, P2 ;  /* 0x00000007ff007c0c */ /* 0x000fe4000bf45320 */
[----:B------:R-:W-:Y:S02]  /*03d0*/  PRMT R0, R6, 0x9910, RZ ;  /* 0x0000991006007816 */ /* 0x000fe400000000ff */
[----:B------:R-:W-:Y:S02]  /*03e0*/  ISETP.NE.AND.EX P0, PT, R5, RZ, PT, P0 ;  /* 0x000000ff0500720c */ /* 0x000fe40003f05300 */
[----:B------:R-:W-:-:S02]  /*03f0*/  ISETP.NE.AND P4, PT, R0, RZ, PT ;  /* 0x000000ff0000720c */ /* 0x000fc40003f85270 */
[----:B------:R-:W-:Y:S02]  /*0400*/  SEL R5, RZ, 0xffffffff, P3 ;  /* 0xffffffffff057807 */ /* 0x000fe40001800000 */
[----:B------:R-:W-:-:S04]  /*0410*/  SEL R0, RZ, 0xffffffff, P0 ;  /* 0xffffffffff007807 */ /* 0x000fc80000000000 */
[----:B------:R-:W-:-:S04]  /*0420*/  @P2 SEL R5, R0, R5, !P4 ;  /* 0x0000000500052207 */ /* 0x000fc80006000000 */
[----:B------:R-:W-:-:S04]  /*0430*/  LOP3.LUT R5, R5, 0x1, RZ, 0xc0, !PT ;  /* 0x0000000105057812 */ /* 0x000fc800078ec0ff */
[----:B------:R-:W-:-:S04]  /*0440*/  ISETP.NE.U32.AND P0, PT, R5, 0x1, PT ;  /* 0x000000010500780c */ /* 0x000fc80003f05070 */
[----:B------:R-:W-:-:S09]  /*0450*/  SEL R0, RZ, 0x1, !P0 ;  /* 0x00000001ff007807 */ /* 0x000fd20004000000 */
.L_x_4:
[----:B------:R-:W1:Y:S01]  /*0460*/  SHFL.IDX PT, R4, R8, RZ, 0x1f ;  /* 0x00001fff08047589 */ /* 0x000e6200000e0000 */
[----:B------:R-:W-:Y:S02]  /*0470*/  UISETP.NE.AND UP0, UPT, UR47, URZ, UPT ;  /* 0x0000003f2f00728c */ /* 0x000fe4000bf05270 */
[----:B------:R-:W-:Y:S02]  /*0480*/  UIADD3 UR9, UR4, -0x1, URZ ;  /* 0xffffffff04097890 */ /* 0x000fe4000fffe03f */
[----:B------:R-:W-:Y:S02]  /*0490*/  UP2UR UR48, UPR, URZ, 0x1 ;  /* 0x000000013f307883 */ /* 0x000fe40008000000 */
[----:B------:R-:W-:Y:S02]  /*04a0*/  UISETP.EQ.OR UP0, UPT, UR47, 0x3, !UP0 ;  /* 0x000000032f00788c */ /* 0x000fe4000c702670 */
[----:B------:R-:W-:Y:S02]  /*04b0*/  UISETP.GE.U32.AND UP1, UPT, UR9, 0x2, UPT ;  /* 0x000000020900788c */ /* 0x000fe4000bf26070 */
[----:B------:R-:W-:-:S04]  /*04c0*/  UISETP.EQ.AND UP0, UPT, UR4, URZ, UP0 ;  /* 0x0000003f0400728c */ /* 0x000fc80008702270 */
[----:B------:R-:W-:Y:S02]  /*04d0*/  USEL UR46, URZ, 0x1, !UP0 ;  /* 0x000000013f2e7887 */ /* 0x000fe4000c000000 */
[----:B------:R-:W-:Y:S02]  /*04e0*/  UISETP.NE.AND UP0, UPT, UR4, URZ, UPT ;  /* 0x0000003f0400728c */ /* 0x000fe4000bf05270 */
[----:B------:R-:W-:Y:S01]  /*04f0*/  USEL UR46, UR46, 0x2, UP1 ;  /* 0x000000022e2e7887 */ /* 0x000fe20008800000 */
[----:B-1----:R-:W-:-:S13]  /*0500*/  ISETP.NE.AND P0, PT, R4, RZ, PT ;  /* 0x000000ff0400720c */ /* 0x002fda0003f05270 */
[----:B------:R-:W-:Y:S05]  /*0510*/  @P0 BRA `(.L_x_5) ;  /* 0x0000000000840947 */ /* 0x000fea0003800000 */
[----:B------:R-:W-:Y:S01]  /*0520*/  ELECT P0, URZ, PT ;  /* 0x00000000003f782f */ /* 0x000fe20003800000 */
[----:B------:R-:W-:-:S12]  /*0530*/  BSSY B0, `(.L_x_5) ;  /* 0x000001f000007945 */ /* 0x000fd80003800000 */
[----:B------:R-:W-:Y:S05]  /*0540*/  @!P0 BRA `(.L_x_6) ;  /* 0x0000000000748947 */ /* 0x000fea0003800000 */
[----:B------:R-:W1:Y:S01]  /*0550*/  S2UR UR8, SR_CgaCtaId ;  /* 0x00000000000879c3 */ /* 0x000e620000008800 */
[----:B------:R-:W-:Y:S01]  /*0560*/  UMOV UR4, 0x400 ;  /* 0x0000040000047882 */ /* 0x000fe20000000000 */
[----:B------:R-:W-:Y:S01]  /*0570*/  UMOV UR5, 0x1 ;  /* 0x0000000100057882 */ /* 0x000fe20000000000 */
[----:B------:R-:W-:Y:S02]  /*0580*/  UMOV UR6, 0x100 ;  /* 0x0000010000067882 */ /* 0x000fe40000000000 */
[----:B------:R-:W-:-:S04]  /*0590*/  UIADD3 UR6, -UR6, 0x100000, URZ ;  /* 0x0010000006067890 */ /* 0x000fc8000fffe13f */
[----:B------:R-:W-:Y:S02]  /*05a0*/  USHF.L.U32 UR7, UR6, 0xb, URZ ;  /* 0x0000000b06077899 */ /* 0x000fe4000800063f */
[----:B------:R-:W-:Y:S02]  /*05b0*/  USHF.L.U32 UR6, UR6, 0x1, URZ ;  /* 0x0000000106067899 */ /* 0x000fe4000800063f */
[----:B-1----:R-:W-:Y:S02]  /*05c0*/  ULEA UR8, UR8, UR4, 0x18 ;  /* 0x0000000408087291 */ /* 0x002fe4000f8ec03f */
[----:B------:R-:W-:-:S04]  /*05d0*/  UIADD3 UR4, -UR5, 0x100000, URZ ;  /* 0x0010000005047890 */ /* 0x000fc8000fffe13f */
[----:B------:R-:W-:Y:S02]  /*05e0*/  USHF.L.U32 UR5, UR4, 0xb, URZ ;  /* 0x0000000b04057899 */ /* 0x000fe4000800063f */
[----:B------:R-:W-:Y:S01]  /*05f0*/  USHF.L.U32 UR4, UR4, 0x1, URZ ;  /* 0x0000000104047899 */ /* 0x000fe2000800063f */
[----:B------:R-:W1:Y:S11]  /*0600*/  FENCE.VIEW.ASYNC.S ;  /* 0x00000000000073c6 */ /* 0x000e760000000000 */
[----:B-1----:R1:W2:Y:S01]  /*0610*/  SYNCS.EXCH.64 URZ, [UR8], UR4 ;  /* 0x00000004083f75b2 */ /* 0x0022a20008000100 */
[----:B------:R1:W3:Y:S01]  /*0620*/  SYNCS.EXCH.64 URZ, [UR8+0x40], UR6 ;  /* 0x00004006083f75b2 */ /* 0x0002e20008000100 */
[----:B------:R1:W4:Y:S01]  /*0630*/  SYNCS.EXCH.64 URZ, [UR8+0x8], UR4 ;  /* 0x00000804083f75b2 */ /* 0x0003220008000100 */
[----:B------:R1:W1:Y:S01]  /*0640*/  SYNCS.EXCH.64 URZ, [UR8+0x48], UR6 ;  /* 0x00004806083f75b2 */ /* 0x0002620008000100 */
        /* <DEDUP_REMOVED lines=12> */
[----:B------:R-:W-:Y:S01]  /*0710*/  NOP ;  /* 0x0000000000007918 */ /* 0x000fe20000000000 */
.L_x_6:
[----:B-1----:R-:W-:Y:S05]  /*0720*/  BSYNC B0 ;  /* 0x0000000000007941 */ /* 0x002fea0003800000 */
.L_x_5:
[----:B------:R-:W1:Y:S01]  /*0730*/  SHFL.IDX PT, R4, R8, RZ, 0x1f ;  /* 0x00001fff08047589 */ /* 0x000e6200000e0000 */
[----:B------:R-:W-:Y:S01]  /*0740*/  UISETP.EQ.AND UP2, UPT, UR47, 0x2, !UP0 ;  /* 0x000000022f00788c */ /* 0x000fe2000c742270 */
[----:B------:R-:W-:-:S03]  /*0750*/  NOP ;  /* 0x0000000000007918 */ /* 0x000fc60000000000 */
[----:B------:R-:W-:-:S04]  /*0760*/  USEL UR45, URZ, 0x1, !UP2 ;  /* 0x000000013f2d7887 */ /* 0x000fc8000d000000 */
[----:B------:R-:W-:Y:S01]  /*0770*/  USEL UR45, UR45, 0x2, UP1 ;  /* 0x000000022d2d7887 */ /* 0x000fe20008800000 */
[----:B-1----:R-:W-:-:S13]  /*0780*/  ISETP.NE.AND P0, PT, R4, RZ, PT ;  /* 0x000000ff0400720c */ /* 0x002fda0003f05270 */
[----:B------:R-:W-:Y:S05]  /*0790*/  @P0 BRA `(.L_x_7) ;  /* 0x0000000000580947 */ /* 0x000fea0003800000 */
[----:B------:R-:W1:Y:S01]  /*07a0*/  S2UR UR5, SR_CgaCtaId ;  /* 0x00000000000579c3 */ /* 0x000e620000008800 */
[----:B------:R-:W-:Y:S01]  /*07b0*/  UMOV UR4, 0x400 ;  /* 0x0000040000047882 */ /* 0x000fe20000000000 */
[----:B------:R-:W-:Y:S01]  /*07c0*/  UMOV UR6, 0x20 ;  /* 0x0000002000067882 */ /* 0x000fe20000000000 */
[----:B------:R-:W-:Y:S01]  /*07d0*/  UMOV UR7, 0x100 ;  /* 0x0000010000077882 */ /* 0x000fe20000000000 */
[----:B------:R-:W-:Y:S01]  /*07e0*/  ELECT P0, URZ, PT ;  /* 0x00000000003f782f */ /* 0x000fe20003800000 */
[----:B-1----:R-:W-:Y:S02]  /*07f0*/  ULEA UR8, UR5, UR4, 0x18 ;  /* 0x0000000405087291 */ /* 0x002fe4000f8ec03f */
[----:B------:R-:W-:-:S04]  /*0800*/  UIADD3 UR4, -UR6, 0x100000, URZ ;  /* 0x0010000006047890 */ /* 0x000fc8000fffe13f */
[----:B------:R-:W-:Y:S02]  /*0810*/  USHF.L.U32 UR5, UR4, 0xb, URZ ;  /* 0x0000000b04057899 */ /* 0x000fe4000800063f */
[----:B------:R-:W-:Y:S02]  /*0820*/  USHF.L.U32 UR4, UR4, 0x1, URZ ;  /* 0x0000000104047899 */ /* 0x000fe4000800063f */
[----:B------:R-:W-:-:S04]  /*0830*/  UIADD3 UR6, -UR7, 0x100000, URZ ;  /* 0x0010000007067890 */ /* 0x000fc8000fffe13f */
[----:B------:R-:W-:Y:S02]  /*0840*/  USHF.L.U32 UR7, UR6, 0xb, URZ ;  /* 0x0000000b06077899 */ /* 0x000fe4000800063f */
[----:B------:R-:W-:Y:S01]  /*0850*/  USHF.L.U32 UR6, UR6, 0x1, URZ ;  /* 0x0000000106067899 */ /* 0x000fe2000800063f */
[----:B------:R-:W1:Y:S03]  /*0860*/  FENCE.VIEW.ASYNC.S ;  /* 0x00000000000073c6 */ /* 0x000e660000000000 */
[----:B-1----:R1:W1:Y:S08]  /*0870*/  SYNCS.EXCH.64 URZ, [UR8+0x80], UR4 ;  /* 0x00008004083f75b2 */ /* 0x0022700008000100 */
        /* <DEDUP_REMOVED lines=8> */
.L_x_7:
[----:B------:R-:W5:Y:S01]  /*0900*/  LDC R4, c[0x0][0x904] ;  /* 0x00024100ff047b82 */ /* 0x000f620000000800 */
[----:B------:R-:W2:Y:S01]  /*0910*/  SHFL.IDX PT, R8, R8, RZ, 0x1f ;  /* 0x00001fff08087589 */ /* 0x000ea200000e0000 */
[----:B------:R-:W-:Y:S02]  /*0920*/  ELECT P0, URZ, PT ;  /* 0x00000000003f782f */ /* 0x000fe40003800000 */
[----:B------:R-:W-:Y:S01]  /*0930*/  MOV R7, RZ ;  /* 0x000000ff00077202 */ /* 0x000fe20000000f00 */
[----:B-1----:R-:W-:Y:S01]  /*0940*/  UMOV UR4, 0x20 ;  /* 0x0000002000047882 */ /* 0x002fe20000000000 */
[----:B------:R-:W1:Y:S01]  /*0950*/  S2R R5, SR_CTAID.Y ;  /* 0x0000000000057919 */ /* 0x000e620000002600 */
[----:B------:R-:W-:Y:S01]  /*0960*/  NOP ;  /* 0x0000000000007918 */ /* 0x000fe20000000000 */
[----:B------:R-:W-:Y:S01]  /*0970*/  UMOV UR38, 0x1 ;  /* 0x0000000100267882 */ /* 0x000fe20000000000 */
[----:B------:R-:W3:Y:S01]  /*0980*/  S2UR UR37, SR_CgaCtaId ;  /* 0x00000000002579c3 */ /* 0x000ee20000008800 */
[----:B------:R-:W4:Y:S01]  /*0990*/  S2R R6, SR_CTAID.X ;  /* 0x0000000000067919 */ /* 0x000f220000002500 */
[----:B-----5:R-:W-:-:S02]  /*09a0*/  ISETP.NE.AND P2, PT, R4, 0x1, PT ;  /* 0x000000010400780c */ /* 0x020fc40003f45270 */
[----:B--2---:R-:W-:-:S11]  /*09b0*/  ISETP.NE.OR P0, PT, R8, RZ, !P0 ;  /* 0x000000ff0800720c */ /* 0x004fd60004705670 */
[----:B------:R-:W4:Y:S01]  /*09c0*/  @P2 LDC R11, c[0x0][0x10] ;  /* 0x00000400ff0b2b82 */ /* 0x000f220000000800 */
[----:B-1----:R-:W-:Y:S01]  /*09d0*/  @P2 MOV R8, R5 ;  /* 0x0000000500082202 */ /* 0x002fe20000000f00 */
[----:B------:R-:W-:Y:S01]  /*09e0*/  @P2 IMAD.MOV.U32 R9, RZ, RZ, RZ ;  /* 0x000000ffff092224 */ /* 0x000fe200078e00ff */
[----:B------:R-:W-:Y:S01]  /*09f0*/  VOTEU.ALL UP1, P0 ;  /* 0x00000000003f7886 */ /* 0x000fe20000020000 */
[----:B------:R-:W-:Y:S01]  /*0a00*/  @P2 IMAD.MOV.U32 R13, RZ, RZ, RZ ;  /* 0x000000ffff0d2224 */ /* 0x000fe200078e00ff */
[----:B------:R-:W-:-:S03]  /*0a10*/  VOTEU.ALL UP2, P0 ;  /* 0x00000000003f7886 */ /* 0x000fc60000040000 */
[----:B------:R-:W1:Y:S01]  /*0a20*/  @!P2 LDC R4, c[0x0][0xc] ;  /* 0x00000300ff04ab82 */ /* 0x000e620000000800 */
[----:B------:R-:W-:Y:S01]  /*0a30*/  @!UP1 UMOV UR6, 0x400 ;  /* 0x0000040000069882 */ /* 0x000fe20000000000 */
[----:B------:R-:W-:-:S04]  /*0a40*/  @!UP1 UIADD3 UR4, -UR4, 0x100000, URZ ;  /* 0x0010000004049890 */ /* 0x000fc8000fffe13f */
[----:B------:R-:W-:Y:S02]  /*0a50*/  @!UP1 USHF.L.U32 UR5, UR4, 0xb, URZ ;  /* 0x0000000b04059899 */ /* 0x000fe4000800063f */
[----:B------:R-:W-:Y:S02]  /*0a60*/  @!UP1 USHF.L.U32 UR4, UR4, 0x1, URZ ;  /* 0x0000000104049899 */ /* 0x000fe4000800063f */
[----:B---3--:R-:W-:Y:S01]  /*0a70*/  @!UP1 ULEA UR8, UR37, UR6, 0x18 ;  /* 0x0000000625089291 */ /* 0x008fe2000f8ec03f */
[----:B------:R-:W-:Y:S01]  /*0a80*/  VOTEU.ALL UP1, P0 ;  /* 0x00000000003f7886 */ /* 0x000fe20000020000 */
[----:B------:R-:W-:Y:S01]  /*0a90*/  PLOP3.LUT P0, PT, PT, PT, UP0, 0x80, 0x0 ;  /* 0x000000000000781c */ /* 0x000fe20003f0f008 */
[----:B------:R-:W-:Y:S01]  /*0aa0*/  ULDC UR6, c[0x0][0xc] ;  /* 0x0000030000067ab9 */ /* 0x000fe20000000800 */
[----:B------:R-:W-:Y:S01]  /*0ab0*/  ULDC UR7, c[0x0][0x10] ;  /* 0x0000040000077ab9 */ /* 0x000fe20000000800 */
[----:B----4-:R-:W-:Y:S01]  /*0ac0*/  @P2 IMAD.WIDE.U32 R10, R6, R11, R8 ;  /* 0x0000000b060a2225 */ /* 0x010fe200078e0008 */
[----:B------:R-:W2:Y:S06]  /*0ad0*/  FENCE.VIEW.ASYNC.S ;  /* 0x00000000000073c6 */ /* 0x000eac0000000000 */
[----:B--2---:R-:W2:Y:S01]  /*0ae0*/  @!UP1 SYNCS.EXCH.64 URZ, [UR8+0xc0], UR4 ;  /* 0x0000c004083f95b2 */ /* 0x004ea20008000100 */
[----:B------:R-:W-:Y:S01]  /*0af0*/  @P2 IMAD.IADD R18, R11, 0x1, R13 ;  /* 0x000000010b122824 */ /* 0x000fe200078e020d */
[----:B------:R-:W-:Y:S01]  /*0b00*/  @P2 MOV R12, R10 ;  /* 0x0000000a000c2202 */ /* 0x000fe20000000f00 */
[----:B-1----:R-:W-:-:S04]  /*0b10*/  @!P2 IMAD.WIDE.U32 R8, R4, R5, R6 ;  /* 0x000000050408a225 */ /* 0x002fc800078e0006 */
[----:B------:R-:W-:Y:S01]  /*0b20*/  @!P2 IMAD.MOV.U32 R18, RZ, RZ, R9 ;  /* 0x000000ffff12a224 */ /* 0x000fe200078e0009 */
[----:B------:R-:W-:Y:S01]  /*0b30*/  @!P2 MOV R12, R8 ;  /* 0x00000008000ca202 */ /* 0x000fe20000000f00 */
[----:B------:R1:W2:Y:S04]  /*0b40*/  @!UP2 SYNCS.EXCH.64 URZ, [UR8+0xc8], UR4 ;  /* 0x0000c804083fa5b2 */ /* 0x0002a80008000100 */
[----:B------:R3:W-:Y:S01]  /*0b50*/  STL [R1+0xbc], R12 ;  /* 0x0000bc0c01007387 */ /* 0x0007e20000100800 */
[----:B------:R-:W-:-:S03]  /*0b60*/  NOP ;  /* 0x0000000000007918 */ /* 0x000fc60000000000 */
[----:B------:R3:W-:Y:S01]  /*0b70*/  STL [R1+0xc0], R18 ;  /* 0x0000c01201007387 */ /* 0x0007e20000100800 */
[----:B-1----:R-:W-:-:S03]  /*0b80*/  UIMAD.WIDE.U32 UR4, UR6, UR7, URZ ;  /* 0x00000007060472a5 */ /* 0x002fc6000f8e003f */
[----:B------:R-:W-:Y:S02]  /*0b90*/  ULDC UR6, c[0x0][0x14] ;  /* 0x0000050000067ab9 */ /* 0x000fe40000000800 */
[----:B------:R-:W-:Y:S02]  /*0ba0*/  UIMAD.WIDE.U32 UR50, UR4, UR6, URZ ;  /* 0x00000006043272a5 */ /* 0x000fe4000f8e003f */
[----:B------:R-:W-:-:S04]  /*0bb0*/  UIMAD UR39, UR5, UR6, URZ ;  /* 0x00000006052772a4 */ /* 0x000fc8000f8e023f */
[----:B------:R-:W-:Y:S01]  /*0bc0*/  UIADD3 UR39, UR51, UR39, URZ ;  /* 0x0000002733277290 */ /* 0x000fe2000fffe03f */
[----:B--2---:R-:W-:Y:S06]  /*0bd0*/  BAR.SYNC.DEFER_BLOCKING 0x0 ;  /* 0x0000000000007b1d */ /* 0x004fec0000010000 */
[----:B---3--:R-:W-:Y:S05]  /*0be0*/  @!P0 BRA `(.L_x_8) ;  /* 0x000000a800308947 */ /* 0x008fea0003800000 */
[----:B------:R-:W-:-:S06]  /*0bf0*/  UISETP.GT.U32.AND UP0, UPT, UR9, 0x1, UPT ;  /* 0x000000010900788c */ /* 0x000fcc000bf04070 */
[----:B------:R-:W-:-:S13]  /*0c00*/  PLOP3.LUT P0, PT, PT, PT, UP0, 0x80, 0x0 ;  /* 0x000000000000781c */ /* 0x000fda0003f0f008 */
[----:B------:R-:W-:Y:S05]  /*0c10*/  @P0 EXIT ;  /* 0x000000000000094d */ /* 0x000fea0003800000 */
[----:B------:R-:W-:Y:S01]  /*0c20*/  PRMT R2, RZ, 0x7610, R2 ;  /* 0x00007610ff027816 */ /* 0x000fe20000000002 */
[----:B------:R-:W-:Y:S01]  /*0c30*/  ULDC.64 UR4, c[0x0][0x8f8] ;  /* 0x00023e0000047ab9 */ /* 0x000fe20000000a00 */
[----:B------:R-:W-:Y:S01]  /*0c40*/  UMOV UR41, 0xffffffff ;  /* 0xffffffff00297882 */ /* 0x000fe20000000000 */
[----:B------:R-:W-:Y:S01]  /*0c50*/  ISETP.GE.U32.AND P0, PT, R12, UR4, PT ;  /* 0x000000040c007c0c */ /* 0x000fe2000bf06070 */
[----:B------:R-:W-:Y:S01]  /*0c60*/  UMOV UR43, 0xffffffff ;  /* 0xffffffff002b7882 */ /* 0x000fe20000000000 */
[----:B------:R1:W-:Y:S01]  /*0c70*/  STL.S16 [R1+0xc4], R2 ;  /* 0x0000c40201007387 */ /* 0x0003e20000100600 */
[----:B------:R-:W-:Y:S02]  /*0c80*/  MOV R4, 0xffffffff ;  /* 0xffffffff00047802 */ /* 0x000fe40000000f00 */
[----:B------:R-:W-:Y:S02]  /*0c90*/  ISETP.GE.U32.AND.EX P0, PT, R18, UR5, PT, P0 ;  /* 0x0000000512007c0c */ /* 0x000fe4000bf06100 */
[----:B------:R-:W-:-:S11]  /*0ca0*/  PRMT R0, RZ, 0x7610, R0 ;  /* 0x00007610ff007816 */ /* 0x000fd60000000000 */
[----:B-1----:R-:W-:Y:S05]  /*0cb0*/  @P0 BRA `(.L_x_9) ;  /* 0x0000000400680947 */ /* 0x002fea0003800000 */
[----:B------:R-:W1:Y:S01]  /*0cc0*/  LDC.64 R14, c[0x0][0x8d0] ;  /* 0x00023400ff0e7b82 */ /* 0x000e620000000a00 */
[----:B------:R-:W-:Y:S01]  /*0cd0*/  IMAD.MOV.U32 R2, RZ, RZ, R12 ;  /* 0x000000ffff027224 */ /* 0x000fe200078e000c */
[----:B------:R-:W-:-:S06]  /*0ce0*/  MOV R3, R18 ;  /* 0x0000001200037202 */ /* 0x000fcc0000000f00 */
[----:B------:R-:W2:Y:S08]  /*0cf0*/  LDC R0, c[0x0][0x8d8] ;  /* 0x00023600ff007b82 */ /* 0x000eb00000000800 */
[----:B------:R-:W3:Y:S01]  /*0d00*/  LDC.64 R16, c[0x0][0x8c8] ;  /* 0x00023200ff107b82 */ /* 0x000ee20000000a00 */
[----:B-1----:R-:W-:-:S04]  /*0d10*/  ISETP.NE.U32.AND P0, PT, R14, RZ, PT ;  /* 0x000000ff0e00720c */ /* 0x002fc80003f05070 */
[----:B------:R-:W-:-:S13]  /*0d20*/  ISETP.NE.AND.EX P0, PT, R15, RZ, PT, P0 ;  /* 0x000000ff0f00720c */ /* 0x000fda0003f05300 */
[----:B--23--:R-:W-:Y:S05]  /*0d30*/  @!P0 BRA `(.L_x_10) ;  /* 0x0000000000288947 */ /* 0x00cfea0003800000 */
[----:B------:R-:W1:Y:S02]  /*0d40*/  LDC R11, c[0x0][0x8dc] ;  /* 0x00023700ff0b7b82 */ /* 0x000e640000000800 */
[----:B-1----:R-:W-:-:S05]  /*0d50*/  IADD3 R11, P0, R12, R11, RZ ;  /* 0x0000000b0c0b7210 */ /* 0x002fca0007f1e0ff */
[----:B------:R-:W-:-:S04]  /*0d60*/  IMAD.X R13, RZ, RZ, R18, P0 ;  /* 0x000000ffff0d7224 */ /* 0x000fc800000e0612 */
[----:B------:R-:W-:-:S04]  /*0d70*/  IMAD.WIDE.U32 R2, R13, R14, RZ ;  /* 0x0000000e0d027225 */ /* 0x000fc800078e00ff */
[----:B------:R-:W-:-:S04]  /*0d80*/  IMAD.WIDE.U32 R8, P0, R11, R15, R2 ;  /* 0x0000000f0b087225 */ /* 0x000fc80007800002 */
[----:B------:R-:W-:Y:S01]  /*0d90*/  IMAD.WIDE.U32 R2, R11, R14, RZ ;  /* 0x0000000e0b027225 */ /* 0x000fe200078e00ff */
[----:B------:R-:W-:-:S03]  /*0da0*/  IADD3.X R11, RZ, RZ, RZ, P0, !PT ;  /* 0x000000ffff0b7210 */ /* 0x000fc600007fe4ff */
[----:B------:R-:W-:Y:S01]  /*0db0*/  IMAD.MOV.U32 R10, RZ, RZ, R9 ;  /* 0x000000ffff0a7224 */ /* 0x000fe200078e0009 */
[----:B------:R-:W-:-:S05]  /*0dc0*/  IADD3 RZ, P0, R3, R8, RZ ;  /* 0x0000000803ff7210 */ /* 0x000fca0007f1e0ff */
[----:B------:R-:W-:-:S08]  /*0dd0*/  IMAD.WIDE.U32.X R2, R13, R15, R10, P0 ;  /* 0x0000000f0d027225 */ /* 0x000fd000000e040a */
.L_x_10:
[-CC-:B------:R-:W-:Y:S01]  /*0de0*/  SHF.R.U64 R21, R2, R0.reuse, R3.reuse ;  /* 0x0000000002157219 */ /* 0x180fe20000001203 */
[----:B------:R-:W1:Y:S01]  /*0df0*/  LDC R4, c[0x0][0x8c0] ;  /* 0x00023000ff047b82 */ /* 0x000e620000000800 */
[----:B------:R-:W-:Y:S01]  /*0e00*/  SHF.R.U32.HI R0, RZ, R0, R3 ;  /* 0x00000000ff007219 */ /* 0x000fe20000011603 */
[----:B------:R-:W-:Y:S01]  /*0e10*/  IMAD.MOV.U32 R2, RZ, RZ, R12 ;  /* 0x000000ffff027224 */ /* 0x000fe200078e000c */
[----:B------:R-:W-:Y:S01]  /*0e20*/  IADD3 R7, P0, RZ, -R21, RZ ;  /* 0x80000015ff077210 */ /* 0x000fe20007f1e0ff */
[----:B------:R-:W-:Y:S01]  /*0e30*/  ULDC UR4, c[0x0][0x150] ;  /* 0x0000540000047ab9 */ /* 0x000fe20000000800 */
[----:B------:R-:W-:Y:S01]  /*0e40*/  ULDC UR5, c[0x0][0x154] ;  /* 0x0000550000057ab9 */ /* 0x000fe20000000800 */
[----:B------:R-:W-:Y:S02]  /*0e50*/  MOV R9, 0xffffffff ;  /* 0xffffffff00097802 */ /* 0x000fe40000000f00 */
[----:B------:R-:W-:Y:S01]  /*0e60*/  IADD3.X R3, RZ, ~R0, RZ, P0, !PT ;  /* 0x80000000ff037210 */ /* 0x000fe200007fe4ff */
[----:B------:R-:W2:Y:S04]  /*0e70*/  LDC R8, c[0x0][0x8b0] ;  /* 0x00022c00ff087b82 */ /* 0x000ea80000000800 */
[----:B------:R-:W-:Y:S01]  /*0e80*/  IMAD R0, R3, R16, RZ ;  /* 0x0000001003007224 */ /* 0x000fe200078e02ff */
[----:B------:R-:W-:-:S03]  /*0e90*/  MOV R3, R18 ;  /* 0x0000001200037202 */ /* 0x000fc60000000f00 */
[----:B------:R-:W3:Y:S01]  /*0ea0*/  LDC R10, c[0x0][0x148] ;  /* 0x00005200ff0a7b82 */ /* 0x000ee20000000800 */
[----:B------:R-:W-:-:S04]  /*0eb0*/  IMAD.WIDE.U32 R2, R7, R16, R2 ;  /* 0x0000001007027225 */ /* 0x000fc800078e0002 */
[----:B------:R-:W-:Y:S01]  /*0ec0*/  IMAD R7, R7, R17, R0 ;  /* 0x0000001107077224 */ /* 0x000fe200078e0200 */
[----:B------:R-:W-:Y:S02]  /*0ed0*/  I2FP.F32.U32 R0, R6 ;  /* 0x0000000600007245 */ /* 0x000fe40000201000 */
[----:B------:R-:W4:Y:S01]  /*0ee0*/  LDC.64 R16, c[0x0][0x8e8] ;  /* 0x00023a00ff107b82 */ /* 0x000f220000000a00 */
[----:B------:R-:W-:Y:S02]  /*0ef0*/  IMAD.IADD R7, R3, 0x1, R7 ;  /* 0x0000000103077824 */ /* 0x000fe400078e0207 */
[----:B------:R-:W-:Y:S01]  /*0f00*/  FMUL R0, R0, UR4 ;  /* 0x0000000400007c20 */ /* 0x000fe20008400000 */
[----:B------:R-:W-:Y:S02]  /*0f10*/  ULDC UR4, c[0x0][0x900] ;  /* 0x0002400000047ab9 */ /* 0x000fe40000000800 */
[-CC-:B-1----:R-:W-:Y:S02]  /*0f20*/  SHF.R.U64 R12, R2, R4.reuse, R7.reuse ;  /* 0x00000004020c7219 */ /* 0x182fe40000001207 */
[----:B------:R-:W1:Y:S01]  /*0f30*/  LDC R3, c[0x0][0x144] ;  /* 0x00005100ff037b82 */ /* 0x000e620000000800 */
[----:B------:R-:W-:Y:S01]  /*0f40*/  SHF.R.U32.HI R7, RZ, R4, R7 ;  /* 0x00000004ff077219 */ /* 0x000fe20000011607 */
[----:B------:R5:W3:Y:S01]  /*0f50*/  F2I.U32.TRUNC.NTZ R2, R0 ;  /* 0x0000000000027305 */ /* 0x000ae2000020f000 */
[----:B------:R-:W-:-:S02]  /*0f60*/  I2FP.F32.U32 R4, R5 ;  /* 0x0000000500047245 */ /* 0x000fc40000201000 */
[-CC-:B--2---:R-:W-:Y:S02]  /*0f70*/  SHF.R.U64 R11, R12, R8.reuse, R7.reuse ;  /* 0x000000080c0b7219 */ /* 0x184fe40000001207 */
[----:B------:R-:W-:Y:S01]  /*0f80*/  SHF.R.U32.HI R7, RZ, R8, R7 ;  /* 0x00000008ff077219 */ /* 0x000fe20000011607 */
[----:B------:R-:W2:Y:S01]  /*0f90*/  LDC R15, c[0x0][0x8a8] ;  /* 0x00022a00ff0f7b82 */ /* 0x000ea20000000800 */
[----:B------:R-:W-:Y:S01]  /*0fa0*/  FMUL R4, R4, UR5 ;  /* 0x0000000504047c20 */ /* 0x000fe20008400000 */
[----:B-----5:R-:W-:Y:S02]  /*0fb0*/  SHF.L.U32 R0, R9, UR4, RZ ;  /* 0x0000000409007c19 */ /* 0x020fe400080006ff */
[----:B------:R-:W-:-:S03]  /*0fc0*/  SHF.R.U64 R20, R11, UR4, R7 ;  /* 0x000000040b147c19 */ /* 0x000fc60008001207 */
[----:B------:R-:W1:Y:S01]  /*0fd0*/  F2I.U32.TRUNC.NTZ R4, R4 ;  /* 0x0000000400047305 */ /* 0x000e62000020f000 */
[----:B------:R-:W2:Y:S01]  /*0fe0*/  LDC R14, c[0x0][0x8f0] ;  /* 0x00023c00ff0e7b82 */ /* 0x000ea20000000800 */
[----:B----4-:R-:W-:Y:S01]  /*0ff0*/  ISETP.NE.U32.AND P0, PT, R16, RZ, PT ;  /* 0x000000ff1000720c */ /* 0x010fe20003f05070 */
[----:B---3--:R-:W-:Y:S01]  /*1000*/  IMAD.MOV R8, RZ, RZ, -R2 ;  /* 0x000000ffff087224 */ /* 0x008fe200078e0a02 */
[----:B------:R-:W-:Y:S02]  /*1010*/  LOP3.LUT R2, RZ, R0, RZ, 0x33, !PT ;  /* 0x00000000ff027212 */ /* 0x000fe400078e33ff */
[----:B------:R-:W-:Y:S02]  /*1020*/  ISETP.NE.AND.EX P0, PT, R17, RZ, PT, P0 ;  /* 0x000000ff1100720c */ /* 0x000fe40003f05300 */
[----:B------:R-:W-:Y:S01]  /*1030*/  SHF.R.U32.HI R7, RZ, UR4, R7 ;  /* 0x00000004ff077c19 */ /* 0x000fe20008011607 */
[----:B------:R-:W3:Y:S01]  /*1040*/  LDC R19, c[0x0][0x8e0] ;  /* 0x00023800ff137b82 */ /* 0x000ee20000000800 */
[----:B-1----:R-:W-:Y:S01]  /*1050*/  IMAD R0, R3, R8, R6 ;  /* 0x0000000803007224 */ /* 0x002fe200078e0206 */
[----:B------:R-:W-:-:S02]  /*1060*/  LOP3.LUT R11, R11, R2, RZ, 0xc0, !PT ;  /* 0x000000020b0b7212 */ /* 0x000fc400078ec0ff */
[----:B------:R-:W-:Y:S01]  /*1070*/  MOV R2, R20 ;  /* 0x0000001400027202 */ /* 0x000fe20000000f00 */
[----:B------:R-:W-:-:S03]  /*1080*/  IMAD.MOV.U32 R3, RZ, RZ, R7 ;  /* 0x000000ffff037224 */ /* 0x000fc600078e0007 */
[----:B------:R-:W1:Y:S02]  /*1090*/  LDC R18, c[0x0][0x8b8] ;  /* 0x00022e00ff127b82 */ /* 0x000e640000000800 */
[----:B------:R-:W-:Y:S05]  /*10a0*/  @!P0 BRA `(.L_x_11) ;  /* 0x0000000000288947 */ /* 0x000fea0003800000 */
[----:B------:R-:W4:Y:S02]  /*10b0*/  LDC R9, c[0x0][0x8f4] ;  /* 0x00023d00ff097b82 */ /* 0x000f240000000800 */
[----:B----4-:R-:W-:-:S04]  /*10c0*/  IADD3 R9, P0, R20, R9, RZ ;  /* 0x0000000914097210 */ /* 0x010fc80007f1e0ff */
[----:B------:R-:W-:-:S05]  /*10d0*/  IADD3.X R13, RZ, R7, RZ, P0, !PT ;  /* 0x00000007ff0d7210 */ /* 0x000fca00007fe4ff */
[----:B------:R-:W-:-:S04]  /*10e0*/  IMAD.WIDE.U32 R2, R13, R16, RZ ;  /* 0x000000100d027225 */ /* 0x000fc800078e00ff */
[----:B------:R-:W-:-:S04]  /*10f0*/  IMAD.WIDE.U32 R6, P0, R9, R17, R2 ;  /* 0x0000001109067225 */ /* 0x000fc80007800002 */
[----:B------:R-:W-:Y:S01]  /*1100*/  IMAD.WIDE.U32 R2, R9, R16, RZ ;  /* 0x0000001009027225 */ /* 0x000fe200078e00ff */
[----:B------:R-:W-:-:S03]  /*1110*/  MOV R8, R7 ;  /* 0x0000000700087202 */ /* 0x000fc60000000f00 */
[----:B------:R-:W-:Y:S01]  /*1120*/  IMAD.X R9, RZ, RZ, RZ, P0 ;  /* 0x000000ffff097224 */ /* 0x000fe200000e06ff */
[----:B------:R-:W-:-:S05]  /*1130*/  IADD3 RZ, P0, R3, R6, RZ ;  /* 0x0000000603ff7210 */ /* 0x000fca0007f1e0ff */
[----:B------:R-:W-:-:S08]  /*1140*/  IMAD.WIDE.U32.X R2, R13, R17, R8, P0 ;  /* 0x000000110d027225 */ /* 0x000fd000000e0408 */
.L_x_11:
[----:B--2---:R-:W-:Y:S01]  /*1150*/  SHF.R.U64 R2, R2, R14, R3 ;  /* 0x0000000e02027219 */ /* 0x004fe20000001203 */
[----:B------:R-:W-:Y:S01]  /*1160*/  USHF.L.U32 UR4, UR38, UR4, URZ ;  /* 0x0000000426047299 */ /* 0x000fe2000800063f */
[----:B------:R-:W-:Y:S01]  /*1170*/  IADD3 R3, R15, -0x1, RZ ;  /* 0xffffffff0f037810 */ /* 0x000fe20007ffe0ff */
[----:B------:R-:W-:Y:S01]  /*1180*/  IMAD.MOV R4, RZ, RZ, -R4 ;  /* 0x000000ffff047224 */ /* 0x000fe200078e0a04 */
[----:B------:R-:W-:Y:S01]  /*1190*/  R2UR UR43, R21 ;  /* 0x00000000152b72ca */ /* 0x000fe200000e0000 */
[----:B------:R-:W-:Y:S01]  /*11a0*/  IMAD.MOV R6, RZ, RZ, -R2 ;  /* 0x000000ffff067224 */ /* 0x000fe200078e0a02 */
[----:B------:R-:W-:Y:S01]  /*11b0*/  LOP3.LUT R3, R12, R3, RZ, 0xc0, !PT ;  /* 0x000000030c037212 */ /* 0x000fe200078ec0ff */
[----:B------:R-:W-:Y:S02]  /*11c0*/  IMAD R11, R2, UR4, R11 ;  /* 0x00000004020b7c24 */ /* 0x000fe4000f8e020b */
[----:B------:R-:W-:Y:S02]  /*11d0*/  @P2 IMAD R0, R10, R4, R5 ;  /* 0x000000040a002224 */ /* 0x000fe400078e0205 */
[----:B---3--:R-:W-:-:S02]  /*11e0*/  IMAD R2, R6, R19, R20 ;  /* 0x0000001306027224 */ /* 0x008fc400078e0214 */
[----:B-1----:R-:W-:Y:S02]  /*11f0*/  IMAD R0, R11, R18, R0 ;  /* 0x000000120b007224 */ /* 0x002fe400078e0200 */
[----:B------:R-:W-:-:S05]  /*1200*/  IMAD R3, R2, R15, R3 ;  /* 0x0000000f02037224 */ /* 0x000fca00078e0203 */
[----:B------:R-:W-:Y:S02]  /*1210*/  SEL R2, R3, R0, !P2 ;  /* 0x0000000003027207 */ /* 0x000fe40005000000 */
[----:B------:R-:W-:Y:S02]  /*1220*/  SEL R4, R0, R3, !P2 ;  /* 0x0000000300047207 */ /* 0x000fe40005000000 */
[----:B------:R-:W-:Y:S02]  /*1230*/  R2UR UR41, R2 ;  /* 0x00000000022972ca */ /* 0x000fe400000e0000 */
[----:B------:R-:W-:-:S04]  /*1240*/  MOV R2, 0x1 ;  /* 0x0000000100027802 */ /* 0x000fc80000000f00 */
[----:B------:R-:W-:-:S09]  /*1250*/  PRMT R0, R2, 0x7610, R0 ;  /* 0x0000761002007816 */ /* 0x000fd20000000000 */
.L_x_9:
[----:B------:R-:W-:-:S08]  /*1260*/  NOP ;  /* 0x0000000000007918 */ /* 0x000fd00000000000 */
[----:B------:R-:W1:Y:S02]  /*1270*/  USETMAXREG.TRY_ALLOC.CTAPOOL UP0, 0xe8 ;  /* 0x000000e8000079c8 */ /* 0x000e640008000600 */
[----:B-1----:R-:W-:-:S13]  /*1280*/  PLOP3.LUT P0, PT, PT, PT, UP0, 0x80, 0x0 ;  /* 0x000000000000781c */ /* 0x002fda0003f0f008 */
[----:B------:R-:W-:Y:S05]  /*1290*/  @!P0 BRA `(.L_x_9) ;  /* 0xfffffffc00f08947 */ /* 0x000fea000383ffff */
[----:B------:R-:W-:Y:S02]  /*12a0*/  ULDC.64 UR4, c[0x0][0x590] ;  /* 0x0001640000047ab9 */ /* 0x000fe40000000a00 */
[----:B------:R-:W-:-:S04]  /*12b0*/  ISETP.NE.U32.AND P0, PT, RZ, UR4, PT ;  /* 0x00000004ff007c0c */ /* 0x000fc8000bf05070 */
[----:B------:R-:W-:-:S13]  /*12c0*/  ISETP.NE.AND.EX P0, PT, RZ, UR5, PT, P0 ;  /* 0x00000005ff007c0c */ /* 0x000fda000bf05300 */
[----:B------:R-:W-:Y:S05]  /*12d0*/  @P0 BRA `(.L_x_12) ;  /* 0x0000000000340947 */ /* 0x000fea0003800000 */
[----:B------:R-:W-:Y:S02]  /*12e0*/  ULDC.64 UR4, c[0x0][0x588] ;  /* 0x0001620000047ab9 */ /* 0x000fe40000000a00 */
[----:B------:R-:W-:-:S04]  /*12f0*/  ISETP.NE.U32.AND P0, PT, RZ, UR4, PT ;  /* 0x00000004ff007c0c */ /* 0x000fc8000bf05070 */
[----:B------:R-:W-:-:S13]  /*1300*/  ISETP.NE.AND.EX P0, PT, RZ, UR5, PT, P0 ;  /* 0x00000005ff007c0c */ /* 0x000fda000bf05300 */
[----:B------:R-:W-:Y:S05]  /*1310*/  @!P0 BRA `(.L_x_13) ;  /* 0x0000000000148947 */ /* 0x000fea0003800000 */
[----:B------:R-:W1:Y:S02]  /*1320*/  LDC.64 R16, c[0x0][0x588] ;  /* 0x00016200ff107b82 */ /* 0x000e640000000a00 */
[----:B-1----:R1:W5:Y:S01]  /*1330*/  LDG.E R16, desc[UR52][R16.64] ;  /* 0x0000003410107981 */ /* 0x002362000c1e1900 */
[----:B------:R-:W-:-:S05]  /*1340*/  IMAD.MOV.U32 R2, RZ, RZ, 0x1 ;  /* 0x00000001ff027424 */ /* 0x000fca00078e00ff */
[----:B------:R1:W-:Y:S01]  /*1350*/  STL.S16 [R1+0xc4], R2 ;  /* 0x0000c40201007387 */ /* 0x0003e20000100600 */
[----:B------:R-:W-:Y:S05]  /*1360*/  BRA `(.L_x_12) ;  /* 0x0000000000107947 */ /* 0x000fea0003800000 */
.L_x_13:
[----:B------:R-:W-:Y:S01]  /*1370*/  MOV R2, 0x1 ;  /* 0x0000000100027802 */ /* 0x000fe20000000f00 */
[----:B------:R-:W-:Y:S02]  /*1380*/  ULDC UR4, c[0x0][0x580] ;  /* 0x0001600000047ab9 */ /* 0x000fe40000000800 */
[----:B------:R-:W-:Y:S02]  /*1390*/  IMAD.U32 R16, RZ, RZ, UR4 ;  /* 0x00000004ff107e24 */ /* 0x000fe4000f8e00ff */
[----:B------:R2:W-:Y:S05]  /*13a0*/  STL.S16 [R1+0xc4], R2 ;  /* 0x0000c40201007387 */ /* 0x0005ea0000100600 */
.L_x_12:
        /* <DEDUP_REMOVED lines=8> */
[----:B-12---:R-:W1:Y:S02]  /*1430*/  LDC.64 R2, c[0x0][0x5a8] ;  /* 0x00016a00ff027b82 */ /* 0x006e640000000a00 */
[----:B-1----:R3:W5:Y:S01]  /*1440*/  LDG.E R2, desc[UR52][R2.64] ;  /* 0x0000003402027981 */ /* 0x002762000c1e1900 */
[----:B------:R-:W-:Y:S05]  /*1450*/  BRA `(.L_x_14) ;  /* 0x0000000000087947 */ /* 0x000fea0003800000 */
.L_x_15:
[----:B------:R-:W-:Y:S02]  /*1460*/  ULDC UR4, c[0x0][0x5a0] ;  /* 0x0001680000047ab9 */ /* 0x000fe40000000800 */
[----:B-12---:R-:W-:-:S07]  /*1470*/  MOV R2, UR4 ;  /* 0x0000000400027c02 */ /* 0x006fce0008000f00 */
.L_x_14:
[----:B------:R-:W-:-:S13]  /*1480*/  LOP3.LUT P0, RZ, R0, 0xff, RZ, 0xc0, !PT ;  /* 0x000000ff00ff7812 */ /* 0x000fda000780c0ff */
[----:B------:R-:W-:Y:S05]  /*1490*/  @!P0 EXIT ;  /* 0x000000000000894d */ /* 0x000fea0003800000 */
[----:B------:R4:W-:Y:S01]  /*14a0*/  STL [R1+0xb8], RZ ;  /* 0x0000b8ff01007387 */ /* 0x0009e20000100800 */
[----:B------:R-:W-:Y:S01]  /*14b0*/  ULDC UR4, c[0x0][0x28c] ;  /* 0x0000a30000047ab9 */ /* 0x000fe20000000800 */
[----:B------:R-:W-:Y:S02]  /*14c0*/  ULOP3.LUT UR55, UR46, 0x1, URZ, 0xfc, !UPT ;  /* 0x000000012e377892 */ /* 0x000fe4000f8efc3f */
[----:B------:R4:W-:Y:S01]  /*14d0*/  STL [R1+0xb4], RZ ;  /* 0x0000b4ff01007387 */ /* 0x0009e20000100800 */
[----:B------:R-:W-:Y:S02]  /*14e0*/  UIADD3 UR4, UR4, 0x3f, URZ ;  /* 0x0000003f04047890 */ /* 0x000fe4000fffe03f */
[----:B------:R-:W-:Y:S02]  /*14f0*/  ULOP3.LUT UR54, UR45, 0x1, URZ, 0xfc, !UPT ;  /* 0x000000012d367892 */ /* 0x000fe4000f8efc3f */
[----:B------:R-:W-:Y:S01]  /*1500*/  USHF.R.S32.HI UR5, URZ, 0x1f, UR4 ;  /* 0x0000001f3f057899 */ /* 0x000fe20008011404 */
[----:B------:R-:W-:Y:S01]  /*1510*/  ULDC.64 UR58, c[0x0][0x198] ;  /* 0x00006600003a7ab9 */ /* 0x000fe20000000a00 */
[----:B------:R-:W-:-:S02]  /*1520*/  UMOV UR36, URZ ;  /* 0x0000003f00247c82 */ /* 0x000fc40008000000 */
[----:B------:R-:W-:Y:S01]  /*1530*/  ULEA.HI UR5, UR5, UR4, URZ, 0x6 ;  /* 0x0000000405057291 */ /* 0x000fe2000f8f303f */
[----:B------:R-:W-:-:S03]  /*1540*/  UMOV UR44, URZ ;  /* 0x0000003f002c7c82 */ /* 0x000fc60008000000 */
[----:B----4-:R-:W-:-:S12]  /*1550*/  USHF.R.S32.HI UR56, URZ, 0x6, UR5 ;  /* 0x000000063f387899 */ /* 0x010fd80008011405 */
.L_x_138:
[----:B------:R-:W4:Y:S01]  /*1560*/  S2R R0, SR_TID.X ;  /* 0x0000000000007919 */ /* 0x000f220000002100 */
[----:B------:R-:W2:Y:S01]  /*1570*/  S2UR UR9, SR_CgaCtaId ;  /* 0x00000000000979c3 */ /* 0x000ea20000008800 */
[----:B------:R-:W-:Y:S01]  /*1580*/  UMOV UR49, 0x400 ;  /* 0x0000040000317882 */ /* 0x000fe20000000000 */
[----:B------:R-:W-:Y:S01]  /*1590*/  UMOV UR4, URZ ;  /* 0x0000003f00047c82 */ /* 0x000fe20008000000 */
[----:B------:R-:W-:Y:S01]  /*15a0*/  STL [R1+0xb0], RZ ;  /* 0x0000b0ff01007387 */ /* 0x000fe20000100800 */
[----:B------:R-:W-:Y:S01]  /*15b0*/  UMOV UR8, URZ ;  /* 0x0000003f00087c82 */ /* 0x000fe20008000000 */
[----:B------:R-:W-:Y:S01]  /*15c0*/  UMOV UR5, URZ ;  /* 0x0000003f00057c82 */ /* 0x000fe20008000000 */
[----:B------:R-:W-:Y:S01]  /*15d0*/  UMOV UR10, UR44 ;  /* 0x0000002c000a7c82 */ /* 0x000fe20008000000 */
[----:B------:R-:W-:Y:S01]  /*15e0*/  STL [R1+0xac], RZ ;  /* 0x0000acff01007387 */ /* 0x000fe20000100800 */
[----:B---3--:R-:W3:Y:S01]  /*15f0*/  LDC R3, c[0x0][0x28c] ;  /* 0x0000a300ff037b82 */ /* 0x008ee20000000800 */
[----:B------:R-:W-:Y:S01]  /*1600*/  CS2R R228, SRZ ;  /* 0x0000000000e47805 */ /* 0x000fe2000001ff00 */
[----:B-1----:R-:W-:Y:S01]  /*1610*/  IMAD.MOV.U32 R17, RZ, RZ, RZ ;  /* 0x000000ffff117224 */ /* 0x002fe200078e00ff */
[----:B------:R-:W-:Y:S01]  /*1620*/  STL [R1+0xa8], RZ ;  /* 0x0000a8ff01007387 */ /* 0x000fe20000100800 */
[----:B------:R-:W-:-:S02]  /*1630*/  CS2R R18, SRZ ;  /* 0x0000000000127805 */ /* 0x000fc4000001ff00 */
[----:B------:R-:W-:Y:S02]  /*1640*/  CS2R R22, SRZ ;  /* 0x0000000000167805 */ /* 0x000fe4000001ff00 */
[----:B------:R-:W-:Y:S01]  /*1650*/  CS2R R152, SRZ ;  /* 0x0000000000987805 */ /* 0x000fe2000001ff00 */
[----:B------:R-:W-:Y:S01]  /*1660*/  STL [R1+0xa4], RZ ;  /* 0x0000a4ff01007387 */ /* 0x000fe20000100800 */
[----:B------:R-:W-:Y:S02]  /*1670*/  CS2R R154, SRZ ;  /* 0x00000000009a7805 */ /* 0x000fe4000001ff00 */
[----:B------:R-:W-:Y:S02]  /*1680*/  CS2R R156, SRZ ;  /* 0x00000000009c7805 */ /* 0x000fe4000001ff00 */
[----:B------:R-:W-:Y:S01]  /*1690*/  CS2R R158, SRZ ;  /* 0x00000000009e7805 */ /* 0x000fe2000001ff00 */
[----:B------:R-:W-:Y:S01]  /*16a0*/  STL [R1+0xa0], RZ ;  /* 0x0000a0ff01007387 */ /* 0x000fe20000100800 */
[----:B------:R-:W-:-:S02]  /*16b0*/  CS2R R160, SRZ ;  /* 0x0000000000a07805 */ /* 0x000fc4000001ff00 */
[----:B------:R-:W-:Y:S02]  /*16c0*/  CS2R R162, SRZ ;  /* 0x0000000000a27805 */ /* 0x000fe4000001ff00 */
[----:B------:R-:W-:Y:S01]  /*16d0*/  CS2R R164, SRZ ;  /* 0x0000000000a47805 */ /* 0x000fe2000001ff00 */
[----:B------:R-:W-:Y:S01]  /*16e0*/  STL [R1+0x9c], RZ ;  /* 0x00009cff01007387 */ /* 0x000fe20000100800 */
[----:B--2---:R-:W-:Y:S01]  /*16f0*/  ULEA UR49, UR9, UR49, 0x18 ;  /* 0x0000003109317291 */ /* 0x004fe2000f8ec03f */
[----:B------:R-:W-:Y:S02]  /*1700*/  CS2R R166, SRZ ;  /* 0x0000000000a67805 */ /* 0x000fe4000001ff00 */
[----:B------:R-:W-:Y:S01]  /*1710*/  CS2R R168, SRZ ;  /* 0x0000000000a87805 */ /* 0x000fe2000001ff00 */
[----:B------:R-:W-:Y:S01]  /*1720*/  STL [R1+0x98], RZ ;  /* 0x000098ff01007387 */ /* 0x000fe20000100800 */
[----:B------:R-:W-:Y:S02]  /*1730*/  CS2R R170, SRZ ;  /* 0x0000000000aa7805 */ /* 0x000fe4000001ff00 */
[----:B------:R-:W-:-:S02]  /*1740*/  CS2R R172, SRZ ;  /* 0x0000000000ac7805 */ /* 0x000fc4000001ff00 */
[----:B------:R-:W-:Y:S02]  /*1750*/  CS2R R174, SRZ ;  /* 0x0000000000ae7805 */ /* 0x000fe4000001ff00 */
[----:B----4-:R-:W-:Y:S01]  /*1760*/  LOP3.LUT R0, R0, 0x80, RZ, 0xc0, !PT ;  /* 0x0000008000007812 */ /* 0x010fe200078ec0ff */
[----:B------:R-:W-:Y:S01]  /*1770*/  STL [R1+0x94], RZ ;  /* 0x000094ff01007387 */ /* 0x000fe20000100800 */
[----:B---3--:R-:W-:Y:S02]  /*1780*/  ISETP.GE.AND P0, PT, R3, 0x1, PT ;  /* 0x000000010300780c */ /* 0x008fe40003f06270 */
[----:B------:R-:W-:Y:S02]  /*1790*/  CS2R R176, SRZ ;  /* 0x0000000000b07805 */ /* 0x000fe4000001ff00 */
[----:B------:R-:W-:Y:S01]  /*17a0*/  SHF.R.U32.HI R0, RZ, 0x7, R0 ;  /* 0x00000007ff007819 */ /* 0x000fe20000011600 */
        /* <DEDUP_REMOVED lines=8> */
[----:B------:R-:W1:Y:S01]  /*1830*/  SHFL.IDX PT, R0, R0, RZ, 0x1f ;  /* 0x00001fff00007589 */ /* 0x000e6200000e0000 */
[----:B------:R-:W-:-:S02]  /*1840*/  CS2R R190, SRZ ;  /* 0x0000000000be7805 */ /* 0x000fc4000001ff00 */
[----:B------:R-:W-:Y:S02]  /*1850*/  CS2R R192, SRZ ;  /* 0x0000000000c07805 */ /* 0x000fe4000001ff00 */
[----:B------:R-:W-:Y:S01]  /*1860*/  CS2R R194, SRZ ;  /* 0x0000000000c27805 */ /* 0x000fe2000001ff00 */
[----:B------:R2:W-:Y:S01]  /*1870*/  STL [R1+0x88], RZ ;  /* 0x000088ff01007387 */ /* 0x0005e20000100800 */
[----:B------:R-:W-:Y:S02]  /*1880*/  CS2R R196, SRZ ;  /* 0x0000000000c47805 */ /* 0x000fe4000001ff00 */
[----:B------:R-:W-:Y:S02]  /*1890*/  CS2R R198, SRZ ;  /* 0x0000000000c67805 */ /* 0x000fe4000001ff00 */
[----:B------:R-:W-:Y:S01]  /*18a0*/  CS2R R200, SRZ ;  /* 0x0000000000c87805 */ /* 0x000fe2000001ff00 */
[----:B------:R2:W-:Y:S01]  /*18b0*/  STL [R1+0x84], RZ ;  /* 0x000084ff01007387 */ /* 0x0005e20000100800 */
        /* <DEDUP_REMOVED lines=16> */
[----:B-1----:R-:W-:-:S02]  /*19c0*/  R2UR UR6, R0 ;  /* 0x00000000000672ca */ /* 0x002fc400000e0000 */
[----:B------:R-:W-:Y:S02]  /*19d0*/  CS2R R226, SRZ ;  /* 0x0000000000e27805 */ /* 0x000fe4000001ff00 */
[----:B------:R-:W-:Y:S01]  /*19e0*/  MOV R0, UR36 ;  /* 0x0000002400007c02 */ /* 0x000fe20008000f00 */
        /* <DEDUP_REMOVED lines=9> */
[----:B------:R-:W-:Y:S01]  /*1a80*/  CS2R R36, SRZ ;  /* 0x0000000000247805 */ /* 0x000fe2000001ff00 */
[----:B------:R-:W-:Y:S01]  /*1a90*/  ULEA.HI UR7, UR6, UR6, URZ, 0x1 ;  /* 0x0000000606077291 */ /* 0x000fe2000f8f083f */
[----:B------:R-:W-:Y:S01]  /*1aa0*/  CS2R R38, SRZ ;  /* 0x0000000000267805 */ /* 0x000fe2000001ff00 */
[----:B------:R2:W-:Y:S01]  /*1ab0*/  STL [R1+0x64], RZ ;  /* 0x000064ff01007387 */ /* 0x0005e20000100800 */
[----:B------:R-:W-:Y:S01]  /*1ac0*/  CS2R R40, SRZ ;  /* 0x0000000000287805 */ /* 0x000fe2000001ff00 */
[----:B------:R-:W-:Y:S01]  /*1ad0*/  ULOP3.LUT UR7, UR7, 0xffffe, URZ, 0xc0, !UPT ;  /* 0x000ffffe07077892 */ /* 0x000fe2000f8ec03f */
[----:B------:R-:W-:Y:S01]  /*1ae0*/  CS2R R42, SRZ ;  /* 0x00000000002a7805 */ /* 0x000fe2000001ff00 */
[----:B------:R2:W-:Y:S01]  /*1af0*/  STL [R1+0x60], RZ ;  /* 0x000060ff01007387 */ /* 0x0005e20000100800 */
[----:B------:R-:W-:Y:S01]  /*1b00*/  CS2R R44, SRZ ;  /* 0x00000000002c7805 */ /* 0x000fe2000001ff00 */
[----:B------:R-:W-:Y:S01]  /*1b10*/  UIADD3 UR7, UR6, -UR7, URZ ;  /* 0x8000000706077290 */ /* 0x000fe2000fffe03f */
[----:B------:R-:W-:Y:S01]  /*1b20*/  CS2R R46, SRZ ;  /* 0x00000000002e7805 */ /* 0x000fe2000001ff00 */
[----:B------:R2:W-:Y:S01]  /*1b30*/  STL [R1+0x5c], RZ ;  /* 0x00005cff01007387 */ /* 0x0005e20000100800 */
[----:B------:R-:W-:Y:S01]  /*1b40*/  CS2R R48, SRZ ;  /* 0x0000000000307805 */ /* 0x000fe2000001ff00 */
[----:B------:R-:W-:Y:S01]  /*1b50*/  ULEA UR7, UR7, UR49, 0xc ;  /* 0x0000003107077291 */ /* 0x000fe2000f8e603f */
[----:B------:R-:W-:Y:S01]  /*1b60*/  CS2R R50, SRZ ;  /* 0x0000000000327805 */ /* 0x000fe2000001ff00 */
[----:B------:R2:W-:Y:S01]  /*1b70*/  STL [R1+0x58], RZ ;  /* 0x000058ff01007387 */ /* 0x0005e20000100800 */
[----:B------:R-:W-:Y:S01]  /*1b80*/  CS2R R52, SRZ ;  /* 0x0000000000347805 */ /* 0x000fe2000001ff00 */
[----:B------:R-:W-:Y:S01]  /*1b90*/  UIADD3 UR7, UR7, 0x6200, URZ ;  /* 0x0000620007077890 */ /* 0x000fe2000fffe03f */
[----:B------:R-:W-:Y:S01]  /*1ba0*/  CS2R R54, SRZ ;  /* 0x0000000000367805 */ /* 0x000fe2000001ff00 */
[----:B------:R2:W-:Y:S01]  /*1bb0*/  STL [R1+0x54], RZ ;  /* 0x000054ff01007387 */ /* 0x0005e20000100800 */
[----:B------:R-:W-:Y:S01]  /*1bc0*/  CS2R R56, SRZ ;  /* 0x0000000000387805 */ /* 0x000fe2000001ff00 */
[----:B------:R-:W-:Y:S01]  /*1bd0*/  USHF.R.U32.HI UR7, URZ, 0x4, UR7 ;  /* 0x000000043f077899 */ /* 0x000fe20008011607 */
[----:B------:R-:W-:Y:S01]  /*1be0*/  CS2R R58, SRZ ;  /* 0x00000000003a7805 */ /* 0x000fe2000001ff00 */
[----:B------:R2:W-:Y:S01]  /*1bf0*/  STL [R1+0x50], RZ ;  /* 0x000050ff01007387 */ /* 0x0005e20000100800 */
[----:B------:R-:W-:Y:S01]  /*1c00*/  CS2R R60, SRZ ;  /* 0x00000000003c7805 */ /* 0x000fe2000001ff00 */
[----:B------:R-:W-:Y:S01]  /*1c10*/  ULOP3.LUT UR9, UR7, 0x3fff, URZ, 0xc0, !UPT ;  /* 0x00003fff07097892 */ /* 0x000fe2000f8ec03f */
        /* <DEDUP_REMOVED lines=59> */
[----:B------:R-:W-:Y:S01]  /*1fd0*/  CS2R R150, SRZ ;  /* 0x0000000000967805 */ /* 0x000fe2000001ff00 */
[----:B------:R2:W-:Y:S04]  /*1fe0*/  STL [R1+0x10], RZ ;  /* 0x000010ff01007387 */ /* 0x0005e80000100800 */
[----:B------:R2:W-:Y:S04]  /*1ff0*/  STL [R1+0xc], RZ ;  /* 0x00000cff01007387 */ /* 0x0005e80000100800 */
[----:B------:R2:W-:Y:S04]  /*2000*/  STL [R1+0x8], RZ ;  /* 0x000008ff01007387 */ /* 0x0005e80000100800 */
[----:B------:R2:W-:Y:S04]  /*2010*/  STL [R1+0x4], RZ ;  /* 0x000004ff01007387 */ /* 0x0005e80000100800 */
[----:B------:R2:W-:Y:S01]  /*2020*/  STL [R1], RZ ;  /* 0x000000ff01007387 */ /* 0x0005e20000100800 */
[----:B------:R-:W-:Y:S05]  /*2030*/  @!P0 BRA `(.L_x_16) ;  /* 0x0000001000c88947 */ /* 0x000fea0003800000 */
[----:B------:R-:W-:-:S06]  /*2040*/  UISETP.NE.AND UP0, UPT, UR55, 0x3, UPT ;  /* 0x000000033700788c */ /* 0x000fcc000bf05270 */
[----:B------:R-:W-:-:S13]  /*2050*/  PLOP3.LUT P1, PT, PT, PT, UP0, 0x80, 0x0 ;  /* 0x000000000000781c */ /* 0x000fda0003f2f008 */
[----:B------:R-:W-:Y:S05]  /*2060*/  @!P1 BRA `(.L_x_17) ;  /* 0x0000000000049947 */ /* 0x000fea0003800000 */
[----:B------:R-:W-:Y:S01]  /*2070*/  BPT.TRAP 0x1 ;  /* 0x000000040000795c */ /* 0x000fe20000300000 */
.L_x_17:
[----:B------:R-:W-:Y:S01]  /*2080*/  ULEA UR4, UR44, UR49, 0x3 ;  /* 0x000000312c047291 */ /* 0x000fe2000f8e183f */
[----:B------:R-:W-:-:S05]  /*2090*/  IMAD.U32 R0, RZ, RZ, UR36 ;  /* 0x00000024ff007e24 */ /* 0x000fca000f8e00ff */
[----:B------:R-:W-:-:S04]  /*20a0*/  SHF.L.U32 R0, R0, 0x1f, RZ ;  /* 0x0000001f00007819 */ /* 0x000fc800000006ff */
[----:B------:R1:W3:Y:S01]  /*20b0*/  SYNCS.PHASECHK.TRANS64.TRYWAIT P0, [UR4], R0 ;  /* 0x00000000ff0075a7 */ /* 0x0002e20008000144 */
[----:B------:R-:W-:Y:S05]  /*20c0*/  @!P1 BRA `(.L_x_18) ;  /* 0x0000000000049947 */ /* 0x000fea0003800000 */
[----:B------:R-:W-:Y:S01]  /*20d0*/  BPT.TRAP 0x1 ;  /* 0x000000040000795c */ /* 0x000fe20000300000 */
.L_x_18:
[----:B---3--:R-:W-:Y:S05]  /*20e0*/  @P0 BRA `(.L_x_19) ;  /* 0x0000000000080947 */ /* 0x008fea0003800000 */
[----:B------:R-:W3:Y:S02]  /*20f0*/  SYNCS.PHASECHK.TRANS64.TRYWAIT P0, [UR4], R0 ;  /* 0x00000000ff0075a7 */ /* 0x000ee40008000144 */
[----:B---3--:R-:W-:Y:S05]  /*2100*/  @!P0 BRA `(.L_x_20) ;  /* 0x000000c400888947 */ /* 0x008fea0003800000 */
.L_x_19:
[----:B------:R-:W-:Y:S01]  /*2110*/  UIADD3 UR4, UR49, 0x16200, URZ ;  /* 0x0001620031047890 */ /* 0x000fe2000fffe03f */
[----:B------:R-:W-:Y:S01]  /*2120*/  WARPGROUP.ARRIVE ;  /* 0x00000000000079c5 */ /* 0x000fe20000000000 */
[----:B------:R-:W-:Y:S01]  /*2130*/  ULOP3.LUT UR5, UR9, 0x10000, URZ, 0xfc, !UPT ;  /* 0x0001000009057892 */ /* 0x000fe2000f8efc3f */
[----:B------:R4:W-:Y:S01]  /*2140*/  STL [R1+0xb0], RZ ;  /* 0x0000b0ff01007387 */ /* 0x0009e20000100800 */
[----:B------:R-:W-:Y:S01]  /*2150*/  USHF.R.U32.HI UR4, URZ, 0x4, UR4 ;  /* 0x000000043f047899 */ /* 0x000fe20008011604 */
[----:B------:R-:W-:Y:S01]  /*2160*/  CS2R R228, SRZ ;  /* 0x0000000000e47805 */ /* 0x000fe2000001ff00 */
[----:B------:R-:W-:Y:S01]  /*2170*/  UMOV UR7, 0x80000020 ;  /* 0x8000002000077882 */ /* 0x000fe20000000000 */
[----:B------:R4:W-:Y:S01]  /*2180*/  STL [R1+0xac], RZ ;  /* 0x0000acff01007387 */ /* 0x0009e20000100800 */
[----:B------:R-:W-:Y:S01]  /*2190*/  ULOP3.LUT UR4, UR4, 0x3fff, URZ, 0xc0, !UPT ;  /* 0x00003fff04047892 */ /* 0x000fe2000f8ec03f */
[----:B------:R-:W-:Y:S01]  /*21a0*/  MOV R17, RZ ;  /* 0x000000ff00117202 */ /* 0x000fe20000000f00 */
[----:B------:R-:W-:Y:S01]  /*21b0*/  UMOV UR8, 0x2 ;  /* 0x0000000200087882 */ /* 0x000fe20000000000 */
[----:B------:R4:W-:Y:S01]  /*21c0*/  STL [R1+0xa8], RZ ;  /* 0x0000a8ff01007387 */ /* 0x0009e20000100800 */
[----:B------:R-:W-:Y:S01]  /*21d0*/  ULOP3.LUT UR6, UR4, 0x10000, URZ, 0xfc, !UPT ;  /* 0x0001000004067892 */ /* 0x000fe2000f8efc3f */
[----:B------:R-:W-:Y:S01]  /*21e0*/  CS2R R18, SRZ ;  /* 0x0000000000127805 */ /* 0x000fe2000001ff00 */
[----:B------:R-:W-:Y:S01]  /*21f0*/  ULEA UR4, UR44, UR5, 0x9 ;  /* 0x000000052c047291 */ /* 0x000fe2000f8e483f */
[----:B------:R4:W-:Y:S01]  /*2200*/  STL [R1+0xa4], RZ ;  /* 0x0000a4ff01007387 */ /* 0x0009e20000100800 */
[----:B------:R-:W-:Y:S01]  /*2210*/  ULEA UR6, UR44, UR6, 0xa ;  /* 0x000000062c067291 */ /* 0x000fe2000f8e503f */
[----:B------:R-:W-:Y:S01]  /*2220*/  CS2R R22, SRZ ;  /* 0x0000000000167805 */ /* 0x000fe2000001ff00 */
[----:B------:R-:W-:Y:S01]  /*2230*/  UMOV UR5, 0x80000020 ;  /* 0x8000002000057882 */ /* 0x000fe20000000000 */
[----:B------:R4:W-:Y:S01]  /*2240*/  STL [R1+0xa0], RZ ;  /* 0x0000a0ff01007387 */ /* 0x0009e20000100800 */
[----:B------:R-:W-:-:S02]  /*2250*/  CS2R R152, SRZ ;  /* 0x0000000000987805 */ /* 0x000fc4000001ff00 */
[----:B------:R-:W-:Y:S02]  /*2260*/  CS2R R154, SRZ ;  /* 0x00000000009a7805 */ /* 0x000fe4000001ff00 */
[----:B------:R-:W-:Y:S01]  /*2270*/  CS2R R156, SRZ ;  /* 0x00000000009c7805 */ /* 0x000fe2000001ff00 */
[----:B------:R4:W-:Y:S01]  /*2280*/  STL [R1+0x9c], RZ ;  /* 0x00009cff01007387 */ /* 0x0009e20000100800 */
[----:B------:R-:W-:Y:S01]  /*2290*/  CS2R R158, SRZ ;  /* 0x00000000009e7805 */ /* 0x000fe2000001ff00 */
[----:B------:R-:W-:Y:S01]  /*22a0*/  QGMMA.64x256x32.F32.E4M3.E4M3 R24, gdesc[UR4], RZ, !UPT, gsb0 ;  /* 0x03e00000041879f3 */ /* 0x000fe2000c0008ff */
[----:B------:R-:W-:Y:S01]  /*22b0*/  UIADD3 UR4, UR4, 0x2, URZ ;  /* 0x0000000204047890 */ /* 0x000fe2000fffe03f */
[----:B------:R4:W-:Y:S01]  /*22c0*/  STL [R1+0x98], RZ ;  /* 0x000098ff01007387 */ /* 0x0009e20000100800 */
[----:B------:R-:W-:Y:S01]  /*22d0*/  UIADD3 UR6, UR6, 0x2, URZ ;  /* 0x0000000206067890 */ /* 0x000fe2000fffe03f */
[----:B------:R-:W-:Y:S01]  /*22e0*/  CS2R R160, SRZ ;  /* 0x0000000000a07805 */ /* 0x000fe2000001ff00 */
[----:B------:R-:W-:Y:S01]  /*22f0*/  UMOV UR5, 0x80000020 ;  /* 0x8000002000057882 */ /* 0x000fe20000000000 */
[----:B------:R-:W-:Y:S01]  /*2300*/  UMOV UR7, 0x80000020 ;  /* 0x8000002000077882 */ /* 0x000fe20000000000 */
        /* <DEDUP_REMOVED lines=44> */
[----:B------:R4:W-:Y:S04]  /*25d0*/  STL [R1+0x68], RZ ;  /* 0x000068ff01007387 */ /* 0x0009e80000100800 */
        /* <DEDUP_REMOVED lines=25> */
[----:B------:R4:W-:Y:S01]  /*2770*/  STL [R1], RZ ;  /* 0x000000ff01007387 */ /* 0x0009e20000100800 */
[----:B------:R-:W-:-:S02]  /*2780*/  WARPGROUP.DEPBAR.LE gsb0, 0x0 ;  /* 0x00008000000079c5 */ /* 0x000fc40000010000 */
[----:B------:R-:W-:-:S06]  /*2790*/  WARPGROUP.ARRIVE ;  /* 0x00000000000079c5 */ /* 0x000fcc0000000000 */
[----:B------:R-:W-:Y:S01]  /*27a0*/  QGMMA.64x256x32.F32.E4M3.E4M3 R24, gdesc[UR4], R24, gsb0 ;  /* 0x03e00000041879f3 */ /* 0x000fe20008000818 */
[----:B------:R-:W-:Y:S02]  /*27b0*/  ULDC UR4, c[0x0][0x50c] ;  /* 0x0001430000047ab9 */ /* 0x000fe40000000800 */
[----:B------:R-:W-:-:S04]  /*27c0*/  UISETP.NE.AND UP0, UPT, UR4, 0x2, UPT ;  /* 0x000000020400788c */ /* 0x000fc8000bf05270 */
[----:B------:R-:W-:-:S06]  /*27d0*/  USEL UR4, URZ, 0x1, UP0 ;  /* 0x000000013f047887 */ /* 0x000fcc0008000000 */
[----:B------:R-:W-:Y:S01]  /*27e0*/  ISETP.NE.AND P0, PT, RZ, UR4, PT ;  /* 0x00000004ff007c0c */ /* 0x000fe2000bf05270 */
[----:B------:R-:W-:-:S12]  /*27f0*/  WARPGROUP.DEPBAR.LE gsb0, 0x0 ;  /* 0x00008000000079c5 */ /* 0x000fd80000010000 */
[----:B----4-:R-:W-:Y:S05]  /*2800*/  @!P0 BRA `(.L_x_21) ;  /* 0x0000000800b88947 */ /* 0x010fea0003800000 */
[----:B------:R-:W-:Y:S01]  /*2810*/  FADD R5, RZ, R107 ;  /* 0x0000006bff057221 */ /* 0x000fe20000000000 */
[----:B-1-3--:R-:W-:-:S01]  /*2820*/  FADD R0, RZ, R108 ;  /* 0x0000006cff007221 */ /* 0x00afc20000000000 */
[----:B------:R-:W-:Y:S01]  /*2830*/  FADD R3, RZ, R109 ;  /* 0x0000006dff037221 */ /* 0x000fe20000000000 */
[----:B------:R-:W-:-:S01]  /*2840*/  FADD R227, RZ, R24 ;  /* 0x00000018ffe37221 */ /* 0x000fc20000000000 */
[----:B------:R-:W-:Y:S01]  /*2850*/  FADD R226, RZ, R25 ;  /* 0x00000019ffe27221 */ /* 0x000fe20000000000 */
[----:B------:R1:W-:Y:S01]  /*2860*/  STL [R1], R5 ;  /* 0x0000000501007387 */ /* 0x0003e20000100800 */
[----:B------:R-:W-:-:S01]  /*2870*/  FADD R225, RZ, R26 ;  /* 0x0000001affe17221 */ /* 0x000fc20000000000 */
[----:B------:R-:W-:Y:S01]  /*2880*/  FADD R224, RZ, R27 ;  /* 0x0000001bffe07221 */ /* 0x000fe20000000000 */
[----:B------:R-:W-:-:S01]  /*2890*/  FADD R223, RZ, R28 ;  /* 0x0000001cffdf7221 */ /* 0x000fc20000000000 */
[----:B------:R3:W-:Y:S01]  /*28a0*/  STL [R1+0x4], R0 ;  /* 0x0000040001007387 */ /* 0x0007e20000100800 */
[----:B------:R-:W-:-:S01]  /*28b0*/  FADD R222, RZ, R29 ;  /* 0x0000001dffde7221 */ /* 0x000fc20000000000 */
[----:B------:R-:W-:Y:S01]  /*28c0*/  FADD R221, RZ, R30 ;  /* 0x0000001effdd7221 */ /* 0x000fe20000000000 */
[----:B------:R-:W-:-:S01]  /*28d0*/  FADD R220, RZ, R31 ;  /* 0x0000001fffdc7221 */ /* 0x000fc20000000000 */
[----:B------:R4:W-:Y:S01]  /*28e0*/  STL [R1+0x8], R3 ;  /* 0x0000080301007387 */ /* 0x0009e20000100800 */
[----:B------:R-:W-:-:S01]  /*28f0*/  FADD R219, RZ, R32 ;  /* 0x00000020ffdb7221 */ /* 0x000fc20000000000 */
[----:B-1----:R-:W-:Y:S01]  /*2900*/  FADD R5, RZ, R110 ;  /* 0x0000006eff057221 */ /* 0x002fe20000000000 */
[----:B------:R-:W-:-:S01]  /*2910*/  FADD R218, RZ, R33 ;  /* 0x00000021ffda7221 */ /* 0x000fc20000000000 */
[----:B------:R-:W-:Y:S01]  /*2920*/  FADD R217, RZ, R34 ;  /* 0x00000022ffd97221 */ /* 0x000fe20000000000 */
[----:B------:R-:W-:-:S01]  /*2930*/  FADD R216, RZ, R35 ;  /* 0x00000023ffd87221 */ /* 0x000fc20000000000 */
[----:B---3--:R-:W-:Y:S01]  /*2940*/  FADD R0, RZ, R111 ;  /* 0x0000006fff007221 */ /* 0x008fe20000000000 */
[----:B------:R1:W-:Y:S01]  /*2950*/  STL [R1+0xc], R5 ;  /* 0x00000c0501007387 */ /* 0x0003e20000100800 */
[----:B------:R-:W-:-:S01]  /*2960*/  FADD R215, RZ, R36 ;  /* 0x00000024ffd77221 */ /* 0x000fc20000000000 */
[----:B------:R-:W-:Y:S01]  /*2970*/  FADD R214, RZ, R37 ;  /* 0x00000025ffd67221 */ /* 0x000fe20000000000 */
[----:B----4-:R-:W-:-:S01]  /*2980*/  FADD R3, RZ, R112 ;  /* 0x00000070ff037221 */ /* 0x010fc20000000000 */
        /* <DEDUP_REMOVED lines=90> */
[----:B------:R-:W-:Y:S01]  /*2f30*/  FADD R159, RZ, R92 ;  /* 0x0000005cff9f7221 */ /* 0x000fe20000000000 */
[----:B------:R-:W-:-:S01]  /*2f40*/  FADD R158, RZ, R93 ;  /* 0x0000005dff9e7221 */ /* 0x000fc20000000000 */
[----:B------:R-:W-:Y:S01]  /*2f50*/  FADD R157, RZ, R94 ;  /* 0x0000005eff9d7221 */ /* 0x000fe20000000000 */
[----:B------:R-:W-:-:S01]  /*2f60*/  FADD R156, RZ, R95 ;  /* 0x0000005fff9c7221 */ /* 0x000fc20000000000 */
[----:B------:R3:W-:Y:S01]  /*2f70*/  STL [R1+0x5c], R3 ;  /* 0x00005c0301007387 */ /* 0x0007e20000100800 */
[----:B------:R-:W-:-:S01]  /*2f80*/  FADD R155, RZ, R96 ;  /* 0x00000060ff9b7221 */ /* 0x000fc20000000000 */
[----:B-1----:R-:W-:Y:S01]  /*2f90*/  FADD R5, RZ, R134 ;  /* 0x00000086ff057221 */ /* 0x002fe20000000000 */
[----:B------:R-:W-:-:S01]  /*2fa0*/  FADD R154, RZ, R97 ;  /* 0x00000061ff9a7221 */ /* 0x000fc20000000000 */
[----:B------:R1:W-:Y:S01]  /*2fb0*/  STL [R1+0x58], R0 ;  /* 0x0000580001007387 */ /* 0x0003e20000100800 */
[----:B------:R-:W-:-:S01]  /*2fc0*/  FADD R153, RZ, R98 ;  /* 0x00000062ff997221 */ /* 0x000fc20000000000 */
[----:B------:R-:W-:Y:S01]  /*2fd0*/  FADD R152, RZ, R99 ;  /* 0x00000063ff987221 */ /* 0x000fe20000000000 */
[----:B------:R-:W-:-:S01]  /*2fe0*/  FADD R23, RZ, R100 ;  /* 0x00000064ff177221 */ /* 0x000fc20000000000 */
[----:B------:R-:W-:Y:S01]  /*2ff0*/  FADD R22, RZ, R101 ;  /* 0x00000065ff167221 */ /* 0x000fe20000000000 */
[----:B------:R-:W-:-:S01]  /*3000*/  FADD R19, RZ, R102 ;  /* 0x00000066ff137221 */ /* 0x000fc20000000000 */
[----:B---3--:R-:W-:Y:S01]  /*3010*/  FADD R3, RZ, R132 ;  /* 0x00000084ff037221 */ /* 0x008fe20000000000 */
[----:B------:R-:W-:-:S01]  /*3020*/  FADD R18, RZ, R103 ;  /* 0x00000067ff127221 */ /* 0x000fc20000000000 */
[----:B------:R-:W-:Y:S01]  /*3030*/  FADD R17, RZ, R104 ;  /* 0x00000068ff117221 */ /* 0x000fe20000000000 */
[----:B------:R-:W-:-:S01]  /*3040*/  FADD R228, RZ, R105 ;  /* 0x00000069ffe47221 */ /* 0x000fc20000000000 */
[----:B-1----:R-:W-:Y:S01]  /*3050*/  FADD R0, RZ, R131 ;  /* 0x00000083ff007221 */ /* 0x002fe20000000000 */
[----:B------:R-:W-:-:S01]  /*3060*/  FADD R229, RZ, R106 ;  /* 0x0000006affe57221 */ /* 0x000fc20000000000 */
[----:B------:R-:W-:-:S03]  /*3070*/  UMOV UR8, URZ ;  /* 0x0000003f00087c82 */ /* 0x000fc60008000000 */
[----:B------:R1:W-:Y:S04]  /*3080*/  STL [R1+0x60], R0 ;  /* 0x0000600001007387 */ /* 0x0003e80000100800 */
[----:B------:R3:W-:Y:S01]  /*3090*/  STL [R1+0x64], R3 ;  /* 0x0000640301007387 */ /* 0x0007e20000100800 */
[----:B-1----:R-:W-:-:S01]  /*30a0*/  FADD R0, RZ, R133 ;  /* 0x00000085ff007221 */ /* 0x002fc20000000000 */
[----:B---3--:R-:W-:-:S04]  /*30b0*/  FADD R3, RZ, R135 ;  /* 0x00000087ff037221 */ /* 0x008fc80000000000 */
[----:B------:R1:W-:Y:S04]  /*30c0*/  STL [R1+0x68], R0 ;  /* 0x0000680001007387 */ /* 0x0003e80000100800 */
[----:B------:R3:W-:Y:S04]  /*30d0*/  STL [R1+0x6c], R5 ;  /* 0x00006c0501007387 */ /* 0x0007e80000100800 */
[----:B------:R4:W-:Y:S01]  /*30e0*/  STL [R1+0x70], R3 ;  /* 0x0000700301007387 */ /* 0x0009e20000100800 */
[----:B-1----:R-:W-:-:S01]  /*30f0*/  FADD R0, RZ, R136 ;  /* 0x00000088ff007221 */ /* 0x002fc20000000000 */
[----:B---3--:R-:W-:-:S04]  /*3100*/  FADD R5, RZ, R137 ;  /* 0x00000089ff057221 */ /* 0x008fc80000000000 */
[----:B------:R1:W-:Y:S01]  /*3110*/  STL [R1+0x74], R0 ;  /* 0x0000740001007387 */ /* 0x0003e20000100800 */
[----:B----4-:R-:W-:-:S03]  /*3120*/  FADD R3, RZ, R138 ;  /* 0x0000008aff037221 */ /* 0x010fc60000000000 */
        /* <DEDUP_REMOVED lines=26> */
[----:B-1----:R-:W-:-:S05]  /*32d0*/  FADD R0, RZ, R151 ;  /* 0x00000097ff007221 */ /* 0x002fca0000000000 */
[----:B------:R4:W-:Y:S02]  /*32e0*/  STL [R1+0xb0], R0 ;  /* 0x0000b00001007387 */ /* 0x0009e40000100800 */
.L_x_21:
[----:B------:R-:W-:-:S04]  /*32f0*/  UIADD3 UR10, UR44, 0x1, URZ ;  /* 0x000000012c0a7890 */ /* 0x000fc8000fffe03f */
[----:B------:R-:W-:-:S04]  /*3300*/  UISETP.NE.AND UP0, UPT, UR10, 0x8, UPT ;  /* 0x000000080a00788c */ /* 0x000fc8000bf05270 */
[----:B------:R-:W-:Y:S02]  /*3310*/  USEL UR5, URZ, 0x1, UP0 ;  /* 0x000000013f057887 */ /* 0x000fe40008000000 */
[----:B------:R-:W-:Y:S02]  /*3320*/  USEL UR10, UR10, URZ, UP0 ;  /* 0x0000003f0a0a7287 */ /* 0x000fe40008000000 */
[----:B------:R-:W-:-:S06]  /*3330*/  ULOP3.LUT UR5, UR36, UR5, URZ, 0x3c, !UPT ;  /* 0x0000000524057292 */ /* 0x000fcc000f8e3c3f */
[----:B-1-34-:R-:W-:Y:S01]  /*3340*/  IMAD.U32 R0, RZ, RZ, UR5 ;  /* 0x00000005ff007e24 */ /* 0x01afe2000f8e00ff */
[----:B------:R-:W-:-:S06]  /*3350*/  UMOV UR5, 0x1 ;  /* 0x0000000100057882 */ /* 0x000fcc0000000000 */
.L_x_16:
[----:B------:R-:W-:-:S04]  /*3360*/  UISETP.LT.AND UP0, UPT, UR56, 0x1, UPT ;  /* 0x000000013800788c */ /* 0x000fc8000bf01270 */
[----:B------:R-:W-:-:S04]  /*3370*/  USEL UR6, UR56, 0x1, UP0 ;  /* 0x0000000138067887 */ /* 0x000fc80008000000 */
[----:B------:R-:W-:-:S04]  /*3380*/  UIADD3 UR6, UR56, -UR6, URZ ;  /* 0x8000000638067290 */ /* 0x000fc8000fffe03f */
[----:B------:R-:W-:-:S06]  /*3390*/  UISETP.GE.AND UP0, UPT, UR6, 0x1, UPT ;  /* 0x000000010600788c */ /* 0x000fcc000bf06270 */
[----:B------:R-:W-:-:S13]  /*33a0*/  PLOP3.LUT P0, PT, PT, PT, UP0, 0x80, 0x0 ;  /* 0x000000000000781c */ /* 0x000fda0003f0f008 */
[----:B------:R-:W-:Y:S05]  /*33b0*/  @!P0 BRA `(.L_x_22) ;  /* 0x00000010008c8947 */ /* 0x000fea0003800000 */
[----:B------:R-:W-:Y:S01]  /*33c0*/  UMOV UR11, UR6 ;  /* 0x00000006000b7c82 */ /* 0x000fe20008000000 */
[----:B------:R-:W-:Y:S01]  /*33d0*/  UMOV UR12, UR44 ;  /* 0x0000002c000c7c82 */ /* 0x000fe20008000000 */
[----:B------:R-:W-:-:S05]  /*33e0*/  ULDC UR13, c[0x0][0x50c] ;  /* 0x00014300000d7ab9 */ /* 0x000fca0000000800 */
.L_x_30:
[----:B------:R-:W-:-:S06]  /*33f0*/  UISETP.NE.AND UP0, UPT, UR55, 0x3, UPT ;  /* 0x000000033700788c */ /* 0x000fcc000bf05270 */
[----:B------:R-:W-:-:S13]  /*3400*/  PLOP3.LUT P1, PT, PT, PT, UP0, 0x80, 0x0 ;  /* 0x000000000000781c */ /* 0x000fda0003f2f008 */
[----:B-1-3--:R-:W-:Y:S05]  /*3410*/  @!P1 BRA `(.L_x_23) ;  /* 0x0000000000049947 */ /* 0x00afea0003800000 */
[----:B------:R-:W-:Y:S01]  /*3420*/  BPT.TRAP 0x1 ;  /* 0x000000040000795c */ /* 0x000fe20000300000 */
.L_x_23:
[----:B------:R-:W-:Y:S01]  /*3430*/  ULEA UR6, UR10, UR49, 0x3 ;  /* 0x000000310a067291 */ /* 0x000fe2000f8e183f */
[----:B------:R-:W-:-:S08]  /*3440*/  SHF.L.U32 R3, R0, 0x1f, RZ ;  /* 0x0000001f00037819 */ /* 0x000fd000000006ff */
[----:B------:R1:W3:Y:S01]  /*3450*/  SYNCS.PHASECHK.TRANS64.TRYWAIT P0, [UR6], R3 ;  /* 0x00000003ff0075a7 */ /* 0x0002e20008000146 */
[----:B------:R-:W-:Y:S05]  /*3460*/  @!P1 BRA `(.L_x_24) ;  /* 0x0000000000049947 */ /* 0x000fea0003800000 */
[----:B------:R-:W-:Y:S01]  /*3470*/  BPT.TRAP 0x1 ;  /* 0x000000040000795c */ /* 0x000fe20000300000 */
.L_x_24:
[----:B---3--:R-:W-:Y:S05]  /*3480*/  @P0 BRA `(.L_x_25) ;  /* 0x0000000000080947 */ /* 0x008fea0003800000 */
[----:B------:R-:W3:Y:S02]  /*3490*/  SYNCS.PHASECHK.TRANS64.TRYWAIT P0, [UR6], R3 ;  /* 0x00000003ff0075a7 */ /* 0x000ee40008000146 */
[----:B---3--:R-:W-:Y:S05]  /*34a0*/  @!P0 BRA `(.L_x_26) ;  /* 0x000000b000b88947 */ /* 0x008fea0003800000 */
.L_x_25:
[----:B------:R-:W-:Y:S01]  /*34b0*/  UIADD3 UR6, UR49, 0x16200, URZ ;  /* 0x0001620031067890 */ /* 0x000fe2000fffe03f */
[----:B------:R-:W-:Y:S01]  /*34c0*/  WARPGROUP.ARRIVE ;  /* 0x00000000000079c5 */ /* 0x000fe20000000000 */
[----:B------:R-:W-:Y:S02]  /*34d0*/  UISETP.NE.AND UP0, UPT, UR4, URZ, UPT ;  /* 0x0000003f0400728c */ /* 0x000fe4000bf05270 */
[----:B------:R-:W-:Y:S02]  /*34e0*/  USHF.R.U32.HI UR6, URZ, 0x4, UR6 ;  /* 0x000000043f067899 */ /* 0x000fe40008011606 */
[----:B------:R-:W-:Y:S02]  /*34f0*/  USEL UR5, UR5, URZ, !UP0 ;  /* 0x0000003f05057287 */ /* 0x000fe4000c000000 */
[----:B------:R-:W-:Y:S02]  /*3500*/  ULOP3.LUT UR6, UR6, 0x3fff, URZ, 0xc0, !UPT ;  /* 0x00003fff06067892 */ /* 0x000fe4000f8ec03f */
[----:B------:R-:W-:-:S02]  /*3510*/  ULOP3.LUT UR4, UR9, 0x10000, URZ, 0xfc, !UPT ;  /* 0x0001000009047892 */ /* 0x000fc4000f8efc3f */
[----:B------:R-:W-:Y:S02]  /*3520*/  ULOP3.LUT UR6, UR6, 0x10000, URZ, 0xfc, !UPT ;  /* 0x0001000006067892 */ /* 0x000fe4000f8efc3f */
[----:B------:R-:W-:Y:S02]  /*3530*/  UISETP.NE.U32.AND UP0, UPT, UR5, URZ, UPT ;  /* 0x0000003f0500728c */ /* 0x000fe4000bf05070 */
[----:B------:R-:W-:Y:S02]  /*3540*/  ULEA UR4, UR10, UR4, 0x9 ;  /* 0x000000040a047291 */ /* 0x000fe4000f8e483f */
[----:B------:R-:W-:Y:S01]  /*3550*/  ULEA UR6, UR10, UR6, 0xa ;  /* 0x000000060a067291 */ /* 0x000fe2000f8e503f */
[----:B------:R-:W-:Y:S01]  /*3560*/  UMOV UR5, 0x80000020 ;  /* 0x8000002000057882 */ /* 0x000fe20000000000 */
[----:B------:R-:W-:Y:S01]  /*3570*/  UMOV UR7, 0x80000020 ;  /* 0x8000002000077882 */ /* 0x000fe20000000000 */
[----:B------:R-:W-:-:S06]  /*3580*/  UIADD3 UR8, UR8, 0x2, URZ ;  /* 0x0000000208087890 */ /* 0x000fcc000fffe03f */
[----:B------:R-:W-:Y:S01]  /*3590*/  QGMMA.64x256x32.F32.E4M3.E4M3 R24, gdesc[UR4], R24, UP0, gsb0 ;  /* 0x03e00000041879f3 */ /* 0x000fe2000b800818 */
[----:B------:R-:W-:Y:S02]  /*35a0*/  UIADD3 UR4, UR4, 0x2, URZ ;  /* 0x0000000204047890 */ /* 0x000fe4000fffe03f */
[----:B------:R-:W-:Y:S01]  /*35b0*/  UIADD3 UR6, UR6, 0x2, URZ ;  /* 0x0000000206067890 */ /* 0x000fe2000fffe03f */
[----:B------:R-:W-:Y:S01]  /*35c0*/  UMOV UR5, 0x80000020 ;  /* 0x8000002000057882 */ /* 0x000fe20000000000 */
[----:B------:R-:W-:Y:S01]  /*35d0*/  UMOV UR7, 0x80000020 ;  /* 0x8000002000077882 */ /* 0x000fe20000000000 */
[----:B------:R-:W-:Y:S01]  /*35e0*/  UISETP.NE.AND UP0, UPT, UR8, UR13, UPT ;  /* 0x0000000d0800728c */ /* 0x000fe2000bf05270 */
[----:B------:R-:W-:Y:S02]  /*35f0*/  WARPGROUP.DEPBAR.LE gsb0, 0x0 ;  /* 0x00008000000079c5 */ /* 0x000fe40000010000 */
[----:B------:R-:W-:-:S15]  /*3600*/  WARPGROUP.ARRIVE ;  /* 0x00000000000079c5 */ /* 0x000fde0000000000 */
[----:B------:R-:W-:-:S04]  /*3610*/  NOP ;  /* 0x0000000000007918 */ /* 0x000fc80000000000 */
[----:B------:R-:W-:Y:S01]  /*3620*/  QGMMA.64x256x32.F32.E4M3.E4M3 R24, gdesc[UR4], R24, gsb0 ;  /* 0x03e00000041879f3 */ /* 0x000fe20008000818 */
[----:B------:R-:W-:-:S06]  /*3630*/  USEL UR4, URZ, 0x1, UP0 ;  /* 0x000000013f047887 */ /* 0x000fcc0008000000 */
[----:B------:R-:W-:Y:S01]  /*3640*/  ISETP.NE.AND P0, PT, RZ, UR4, PT ;  /* 0x00000004ff007c0c */ /* 0x000fe2000bf05270 */
[----:B------:R-:W-:-:S12]  /*3650*/  WARPGROUP.DEPBAR.LE gsb0, 0x0 ;  /* 0x00008000000079c5 */ /* 0x000fd80000010000 */
[----:B------:R-:W-:Y:S05]  /*3660*/  @!P0 BRA `(.L_x_27) ;  /* 0x0000000c00848947 */ /* 0x000fea0003800000 */
[----:B------:R-:W4:Y:S04]  /*3670*/  LDL.LU R15, [R1] ;  /* 0x00000000010f7983 */ /* 0x000f280000300800 */
[----:B------:R-:W2:Y:S04]  /*3680*/  LDL.LU R14, [R1+0x4] ;  /* 0x00000400010e7983 */ /* 0x000ea80000300800 */
        /* <DEDUP_REMOVED lines=8> */
[----:B---3--:R-:W3:Y:S01]  /*3710*/  LDL.LU R5, [R1+0x28] ;  /* 0x0000280001057983 */ /* 0x008ee20000300800 */
[----:B------:R-:W-:-:S01]  /*3720*/  FADD R227, R24, R227 ;  /* 0x000000e318e37221 */ /* 0x000fc20000000000 */
[----:B------:R-:W-:Y:S01]  /*3730*/  FADD R226, R25, R226 ;  /* 0x000000e219e27221 */ /* 0x000fe20000000000 */
[----:B------:R-:W-:-:S01]  /*3740*/  FADD R225, R26, R225 ;  /* 0x000000e11ae17221 */ /* 0x000fc20000000000 */
[----:B------:R-:W-:Y:S01]  /*3750*/  STL [R1+0xd0], R4 ;  /* 0x0000d00401007387 */ /* 0x000fe20000100800 */
[----:B------:R-:W-:-:S01]  /*3760*/  FADD R224, R27, R224 ;  /* 0x000000e01be07221 */ /* 0x000fc20000000000 */
[----:B------:R-:W-:Y:S01]  /*3770*/  FADD R223, R28, R223 ;  /* 0x000000df1cdf7221 */ /* 0x000fe20000000000 */
[----:B------:R-:W-:-:S01]  /*3780*/  FADD R222, R29, R222 ;  /* 0x000000de1dde7221 */ /* 0x000fc20000000000 */
[----:B-----5:R-:W-:Y:S01]  /*3790*/  STL [R1+0xcc], R2 ;  /* 0x0000cc0201007387 */ /* 0x020fe20000100800 */
[----:B------:R-:W-:-:S01]  /*37a0*/  FADD R221, R30, R221 ;  /* 0x000000dd1edd7221 */ /* 0x000fc20000000000 */
[----:B------:R-:W-:Y:S01]  /*37b0*/  FADD R220, R31, R220 ;  /* 0x000000dc1fdc7221 */ /* 0x000fe20000000000 */
[----:B------:R-:W-:-:S01]  /*37c0*/  FADD R219, R32, R219 ;  /* 0x000000db20db7221 */ /* 0x000fc20000000000 */
[----:B------:R-:W-:Y:S01]  /*37d0*/  STL [R1+0xc8], R0 ;  /* 0x0000c80001007387 */ /* 0x000fe20000100800 */
[----:B------:R-:W-:-:S01]  /*37e0*/  FADD R218, R33, R218 ;  /* 0x000000da21da7221 */ /* 0x000fc20000000000 */
[----:B------:R-:W-:Y:S01]  /*37f0*/  FADD R217, R34, R217 ;  /* 0x000000d922d97221 */ /* 0x000fe20000000000 */
        /* <DEDUP_REMOVED lines=72> */
[----:B----4-:R-:W-:-:S01]  /*3c80*/  FADD R15, R107, R15 ;  /* 0x0000000f6b0f7221 */ /* 0x010fc20000000000 */
[----:B--2---:R-:W-:-:S04]  /*3c90*/  FADD R14, R108, R14 ;  /* 0x0000000e6c0e7221 */ /* 0x004fc80000000000 */
[----:B------:R2:W-:Y:S01]  /*3ca0*/  STL [R1], R15 ;  /* 0x0000000f01007387 */ /* 0x0005e20000100800 */
[----:B------:R-:W-:-:S03]  /*3cb0*/  FADD R13, R109, R13 ;  /* 0x0000000d6d0d7221 */ /* 0x000fc60000000000 */
[----:B------:R4:W-:Y:S01]  /*3cc0*/  STL [R1+0x4], R14 ;  /* 0x0000040e01007387 */ /* 0x0009e20000100800 */
        /* <DEDUP_REMOVED lines=13> */
[----:B------:R-:W4:Y:S01]  /*3da0*/  LDL.LU R21, [R1+0x2c] ;  /* 0x00002c0001157983 */ /* 0x000f220000300800 */
[----:B---3--:R-:W-:-:S03]  /*3db0*/  FADD R5, R117, R5 ;  /* 0x0000000575057221 */ /* 0x008fc60000000000 */
[----:B------:R3:W-:Y:S04]  /*3dc0*/  STL [R1+0x20], R7 ;  /* 0x0000200701007387 */ /* 0x0007e80000100800 */
[----:B------:R-:W3:Y:S04]  /*3dd0*/  LDL.LU R20, [R1+0x30] ;  /* 0x0000300001147983 */ /* 0x000ee80000300800 */
[----:B------:R3:W-:Y:S04]  /*3de0*/  STL [R1+0x24], R6 ;  /* 0x0000240601007387 */ /* 0x0007e80000100800 */
[----:B--2---:R-:W2:Y:S04]  /*3df0*/  LDL.LU R15, [R1+0x34] ;  /* 0x00003400010f7983 */ /* 0x004ea80000300800 */
[----:B------:R3:W-:Y:S04]  /*3e00*/  STL [R1+0x28], R5 ;  /* 0x0000280501007387 */ /* 0x0007e80000100800 */
[----:B----4-:R-:W4:Y:S04]  /*3e10*/  LDL.LU R14, [R1+0x38] ;  /* 0x00003800010e7983 */ /* 0x010f280000300800 */
[----:B-1----:R-:W4:Y:S04]  /*3e20*/  LDL.LU R13, [R1+0x3c] ;  /* 0x00003c00010d7983 */ /* 0x002f280000300800 */
[----:B------:R-:W4:Y:S04]  /*3e30*/  LDL.LU R12, [R1+0x40] ;  /* 0x00004000010c7983 */ /* 0x000f280000300800 */
[----:B------:R-:W4:Y:S04]  /*3e40*/  LDL.LU R11, [R1+0x44] ;  /* 0x00004400010b7983 */ /* 0x000f280000300800 */
[----:B------:R-:W4:Y:S04]  /*3e50*/  LDL.LU R10, [R1+0x48] ;  /* 0x00004800010a7983 */ /* 0x000f280000300800 */
[----:B------:R-:W4:Y:S04]  /*3e60*/  LDL.LU R9, [R1+0x4c] ;  /* 0x00004c0001097983 */ /* 0x000f280000300800 */
[----:B------:R-:W4:Y:S04]  /*3e70*/  LDL.LU R8, [R1+0x50] ;  /* 0x0000500001087983 */ /* 0x000f280000300800 */
[----:B---3--:R-:W3:Y:S04]  /*3e80*/  LDL.LU R7, [R1+0x54] ;  /* 0x0000540001077983 */ /* 0x008ee80000300800 */
[----:B------:R-:W3:Y:S04]  /*3e90*/  LDL.LU R6, [R1+0x58] ;  /* 0x0000580001067983 */ /* 0x000ee80000300800 */
[----:B------:R-:W3:Y:S04]  /*3ea0*/  LDL.LU R5, [R1+0x5c] ;  /* 0x00005c0001057983 */ /* 0x000ee80000300800 */
[----:B------:R-:W3:Y:S04]  /*3eb0*/  LDL.LU R4, [R1+0x60] ;  /* 0x0000600001047983 */ /* 0x000ee80000300800 */
[----:B------:R-:W3:Y:S04]  /*3ec0*/  LDL.LU R3, [R1+0x64] ;  /* 0x0000640001037983 */ /* 0x000ee80000300800 */
[----:B------:R-:W3:Y:S04]  /*3ed0*/  LDL.LU R2, [R1+0x68] ;  /* 0x0000680001027983 */ /* 0x000ee80000300800 */
[----:B------:R-:W3:Y:S01]  /*3ee0*/  LDL.LU R0, [R1+0x6c] ;  /* 0x00006c0001007983 */ /* 0x000ee20000300800 */
[----:B------:R-:W-:-:S01]  /*3ef0*/  FADD R21, R118, R21 ;  /* 0x0000001576157221 */ /* 0x000fc20000000000 */
[----:B------:R-:W-:-:S04]  /*3f00*/  FADD R20, R119, R20 ;  /* 0x0000001477147221 */ /* 0x000fc80000000000 */
[----:B------:R-:W-:Y:S01]  /*3f10*/  STL [R1+0x2c], R21 ;  /* 0x00002c1501007387 */ /* 0x000fe20000100800 */
[----:B--2---:R-:W-:-:S03]  /*3f20*/  FADD R15, R120, R15 ;  /* 0x0000000f780f7221 */ /* 0x004fc60000000000 */
[----:B------:R-:W-:Y:S01]  /*3f30*/  STL [R1+0x30], R20 ;  /* 0x0000301401007387 */ /* 0x000fe20000100800 */
[----:B----4-:R-:W-:-:S03]  /*3f40*/  FADD R14, R121, R14 ;  /* 0x0000000e790e7221 */ /* 0x010fc60000000000 */
[----:B------:R-:W-:Y:S01]  /*3f50*/  STL [R1+0x34], R15 ;  /* 0x0000340f01007387 */ /* 0x000fe20000100800 */
[----:B------:R-:W-:-:S03]  /*3f60*/  FADD R13, R122, R13 ;  /* 0x0000000d7a0d7221 */ /* 0x000fc60000000000 */
        /* <DEDUP_REMOVED lines=11> */
[----:B---3--:R-:W-:-:S03]  /*4020*/  FADD R7, R128, R7 ;  /* 0x0000000780077221 */ /* 0x008fc60000000000 */
        /* <DEDUP_REMOVED lines=8> */
[----:B------:R1:W-:Y:S01]  /*40b0*/  STL [R1+0x60], R4 ;  /* 0x0000600401007387 */ /* 0x0003e20000100800 */
[----:B------:R-:W-:-:S01]  /*40c0*/  FADD R2, R133, R2 ;  /* 0x0000000285027221 */ /* 0x000fc20000000000 */
[----:B------:R-:W-:Y:S02]  /*40d0*/  FADD R0, R134, R0 ;  /* 0x0000000086007221 */ /* 0x000fe40000000000 */
[----:B-1----:R-:W2:Y:S04]  /*40e0*/  LDL.LU R4, [R1+0x70] ;  /* 0x0000700001047983 */ /* 0x002ea80000300800 */
[----:B------:R-:W-:Y:S04]  /*40f0*/  STL [R1+0x64], R3 ;  /* 0x0000640301007387 */ /* 0x000fe80000100800 */
[----:B------:R1:W-:Y:S04]  /*4100*/  STL [R1+0x68], R2 ;  /* 0x0000680201007387 */ /* 0x0003e80000100800 */
[----:B-1----:R-:W3:Y:S04]  /*4110*/  LDL.LU R2, [R1+0x74] ;  /* 0x0000740001027983 */ /* 0x002ee80000300800 */
[----:B------:R1:W-:Y:S04]  /*4120*/  STL [R1+0x6c], R0 ;  /* 0x00006c0001007387 */ /* 0x0003e80000100800 */
[----:B-1----:R-:W4:Y:S04]  /*4130*/  LDL.LU R0, [R1+0x78] ;  /* 0x0000780001007983 */ /* 0x002f280000300800 */
[----:B------:R-:W4:Y:S04]  /*4140*/  LDL.LU R21, [R1+0x7c] ;  /* 0x00007c0001157983 */ /* 0x000f280000300800 */
        /* <DEDUP_REMOVED lines=12> */
[----:B------:R-:W4:Y:S01]  /*4210*/  LDL.LU R3, [R1+0xb0] ;  /* 0x0000b00001037983 */ /* 0x000f220000300800 */
[----:B------:R-:W-:Y:S01]  /*4220*/  UMOV UR8, URZ ;  /* 0x0000003f00087c82 */ /* 0x000fe20008000000 */
[----:B--2---:R-:W-:-:S05]  /*4230*/  FADD R4, R135, R4 ;  /* 0x0000000487047221 */ /* 0x004fca0000000000 */
[----:B------:R1:W-:Y:S04]  /*4240*/  STL [R1+0x70], R4 ;  /* 0x0000700401007387 */ /* 0x0003e80000100800 */
[----:B-1----:R1:W5:Y:S01]  /*4250*/  LDL.LU R4, [R1+0xd0] ;  /* 0x0000d00001047983 */ /* 0x0023620000300800 */
[----:B---3--:R-:W-:-:S05]  /*4260*/  FADD R2, R136, R2 ;  /* 0x0000000288027221 */ /* 0x008fca0000000000 */
[----:B------:R2:W-:Y:S01]  /*4270*/  STL [R1+0x74], R2 ;  /* 0x0000740201007387 */ /* 0x0005e20000100800 */
[----:B----4-:R-:W-:-:S03]  /*4280*/  FADD R0, R137, R0 ;  /* 0x0000000089007221 */ /* 0x010fc60000000000 */
[----:B--2---:R1:W5:Y:S01]  /*4290*/  LDL.LU R2, [R1+0xcc] ;  /* 0x0000cc0001027983 */ /* 0x0043620000300800 */
[----:B------:R-:W-:-:S03]  /*42a0*/  FADD R21, R138, R21 ;  /* 0x000000158a157221 */ /* 0x000fc60000000000 */
[----:B------:R2:W-:Y:S01]  /*42b0*/  STL [R1+0x78], R0 ;  /* 0x0000780001007387 */ /* 0x0005e20000100800 */
[----:B------:R-:W-:-:S01]  /*42c0*/  FADD R20, R139, R20 ;  /* 0x000000148b147221 */ /* 0x000fc20000000000 */
[----:B------:R-:W-:Y:S02]  /*42d0*/  FADD R15, R140, R15 ;  /* 0x0000000f8c0f7221 */ /* 0x000fe40000000000 */
[----:B--2---:R1:W5:Y:S01]  /*42e0*/  LDL.LU R0, [R1+0xc8] ;  /* 0x0000c80001007983 */ /* 0x0043620000300800 */
        /* <DEDUP_REMOVED lines=18> */
[----:B------:R-:W-:-:S01]  /*4410*/  FADD R5, R150, R5 ;  /* 0x0000000596057221 */ /* 0x000fc20000000000 */
[----:B------:R-:W-:Y:S02]  /*4420*/  FADD R3, R3, R151 ;  /* 0x0000009703037221 */ /* 0x000fe40000000000 */
[----:B------:R1:W-:Y:S04]  /*4430*/  STL [R1+0xa0], R8 ;  /* 0x0000a00801007387 */ /* 0x0003e80000100800 */
[----:B------:R1:W-:Y:S04]  /*4440*/  STL [R1+0xa4], R7 ;  /* 0x0000a40701007387 */ /* 0x0003e80000100800 */
[----:B------:R1:W-:Y:S04]  /*4450*/  STL [R1+0xa8], R6 ;  /* 0x0000a80601007387 */ /* 0x0003e80000100800 */
[----:B------:R1:W-:Y:S04]  /*4460*/  STL [R1+0xb0], R3 ;  /* 0x0000b00301007387 */ /* 0x0003e80000100800 */
[----:B------:R1:W-:Y:S02]  /*4470*/  STL [R1+0xac], R5 ;  /* 0x0000ac0501007387 */ /* 0x0003e40000100800 */
.L_x_27:
[----:B------:R-:W-:Y:S05]  /*4480*/  @!P1 BRA `(.L_x_28) ;  /* 0x0000000000049947 */ /* 0x000fea0003800000 */
[----:B------:R-:W-:Y:S01]  /*4490*/  BPT.TRAP 0x1 ;  /* 0x000000040000795c */ /* 0x000fe20000300000 */
.L_x_28:
[----:B------:R-:W-:Y:S02]  /*44a0*/  UISETP.GT.U32.AND UP0, UPT, UR46, 0x1, UPT ;  /* 0x000000012e00788c */ /* 0x000fe4000bf04070 */
[----:B------:R-:W-:-:S04]  /*44b0*/  ULEA UR5, UR12, UR49, 0x3 ;  /* 0x000000310c057291 */ /* 0x000fc8000f8e183f */
[----:B------:R-:W-:Y:S01]  /*44c0*/  UIADD3 UR5, UR5, 0x40, URZ ;  /* 0x0000004005057890 */ /* 0x000fe2000fffe03f */
[----:B------:R-:W-:-:S03]  /*44d0*/  PLOP3.LUT P0, PT, PT, PT, UP0, 0x80, 0x0 ;  /* 0x000000000000781c */ /* 0x000fc60003f0f008 */
[----:B------:R-:W-:-:S09]  /*44e0*/  UPRMT UR5, URZ, 0x654, UR5 ;  /* 0x000006543f057896 */ /* 0x000fd20008000005 */
[----:B------:R-:W-:Y:S01]  /*44f0*/  SYNCS.ARRIVE.TRANS64.RED.A1T0 RZ, [UR5], RZ ;  /* 0x000000ffffff79a7 */ /* 0x000fe20008100405 */
[----:B------:R-:W-:Y:S05]  /*4500*/  @P0 BRA `(.L_x_29) ;  /* 0x0000000000040947 */ /* 0x000fea0003800000 */
[----:B------:R-:W-:Y:S01]  /*4510*/  BPT.TRAP 0x1 ;  /* 0x000000040000795c */ /* 0x000fe20000300000 */
.L_x_29:
[----:B------:R-:W-:Y:S02]  /*4520*/  UISETP.GT.AND UP2, UPT, UR11, 0x1, UPT ;  /* 0x000000010b00788c */ /* 0x000fe4000bf44270 */
[----:B------:R-:W-:Y:S02]  /*4530*/  UIADD3 UR10, UR10, 0x1, URZ ;  /* 0x000000010a0a7890 */ /* 0x000fe4000fffe03f */
[----:B------:R-:W-:Y:S02]  /*4540*/  UIADD3 UR12, UR12, 0x1, URZ ;  /* 0x000000010c0c7890 */ /* 0x000fe4000fffe03f */
[----:B------:R-:W-:Y:S01]  /*4550*/  PLOP3.LUT P0, PT, PT, PT, UP2, 0x80, 0x0 ;  /* 0x000000000000781c */ /* 0x000fe20003f0f028 */
[----:B------:R-:W-:Y:S02]  /*4560*/  UISETP.NE.AND UP0, UPT, UR10, 0x8, UPT ;  /* 0x000000080a00788c */ /* 0x000fe4000bf05270 */
[----:B------:R-:W-:Y:S02]  /*4570*/  UISETP.NE.AND UP1, UPT, UR12, 0x8, UPT ;  /* 0x000000080c00788c */ /* 0x000fe4000bf25270 */
[----:B------:R-:W-:-:S02]  /*4580*/  USEL UR5, URZ, 0x1, UP0 ;  /* 0x000000013f057887 */ /* 0x000fc40008000000 */
[----:B------:R-:W-:Y:S02]  /*4590*/  UIADD3 UR11, UR11, -0x1, URZ ;  /* 0xffffffff0b0b7890 */ /* 0x000fe4000fffe03f */
[----:B------:R-:W-:Y:S02]  /*45a0*/  USEL UR10, UR10, URZ, UP0 ;  /* 0x0000003f0a0a7287 */ /* 0x000fe40008000000 */
[----:B-----5:R-:W-:Y:S01]  /*45b0*/  LOP3.LUT R0, R0, UR5, RZ, 0x3c, !PT ;  /* 0x0000000500007c12 */ /* 0x020fe2000f8e3cff */
[----:B------:R-:W-:Y:S01]  /*45c0*/  USEL UR12, UR12, URZ, UP1 ;  /* 0x0000003f0c0c7287 */ /* 0x000fe20008800000 */
[----:B------:R-:W-:Y:S01]  /*45d0*/  UMOV UR5, 0x1 ;  /* 0x0000000100057882 */ /* 0x000fe20000000000 */
[----:B------:R-:W-:Y:S10]  /*45e0*/  @P0 BRA `(.L_x_30) ;  /* 0xffffffec00800947 */ /* 0x000ff4000383ffff */
.L_x_22:
[----:B------:R-:W-:-:S04]  /*45f0*/  UISETP.NE.AND UP0, UPT, UR8, URZ, UPT ;  /* 0x0000003f0800728c */ /* 0x000fc8000bf05270 */
[----:B------:R-:W-:-:S06]  /*4600*/  USEL UR4, URZ, 0x1, !UP0 ;  /* 0x000000013f047887 */ /* 0x000fcc000c000000 */
[----:B------:R-:W-:-:S13]  /*4610*/  ISETP.NE.AND P0, PT, RZ, UR4, PT ;  /* 0x00000004ff007c0c */ /* 0x000fda000bf05270 */
[----:B------:R-:W-:Y:S05]  /*4620*/  @!P0 BRA `(.L_x_31) ;  /* 0x0000000c00688947 */ /* 0x000fea0003800000 */
[----:B-1-3--:R-:W3:Y:S04]  /*4630*/  LDL.LU R3, [R1+0xb0] ;  /* 0x0000b00001037983 */ /* 0x00aee80000300800 */
[----:B------:R-:W4:Y:S04]  /*4640*/  LDL.LU R5, [R1+0xac] ;  /* 0x0000ac0001057983 */ /* 0x000f280000300800 */
[----:B------:R-:W2:Y:S04]  /*4650*/  LDL.LU R6, [R1+0xa8] ;  /* 0x0000a80001067983 */ /* 0x000ea80000300800 */
[----:B------:R-:W3:Y:S04]  /*4660*/  LDL.LU R7, [R1+0xa4] ;  /* 0x0000a40001077983 */ /* 0x000ee80000300800 */
[----:B------:R-:W4:Y:S04]  /*4670*/  LDL.LU R8, [R1+0xa0] ;  /* 0x0000a00001087983 */ /* 0x000f280000300800 */
[----:B------:R-:W2:Y:S04]  /*4680*/  LDL.LU R9, [R1+0x9c] ;  /* 0x00009c0001097983 */ /* 0x000ea80000300800 */
[----:B------:R-:W3:Y:S04]  /*4690*/  LDL.LU R10, [R1+0x98] ;  /* 0x00009800010a7983 */ /* 0x000ee80000300800 */
[----:B------:R-:W4:Y:S04]  /*46a0*/  LDL.LU R11, [R1+0x94] ;  /* 0x00009400010b7983 */ /* 0x000f280000300800 */
[----:B------:R-:W2:Y:S04]  /*46b0*/  LDL.LU R12, [R1+0x90] ;  /* 0x00009000010c7983 */ /* 0x000ea80000300800 */
[----:B------:R-:W3:Y:S04]  /*46c0*/  LDL.LU R13, [R1+0x8c] ;  /* 0x00008c00010d7983 */ /* 0x000ee80000300800 */
[----:B------:R-:W4:Y:S01]  /*46d0*/  LDL.LU R14, [R1+0x88] ;  /* 0x00008800010e7983 */ /* 0x000f220000300800 */
[----:B------:R-:W-:-:S03]  /*46e0*/  FADD R227, R24, R227 ;  /* 0x000000e318e37221 */ /* 0x000fc60000000000 */
[----:B------:R-:W2:Y:S01]  /*46f0*/  LDL.LU R15, [R1+0x84] ;  /* 0x00008400010f7983 */ /* 0x000ea20000300800 */
[----:B------:R-:W-:-:S03]  /*4700*/  FADD R226, R25, R226 ;  /* 0x000000e219e27221 */ /* 0x000fc60000000000 */
[----:B------:R-:W3:Y:S01]  /*4710*/  LDL.LU R0, [R1+0x2c] ;  /* 0x00002c0001007983 */ /* 0x000ee20000300800 */
[----:B------:R-:W-:-:S03]  /*4720*/  FADD R225, R26, R225 ;  /* 0x000000e11ae17221 */ /* 0x000fc60000000000 */
[----:B------:R-:W4:Y:S01]  /*4730*/  LDL.LU R21, [R1+0x30] ;  /* 0x0000300001157983 */ /* 0x000f220000300800 */
[----:B------:R-:W-:-:S03]  /*4740*/  FADD R224, R27, R224 ;  /* 0x000000e01be07221 */ /* 0x000fc60000000000 */
[----:B------:R-:W2:Y:S01]  /*4750*/  LDL.LU R20, [R1+0x34] ;  /* 0x0000340001147983 */ /* 0x000ea20000300800 */
        /* <DEDUP_REMOVED lines=13> */
[----:B------:R-:W2:Y:S04]  /*4830*/  LDL.LU R30, [R1+0x10] ;  /* 0x00001000011e7983 */ /* 0x000ea80000300800 */
[----:B------:R-:W2:Y:S04]  /*4840*/  LDL.LU R31, [R1+0xc] ;  /* 0x00000c00011f7983 */ /* 0x000ea80000300800 */
[----:B------:R-:W2:Y:S04]  /*4850*/  LDL.LU R32, [R1+0x8] ;  /* 0x0000080001207983 */ /* 0x000ea80000300800 */
[----:B------:R-:W2:Y:S04]  /*4860*/  LDL.LU R33, [R1+0x4] ;  /* 0x0000040001217983 */ /* 0x000ea80000300800 */
[----:B------:R-:W2:Y:S01]  /*4870*/  LDL.LU R34, [R1] ;  /* 0x0000000001227983 */ /* 0x000ea20000300800 */
[----:B------:R-:W-:Y:S01]  /*4880*/  FADD R212, R39, R212 ;  /* 0x000000d427d47221 */ /* 0x000fe20000000000 */
        /* <DEDUP_REMOVED lines=71> */
[----:B---3--:R-:W-:Y:S01]  /*4d00*/  FADD R0, R118, R0 ;  /* 0x0000000076007221 */ /* 0x008fe20000000000 */
[----:B----4-:R-:W-:Y:S01]  /*4d10*/  FADD R21, R119, R21 ;  /* 0x0000001577157221 */ /* 0x010fe20000000000 */
[----:B--2---:R-:W-:Y:S01]  /*4d20*/  FADD R20, R120, R20 ;  /* 0x0000001478147221 */ /* 0x004fe20000000000 */
        /* <DEDUP_REMOVED lines=10> */
[----:B------:R-:W-:-:S05]  /*4dd0*/  FADD R34, R107, R34 ;  /* 0x000000226b227221 */ /* 0x000fca0000000000 */
[----:B------:R1:W-:Y:S04]  /*4de0*/  STL [R1], R34 ;  /* 0x0000002201007387 */ /* 0x0003e80000100800 */
[----:B------:R2:W-:Y:S04]  /*4df0*/  STL [R1+0x4], R33 ;  /* 0x0000042101007387 */ /* 0x0005e80000100800 */
        /* <DEDUP_REMOVED lines=12> */
[----:B------:R-:W4:Y:S04]  /*4ec0*/  LDL.LU R39, [R1+0x38] ;  /* 0x0000380001277983 */ /* 0x000f280000300800 */
[----:B------:R-:W4:Y:S04]  /*4ed0*/  LDL.LU R38, [R1+0x3c] ;  /* 0x00003c0001267983 */ /* 0x000f280000300800 */
[----:B------:R-:W4:Y:S04]  /*4ee0*/  LDL.LU R37, [R1+0x40] ;  /* 0x0000400001257983 */ /* 0x000f280000300800 */
[----:B------:R-:W4:Y:S04]  /*4ef0*/  LDL.LU R36, [R1+0x44] ;  /* 0x0000440001247983 */ /* 0x000f280000300800 */
[----:B------:R-:W4:Y:S04]  /*4f00*/  LDL.LU R35, [R1+0x48] ;  /* 0x0000480001237983 */ /* 0x000f280000300800 */
[----:B-1----:R-:W4:Y:S04]  /*4f10*/  LDL.LU R34, [R1+0x4c] ;  /* 0x00004c0001227983 */ /* 0x002f280000300800 */
[----:B--2---:R-:W2:Y:S04]  /*4f20*/  LDL.LU R33, [R1+0x50] ;  /* 0x0000500001217983 */ /* 0x004ea80000300800 */
[----:B---3--:R-:W3:Y:S04]  /*4f30*/  LDL.LU R32, [R1+0x54] ;  /* 0x0000540001207983 */ /* 0x008ee80000300800 */
[----:B----4-:R-:W4:Y:S04]  /*4f40*/  LDL.LU R31, [R1+0x58] ;  /* 0x00005800011f7983 */ /* 0x010f280000300800 */
        /* <DEDUP_REMOVED lines=23> */
[----:B------:R-:W-:-:S04]  /*50c0*/  FADD R38, R122, R38 ;  /* 0x000000267a267221 */ /* 0x000fc80000000000 */
        /* <DEDUP_REMOVED lines=9> */
[----:B--2---:R-:W-:-:S03]  /*5160*/  FADD R33, R127, R33 ;  /* 0x000000217f217221 */ /* 0x004fc60000000000 */
[----:B------:R1:W-:Y:S01]  /*5170*/  STL [R1+0x4c], R34 ;  /* 0x00004c2201007387 */ /* 0x0003e20000100800 */
[----:B---3--:R-:W-:-:S03]  /*5180*/  FADD R32, R128, R32 ;  /* 0x0000002080207221 */ /* 0x008fc60000000000 */
[----:B------:R1:W-:Y:S01]  /*5190*/  STL [R1+0x50], R33 ;  /* 0x0000502101007387 */ /* 0x0003e20000100800 */
[----:B----4-:R-:W-:-:S03]  /*51a0*/  FADD R31, R129, R31 ;  /* 0x0000001f811f7221 */ /* 0x010fc60000000000 */
        /* <DEDUP_REMOVED lines=33> */
[----:B------:R1:W-:Y:S02]  /*53c0*/  STL [R1+0xac], R5 ;  /* 0x0000ac0501007387 */ /* 0x0003e40000100800 */
.L_x_31:
[----:B-1----:R-:W1:Y:S02]  /*53d0*/  LDC R0, c[0x0][0x28c] ;  /* 0x0000a300ff007b82 */ /* 0x002e640000000800 */
[----:B-1----:R-:W-:-:S13]  /*53e0*/  ISETP.GE.AND P0, PT, R0, 0x1, PT ;  /* 0x000000010000780c */ /* 0x002fda0003f06270 */
[----:B------:R-:W-:Y:S05]  /*53f0*/  @!P0 BRA `(.L_x_32) ;  /* 0x0000000000408947 */ /* 0x000fea0003800000 */
[----:B------:R-:W-:-:S06]  /*5400*/  UISETP.NE.AND UP0, UPT, UR55, 0x3, UPT ;  /* 0x000000033700788c */ /* 0x000fcc000bf05270 */
[----:B------:R-:W-:-:S13]  /*5410*/  PLOP3.LUT P0, PT, PT, PT, UP0, 0x80, 0x0 ;  /* 0x000000000000781c */ /* 0x000fda0003f0f008 */
[----:B------:R-:W-:Y:S05]  /*5420*/  @!P0 BRA `(.L_x_33) ;  /* 0x0000000000048947 */ /* 0x000fea0003800000 */
[----:B------:R-:W-:Y:S01]  /*5430*/  BPT.TRAP 0x1 ;  /* 0x000000040000795c */ /* 0x000fe20000300000 */
.L_x_33:
[----:B------:R-:W-:-:S04]  /*5440*/  UISETP.LT.AND UP0, UPT, UR56, 0x1, UPT ;  /* 0x000000013800788c */ /* 0x000fc8000bf01270 */
[----:B------:R-:W-:Y:S02]  /*5450*/  USEL UR4, UR56, 0x1, UP0 ;  /* 0x0000000138047887 */ /* 0x000fe40008000000 */
[----:B------:R-:W-:Y:S02]  /*5460*/  UISETP.GT.U32.AND UP0, UPT, UR46, 0x1, UPT ;  /* 0x000000012e00788c */ /* 0x000fe4000bf04070 */
[----:B------:R-:W-:-:S04]  /*5470*/  UIADD3 UR4, UR44, UR56, -UR4 ;  /* 0x000000382c047290 */ /* 0x000fc8000fffe804 */
[----:B------:R-:W-:Y:S01]  /*5480*/  USHF.L.U32 UR4, UR4, 0x3, URZ ;  /* 0x0000000304047899 */ /* 0x000fe2000800063f */
[----:B------:R-:W-:-:S03]  /*5490*/  PLOP3.LUT P0, PT, PT, PT, UP0, 0x80, 0x0 ;  /* 0x000000000000781c */ /* 0x000fc60003f0f008 */
[----:B------:R-:W-:-:S04]  /*54a0*/  ULOP3.LUT UR4, UR4, 0x38, URZ, 0xc0, !UPT ;  /* 0x0000003804047892 */ /* 0x000fc8000f8ec03f */
[----:B------:R-:W-:-:S04]  /*54b0*/  UIADD3 UR4, UR49, 0x40, UR4 ;  /* 0x0000004031047890 */ /* 0x000fc8000fffe004 */
[----:B------:R-:W-:-:S09]  /*54c0*/  UPRMT UR4, URZ, 0x654, UR4 ;  /* 0x000006543f047896 */ /* 0x000fd20008000004 */
[----:B------:R-:W-:Y:S01]  /*54d0*/  SYNCS.ARRIVE.TRANS64.RED.A1T0 RZ, [UR4], RZ ;  /* 0x000000ffffff79a7 */ /* 0x000fe20008100404 */
[----:B------:R-:W-:Y:S05]  /*54e0*/  @P0 BRA `(.L_x_32) ;  /* 0x0000000000040947 */ /* 0x000fea0003800000 */
[----:B------:R-:W-:Y:S01]  /*54f0*/  BPT.TRAP 0x1 ;  /* 0x000000040000795c */ /* 0x000fe20000300000 */
.L_x_32:
[----:B------:R-:W-:Y:S01]  /*5500*/  UIADD3 UR4, UR49, 0x100, URZ ;  /* 0x0000010031047890 */ /* 0x000fe2000fffe03f */
[----:B------:R-:W-:Y:S01]  /*5510*/  R2UR UR42, R4 ;  /* 0x00000000042a72ca */ /* 0x000fe200000e0000 */
[----:B------:R-:W-:Y:S02]  /*5520*/  USHF.L.U32 UR41, UR41, 0x8, URZ ;  /* 0x0000000829297899 */ /* 0x000fe4000800063f */
[----:B------:R-:W-:-:S06]  /*5530*/  ULOP3.LUT UP0, URZ, UR4, 0x9f, URZ, 0xc0, !UPT ;  /* 0x0000009f043f7892 */ /* 0x000fcc000f80c03f */
[----:B------:R-:W-:-:S04]  /*5540*/  PLOP3.LUT P0, PT, PT, PT, UP0, 0x80, 0x0 ;  /* 0x000000000000781c */ /* 0x000fc80003f0f008 */
[----:B------:R-:W-:-:S09]  /*5550*/  USHF.L.U32 UR42, UR42, 0x7, URZ ;  /* 0x000000072a2a7899 */ /* 0x000fd2000800063f */
[----:B------:R-:W-:Y:S05]  /*5560*/  @!P0 BRA `(.L_x_34) ;  /* 0x0000000000408947 */ /* 0x000fea0003800000 */
[----:B------:R-:W-:Y:S01]  /*5570*/  MOV R14, 0x0 ;  /* 0x00000000000e7802 */ /* 0x000fe20000000f00 */
[----:B------:R-:W-:Y:S01]  /*5580*/  ULDC.64 UR4, c[0x4][0x70] ;  /* 0x01001c0000047ab9 */ /* 0x000fe20000000a00 */
[----:B------:R-:W-:Y:S01]  /*5590*/  ULDC.64 UR6, c[0x4][0x8] ;  /* 0x0100020000067ab9 */ /* 0x000fe20000000a00 */
[----:B------:R-:W-:Y:S01]  /*55a0*/  MOV R4, UR4 ;  /* 0x0000000400047c02 */ /* 0x000fe20008000f00 */
[----:B---3--:R-:W-:Y:S01]  /*55b0*/  IMAD.U32 R5, RZ, RZ, UR5 ;  /* 0x00000005ff057e24 */ /* 0x008fe2000f8e00ff */
[----:B------:R-:W-:Y:S01]  /*55c0*/  ULDC.64 UR4, c[0x4][0x78] ;  /* 0x01001e0000047ab9 */ /* 0x000fe20000000a00 */
[----:B------:R-:W1:Y:S01]  /*55d0*/  LDC.64 R14, c[0x4][R14] ;  /* 0x010000000e0e7b82 */ /* 0x000e620000000a00 */
[----:B------:R-:W-:Y:S01]  /*55e0*/  MOV R6, UR4 ;  /* 0x0000000400067c02 */ /* 0x000fe20008000f00 */
[----:B------:R-:W-:Y:S01]  /*55f0*/  IMAD.U32 R7, RZ, RZ, UR5 ;  /* 0x00000005ff077e24 */ /* 0x000fe2000f8e00ff */
[----:B------:R-:W-:Y:S01]  /*5600*/  MOV R10, UR6 ;  /* 0x00000006000a7c02 */ /* 0x000fe20008000f00 */
[----:B------:R-:W-:Y:S01]  /*5610*/  IMAD.U32 R11, RZ, RZ, UR7 ;  /* 0x00000007ff0b7e24 */ /* 0x000fe2000f8e00ff */
[----:B------:R-:W-:Y:S01]  /*5620*/  MOV R8, 0x70 ;  /* 0x0000007000087802 */ /* 0x000fe20000000f00 */
[----:B------:R-:W-:Y:S01]  /*5630*/  IMAD.MOV.U32 R12, RZ, RZ, 0x1 ;  /* 0x00000001ff0c7424 */ /* 0x000fe200078e00ff */
[----:B------:R-:W-:-:S07]  /*5640*/  MOV R13, RZ ;  /* 0x000000ff000d7202 */ /* 0x000fce0000000f00 */
[----:B------:R-:W-:-:S07]  /*5650*/  LEPC R20, `(.L_x_34) ;  /* 0x000000001014794e */ /* 0x000fce0000000000 */
[----:B-12--5:R-:W-:Y:S05]  /*5660*/  CALL.ABS.NOINC R14 ;  /* 0x000000000e007343 */ /* 0x026fea0003c00000 */
.L_x_34:
[----:B------:R-:W-:-:S04]  /*5670*/  UIADD3 UR4, UR49, 0x4100, URZ ;  /* 0x0000410031047890 */ /* 0x000fc8000fffe03f */
[----:B------:R-:W-:-:S06]  /*5680*/  ULOP3.LUT UP0, URZ, UR4, 0x9f, URZ, 0xc0, !UPT ;  /* 0x0000009f043f7892 */ /* 0x000fcc000f80c03f */
[----:B------:R-:W-:-:S13]  /*5690*/  PLOP3.LUT P0, PT, PT, PT, UP0, 0x80, 0x0 ;  /* 0x000000000000781c */ /* 0x000fda0003f0f008 */
[----:B------:R-:W-:Y:S05]  /*56a0*/  @!P0 BRA `(.L_x_35) ;  /* 0x0000000000408947 */ /* 0x000fea0003800000 */
[----:B------:R-:W-:Y:S01]  /*56b0*/  MOV R14, 0x0 ;  /* 0x00000000000e7802 */ /* 0x000fe20000000f00 */
[----:B------:R-:W-:Y:S01]  /*56c0*/  ULDC.64 UR4, c[0x4][0x70] ;  /* 0x01001c0000047ab9 */ /* 0x000fe20000000a00 */
[----:B------:R-:W-:Y:S01]  /*56d0*/  ULDC.64 UR6, c[0x4][0x78] ;  /* 0x01001e0000067ab9 */ /* 0x000fe20000000a00 */
[----:B------:R-:W-:Y:S01]  /*56e0*/  IMAD.U32 R4, RZ, RZ, UR4 ;  /* 0x00000004ff047e24 */ /* 0x000fe2000f8e00ff */
[----:B---3--:R-:W-:Y:S01]  /*56f0*/  MOV R5, UR5 ;  /* 0x0000000500057c02 */ /* 0x008fe20008000f00 */
[----:B------:R-:W-:Y:S01]  /*5700*/  ULDC.64 UR4, c[0x4][0x10] ;  /* 0x0100040000047ab9 */ /* 0x000fe20000000a00 */
[----:B------:R-:W1:Y:S01]  /*5710*/  LDC.64 R14, c[0x4][R14] ;  /* 0x010000000e0e7b82 */ /* 0x000e620000000a00 */
[----:B------:R-:W-:Y:S01]  /*5720*/  MOV R6, UR6 ;  /* 0x0000000600067c02 */ /* 0x000fe20008000f00 */
[----:B------:R-:W-:Y:S01]  /*5730*/  IMAD.U32 R7, RZ, RZ, UR7 ;  /* 0x00000007ff077e24 */ /* 0x000fe2000f8e00ff */
[----:B------:R-:W-:Y:S01]  /*5740*/  MOV R10, UR4 ;  /* 0x00000004000a7c02 */ /* 0x000fe20008000f00 */
[----:B------:R-:W-:Y:S01]  /*5750*/  IMAD.MOV.U32 R8, RZ, RZ, 0x70 ;  /* 0x00000070ff087424 */ /* 0x000fe200078e00ff */
[----:B------:R-:W-:-:S02]  /*5760*/  MOV R11, UR5 ;  /* 0x00000005000b7c02 */ /* 0x000fc40008000f00 */
[----:B------:R-:W-:Y:S02]  /*5770*/  MOV R12, 0x1 ;  /* 0x00000001000c7802 */ /* 0x000fe40000000f00 */
[----:B------:R-:W-:-:S07]  /*5780*/  MOV R13, RZ ;  /* 0x000000ff000d7202 */ /* 0x000fce0000000f00 */
[----:B------:R-:W-:-:S07]  /*5790*/  LEPC R20, `(.L_x_35) ;  /* 0x000000001014794e */ /* 0x000fce0000000000 */
[----:B-12--5:R-:W-:Y:S05]  /*57a0*/  CALL.ABS.NOINC R14 ;  /* 0x000000000e007343 */ /* 0x026fea0003c00000 */
.L_x_35:
[----:B---3--:R-:W1:Y:S02]  /*57b0*/  LDC.64 R4, c[0x0][0x590] ;  /* 0x00016400ff047b82 */ /* 0x008e640000000a00 */
[----:B-1----:R-:W-:-:S04]  /*57c0*/  ISETP.NE.U32.AND P0, PT, R4, RZ, PT ;  /* 0x000000ff0400720c */ /* 0x002fc80003f05070 */
[----:B------:R-:W-:-:S13]  /*57d0*/  ISETP.NE.AND.EX P0, PT, R5, RZ, PT, P0 ;  /* 0x000000ff0500720c */ /* 0x000fda0003f05300 */
[----:B------:R-:W-:Y:S05]  /*57e0*/  @!P0 BRA `(.L_x_36) ;  /* 0x00000000003c8947 */ /* 0x000fea0003800000 */
[----:B------:R-:W-:Y:S02]  /*57f0*/  ULDC.64 UR4, c[0x0][0x588] ;  /* 0x0001620000047ab9 */ /* 0x000fe40000000a00 */
[----:B------:R-:W-:-:S04]  /*5800*/  ISETP.NE.U32.AND P1, PT, RZ, UR4, PT ;  /* 0x00000004ff007c0c */ /* 0x000fc8000bf25070 */
[----:B------:R-:W-:-:S13]  /*5810*/  ISETP.NE.AND.EX P1, PT, RZ, UR5, PT, P1 ;  /* 0x00000005ff007c0c */ /* 0x000fda000bf25310 */
[----:B------:R-:W-:Y:S05]  /*5820*/  @!P1 BRA `(.L_x_37) ;  /* 0x00000000001c9947 */ /* 0x000fea0003800000 */
[----:B------:R-:W1:Y:S01]  /*5830*/  LDC.64 R6, c[0x0][0x588] ;  /* 0x00016200ff067b82 */ /* 0x000e620000000a00 */
[----:B------:R-:W-:-:S04]  /*5840*/  IMAD R3, R4, UR43, RZ ;  /* 0x0000002b04037c24 */ /* 0x000fc8000f8e02ff */
[----:B-1----:R-:W-:-:S05]  /*5850*/  IMAD.WIDE R6, R3, 0x4, R6 ;  /* 0x0000000403067825 */ /* 0x002fca00078e0206 */
[----:B-----5:R1:W5:Y:S01]  /*5860*/  LDG.E R16, desc[UR52][R6.64] ;  /* 0x0000003406107981 */ /* 0x020362000c1e1900 */
[----:B------:R-:W-:-:S05]  /*5870*/  IMAD.MOV.U32 R0, RZ, RZ, 0x1 ;  /* 0x00000001ff007424 */ /* 0x000fca00078e00ff */
[----:B------:R1:W-:Y:S01]  /*5880*/  STL.S16 [R1+0xc4], R0 ;  /* 0x0000c40001007387 */ /* 0x0003e20000100600 */
[----:B------:R-:W-:Y:S05]  /*5890*/  BRA `(.L_x_36) ;  /* 0x0000000000107947 */ /* 0x000fea0003800000 */
.L_x_37:
[----:B------:R-:W-:Y:S01]  /*58a0*/  MOV R0, 0x1 ;  /* 0x0000000100007802 */ /* 0x000fe20000000f00 */
[----:B------:R-:W-:Y:S02]  /*58b0*/  ULDC UR4, c[0x0][0x580] ;  /* 0x0001600000047ab9 */ /* 0x000fe40000000800 */
[----:B-----5:R-:W-:Y:S02]  /*58c0*/  MOV R16, UR4 ;  /* 0x0000000400107c02 */ /* 0x020fe40008000f00 */
[----:B------:R3:W-:Y:S05]  /*58d0*/  STL.S16 [R1+0xc4], R0 ;  /* 0x0000c40001007387 */ /* 0x0007ea0000100600 */
.L_x_36:
[----:B-1----:R-:W1:Y:S02]  /*58e0*/  LDC.64 R6, c[0x0][0x5b0] ;  /* 0x00016c00ff067b82 */ /* 0x002e640000000a00 */
[----:B-1----:R-:W-:-:S04]  /*58f0*/  ISETP.NE.U32.AND P1, PT, R6, RZ, PT ;  /* 0x000000ff0600720c */ /* 0x002fc80003f25070 */
[----:B------:R-:W-:-:S13]  /*5900*/  ISETP.NE.AND.EX P1, PT, R7, RZ, PT, P1 ;  /* 0x000000ff0700720c */ /* 0x000fda0003f25310 */
[----:B------:R-:W-:Y:S05]  /*5910*/  @!P1 BRA `(.L_x_38) ;  /* 0x00000000002c9947 */ /* 0x000fea0003800000 */
[----:B------:R-:W-:Y:S02]  /*5920*/  ULDC.64 UR4, c[0x0][0x5a8] ;  /* 0x00016a0000047ab9 */ /* 0x000fe40000000a00 */
[----:B------:R-:W-:-:S04]  /*5930*/  ISETP.NE.U32.AND P1, PT, RZ, UR4, PT ;  /* 0x00000004ff007c0c */ /* 0x000fc8000bf25070 */
[----:B------:R-:W-:-:S13]  /*5940*/  ISETP.NE.AND.EX P1, PT, RZ, UR5, PT, P1 ;  /* 0x00000005ff007c0c */ /* 0x000fda000bf25310 */
[----:B------:R-:W-:Y:S05]  /*5950*/  @!P1 BRA `(.L_x_39) ;  /* 0x0000000000149947 */ /* 0x000fea0003800000 */
[----:B-----5:R-:W1:Y:S01]  /*5960*/  LDC.64 R2, c[0x0][0x5a8] ;  /* 0x00016a00ff027b82 */ /* 0x020e620000000a00 */
[----:B------:R-:W-:-:S04]  /*5970*/  IMAD R7, R6, UR43, RZ ;  /* 0x0000002b06077c24 */ /* 0x000fc8000f8e02ff */
[----:B-1----:R-:W-:-:S06]  /*5980*/  IMAD.WIDE R2, R7, 0x4, R2 ;  /* 0x0000000407027825 */ /* 0x002fcc00078e0202 */
[----:B------:R1:W5:Y:S01]  /*5990*/  LDG.E R2, desc[UR52][R2.64] ;  /* 0x0000003402027981 */ /* 0x000362000c1e1900 */
[----:B------:R-:W-:Y:S05]  /*59a0*/  BRA `(.L_x_38) ;  /* 0x0000000000087947 */ /* 0x000fea0003800000 */
.L_x_39:
[----:B------:R-:W-:Y:S02]  /*59b0*/  ULDC UR4, c[0x0][0x5a0] ;  /* 0x0001680000047ab9 */ /* 0x000fe40000000800 */
[----:B-----5:R-:W-:-:S07]  /*59c0*/  IMAD.U32 R2, RZ, RZ, UR4 ;  /* 0x00000004ff027e24 */ /* 0x020fce000f8e00ff */
.L_x_38:
[----:B------:R-:W-:Y:S01]  /*59d0*/  ULDC.64 UR4, c[0x0][0x588] ;  /* 0x0001620000047ab9 */ /* 0x000fe20000000a00 */
[----:B------:R-:W-:Y:S01]  /*59e0*/  ISETP.NE.U32.AND P1, PT, R4, RZ, PT ;  /* 0x000000ff0400720c */ /* 0x000fe20003f25070 */
[----:B------:R-:W-:Y:S02]  /*59f0*/  UISETP.NE.U32.AND UP0, UPT, UR4, URZ, UPT ;  /* 0x0000003f0400728c */ /* 0x000fe4000bf05070 */
[----:B------:R-:W-:Y:S02]  /*5a00*/  ISETP.NE.U32.AND P3, PT, RZ, UR4, PT ;  /* 0x00000004ff007c0c */ /* 0x000fe4000bf65070 */
[----:B------:R-:W-:Y:S01]  /*5a10*/  ISETP.NE.AND.EX P1, PT, R5, RZ, PT, P1 ;  /* 0x000000ff0500720c */ /* 0x000fe20003f25310 */
[----:B------:R-:W-:Y:S02]  /*5a20*/  UISETP.NE.AND.EX UP0, UPT, UR5, URZ, UPT, UP0 ;  /* 0x0000003f0500728c */ /* 0x000fe4000bf05300 */
[----:B------:R-:W-:Y:S02]  /*5a30*/  ISETP.NE.AND.EX P3, PT, RZ, UR5, PT, P3 ;  /* 0x00000005ff007c0c */ /* 0x000fe4000bf65330 */
[----:B-1----:R-:W-:-:S02]  /*5a40*/  MOV R3, 0x1 ;  /* 0x0000000100037802 */ /* 0x002fc40000000f00 */
[----:B---3--:R-:W-:Y:S02]  /*5a50*/  MOV R0, 0x1 ;  /* 0x0000000100007802 */ /* 0x008fe40000000f00 */
[----:B------:R-:W-:-:S04]  /*5a60*/  PLOP3.LUT P2, PT, PT, PT, UP0, 0x80, 0x0 ;  /* 0x000000000000781c */ /* 0x000fc80003f4f008 */
[----:B------:R-:W-:-:S03]  /*5a70*/  PLOP3.LUT P2, PT, P2, PT, PT, 0x8, 0x0 ;  /* 0x000000000000781c */ /* 0x000fc6000174e170 */
[----:B------:R-:W-:Y:S10]  /*5a80*/  @P3 BRA P1, `(.L_x_40) ;  /* 0x00000000002c3947 */ /* 0x000ff40000800000 */
[----:B------:R-:W-:Y:S04]  /*5a90*/  BSSY B0, `(.L_x_41) ;  /* 0x0000009000007945 */ /* 0x000fe80003800000 */
[----:B------:R-:W-:Y:S05]  /*5aa0*/  @!P0 BRA `(.L_x_42) ;  /* 0x0000000000188947 */ /* 0x000fea0003800000 */
[----:B------:R-:W3:Y:S01]  /*5ab0*/  LDL R6, [R1+0xc4] ;  /* 0x0000c40001067983 */ /* 0x000ee20000100800 */
[----:B------:R-:W-:Y:S02]  /*5ac0*/  PLOP3.LUT P1, PT, P2, PT, PT, 0x80, 0x0 ;  /* 0x000000000000781c */ /* 0x000fe4000172f070 */
[----:B---3--:R-:W-:-:S13]  /*5ad0*/  LOP3.LUT P3, RZ, R6, 0xff, RZ, 0xc0, !PT ;  /* 0x000000ff06ff7812 */ /* 0x008fda000786c0ff */
[----:B------:R-:W-:Y:S05]  /*5ae0*/  @!P3 BRA `(.L_x_43) ;  /* 0x00000000000cb947 */ /* 0x000fea0003800000 */
[----:B-----5:R-:W-:Y:S01]  /*5af0*/  FSETP.EQ.AND P1, PT, R16, RZ, PT ;  /* 0x000000ff1000720b */ /* 0x020fe20003f22000 */
[----:B------:R-:W-:-:S12]  /*5b00*/  BRA `(.L_x_43) ;  /* 0x0000000000047947 */ /* 0x000fd80003800000 */
.L_x_42:
[----:B-----5:R-:W-:-:S13]  /*5b10*/  FSETP.EQ.AND P1, PT, R16, RZ, PT ;  /* 0x000000ff1000720b */ /* 0x020fda0003f22000 */
.L_x_43:
[----:B------:R-:W-:Y:S05]  /*5b20*/  BSYNC B0 ;  /* 0x0000000000007941 */ /* 0x000fea0003800000 */
.L_x_41:
[----:B------:R-:W-:-:S07]  /*5b30*/  SEL R3, RZ, 0x1, P1 ;  /* 0x00000001ff037807 */ /* 0x000fce0000800000 */
.L_x_40:
[----:B------:R-:W-:Y:S04]  /*5b40*/  BSSY B0, `(.L_x_44) ;  /* 0x0000008000007945 */ /* 0x000fe80003800000 */
[----:B------:R-:W-:Y:S05]  /*5b50*/  @!P0 BRA `(.L_x_45) ;  /* 0x0000000000148947 */ /* 0x000fea0003800000 */
[----:B------:R-:W3:Y:S02]  /*5b60*/  LDL R4, [R1+0xc4] ;  /* 0x0000c40001047983 */ /* 0x000ee40000100800 */
[----:B---3--:R-:W-:-:S13]  /*5b70*/  LOP3.LUT P0, RZ, R4, 0xff, RZ, 0xc0, !PT ;  /* 0x000000ff04ff7812 */ /* 0x008fda000780c0ff */
[----:B------:R-:W-:Y:S05]  /*5b80*/  @!P0 BRA `(.L_x_46) ;  /* 0x00000000000c8947 */ /* 0x000fea0003800000 */
[----:B-----5:R-:W-:Y:S01]  /*5b90*/  FSETP.EQ.AND P2, PT, R16, RZ, PT ;  /* 0x000000ff1000720b */ /* 0x020fe20003f42000 */
[----:B------:R-:W-:-:S12]  /*5ba0*/  BRA `(.L_x_46) ;  /* 0x0000000000047947 */ /* 0x000fd80003800000 */
.L_x_45:
[----:B-----5:R-:W-:-:S13]  /*5bb0*/  FSETP.EQ.AND P2, PT, R16, RZ, PT ;  /* 0x000000ff1000720b */ /* 0x020fda0003f42000 */
.L_x_46:
[----:B------:R-:W-:Y:S05]  /*5bc0*/  BSYNC B0 ;  /* 0x0000000000007941 */ /* 0x000fea0003800000 */
.L_x_44:
[----:B------:R-:W-:Y:S01]  /*5bd0*/  PRMT R3, R3, 0x9910, RZ ;  /* 0x0000991003037816 */ /* 0x000fe200000000ff */
[----:B------:R-:W-:Y:S01]  /*5be0*/  BSSY B0, `(.L_x_47) ;  /* 0x000004b000007945 */ /* 0x000fe20003800000 */
[----:B------:R-:W-:Y:S01]  /*5bf0*/  IMAD.MOV.U32 R6, RZ, RZ, RZ ;  /* 0x000000ffff067224 */ /* 0x000fe200078e00ff */
[----:B------:R-:W-:Y:S02]  /*5c00*/  CS2R R4, SRZ ;  /* 0x0000000000047805 */ /* 0x000fe4000001ff00 */
[----:B------:R-:W-:Y:S02]  /*5c10*/  ISETP.NE.AND P1, PT, R3, RZ, PT ;  /* 0x000000ff0300720c */ /* 0x000fe40003f25270 */
[----:B------:R-:W-:-:S11]  /*5c20*/  MOV R3, RZ ;  /* 0x000000ff00037202 */ /* 0x000fd60000000f00 */
[----:B------:R-:W-:Y:S05]  /*5c30*/  @!P1 BRA `(.L_x_48) ;  /* 0x0000000400149947 */ /* 0x000fea0003800000 */
[----:B------:R-:W-:-:S04]  /*5c40*/  MOV R3, UR54 ;  /* 0x0000003600037c02 */ /* 0x000fc80008000f00 */
[----:B------:R-:W-:-:S13]  /*5c50*/  ISETP.NE.AND P0, PT, R3, 0x3, PT ;  /* 0x000000030300780c */ /* 0x000fda0003f05270 */
[----:B------:R-:W-:Y:S05]  /*5c60*/  @!P0 BRA `(.L_x_49) ;  /* 0x0000000000048947 */ /* 0x000fea0003800000 */
[----:B------:R-:W-:Y:S01]  /*5c70*/  BPT.TRAP 0x1 ;  /* 0x000000040000795c */ /* 0x000fe20000300000 */
.L_x_49:
[----:B------:R-:W3:Y:S04]  /*5c80*/  LDL R4, [R1+0xb4] ;  /* 0x0000b40001047983 */ /* 0x000ee80000100800 */
[----:B------:R-:W4:Y:S01]  /*5c90*/  LDL R3, [R1+0xb8] ;  /* 0x0000b80001037983 */ /* 0x000f220000100800 */
[----:B------:R-:W-:Y:S01]  /*5ca0*/  BSSY B1, `(.L_x_50) ;  /* 0x0000007000017945 */ /* 0x000fe20003800000 */
[----:B------:R-:W-:Y:S01]  /*5cb0*/  IMAD.MOV.U32 R6, RZ, RZ, RZ ;  /* 0x000000ffff067224 */ /* 0x000fe200078e00ff */
[----:B------:R-:W-:Y:S02]  /*5cc0*/  MOV R5, RZ ;  /* 0x000000ff00057202 */ /* 0x000fe40000000f00 */
[----:B---3--:R-:W-:Y:S02]  /*5cd0*/  LEA R14, R4, UR49, 0x3 ;  /* 0x00000031040e7c11 */ /* 0x008fe4000f8e18ff */
[----:B----4-:R-:W-:-:S04]  /*5ce0*/  SHF.L.U32 R3, R3, 0x1f, RZ ;  /* 0x0000001f03037819 */ /* 0x010fc800000006ff */
[----:B------:R-:W1:Y:S02]  /*5cf0*/  SYNCS.PHASECHK.TRANS64.TRYWAIT P3, [R14+URZ+0x80], R3 ;  /* 0x000080030e0075a7 */ /* 0x000e64000806017f */
[----:B-1----:R-:W-:Y:S05]  /*5d00*/  @!P3 BRA `(.L_x_51) ;  /* 0x0000008800b8b947 */ /* 0x002fea0003800000 */
.L_x_239:
[----:B------:R-:W-:Y:S05]  /*5d10*/  BSYNC B1 ;  /* 0x0000000000017941 */ /* 0x000fea0003800000 */
.L_x_50:
[----:B------:R3:W5:Y:S01]  /*5d20*/  LDL R13, [R1+0xb4] ;  /* 0x0000b400010d7983 */ /* 0x0007620000100800 */
[----:B------:R-:W-:Y:S01]  /*5d30*/  BSSY B1, `(.L_x_52) ;  /* 0x0000021000017945 */ /* 0x000fe20003800000 */
[----:B------:R-:W-:Y:S01]  /*5d40*/  MOV R4, RZ ;  /* 0x000000ff00047202 */ /* 0x000fe20000000f00 */
[----:B-1----:R-:W-:Y:S02]  /*5d50*/  IMAD.MOV.U32 R3, RZ, RZ, RZ ;  /* 0x000000ffff037224 */ /* 0x002fe400078e00ff */
[----:B------:R-:W-:Y:S05]  /*5d60*/  @P2 BRA `(.L_x_53) ;  /* 0x0000000000742947 */ /* 0x000fea0003800000 */
[----:B------:R-:W1:Y:S02]  /*5d70*/  S2R R7, SR_TID.X ;  /* 0x0000000000077919 */ /* 0x000e640000002100 */
[C---:B-1----:R-:W-:Y:S01]  /*5d80*/  SHF.L.U32 R3, R7.reuse, 0x4, RZ ;  /* 0x0000000407037819 */ /* 0x042fe200000006ff */
[C---:B------:R-:W-:Y:S01]  /*5d90*/  IMAD.SHL.U32 R6, R7.reuse, 0x8, RZ ;  /* 0x0000000807067824 */ /* 0x040fe200078e00ff */
[----:B------:R-:W-:Y:S02]  /*5da0*/  SHF.L.U32 R4, R7, 0x1, RZ ;  /* 0x0000000107047819 */ /* 0x000fe400000006ff */
[----:B------:R-:W-:Y:S02]  /*5db0*/  LOP3.LUT R3, R3, 0xe00, RZ, 0xc0, !PT ;  /* 0x00000e0003037812 */ /* 0x000fe400078ec0ff */
[----:B------:R-:W-:Y:S02]  /*5dc0*/  LOP3.LUT R5, R6, 0x80, RZ, 0xc0, !PT ;  /* 0x0000008006057812 */ /* 0x000fe400078ec0ff */
[----:B------:R-:W-:-:S02]  /*5dd0*/  LOP3.LUT R3, R3, 0x6, R4, 0xf8, !PT ;  /* 0x0000000603037812 */ /* 0x000fc400078ef804 */
[--C-:B------:R-:W-:Y:S02]  /*5de0*/  LOP3.LUT R4, R5, 0x10, R7.reuse, 0xf8, !PT ;  /* 0x0000001005047812 */ /* 0x100fe400078ef807 */
[----:B------:R-:W-:Y:S02]  /*5df0*/  LOP3.LUT R3, R3, 0x60, R6, 0xf8, !PT ;  /* 0x0000006003037812 */ /* 0x000fe400078ef806 */
[----:B------:R-:W-:Y:S02]  /*5e00*/  SHF.R.U32.HI R5, RZ, 0x4, R7 ;  /* 0x00000004ff057819 */ /* 0x000fe40000011607 */
[----:B------:R-:W-:Y:S02]  /*5e10*/  LOP3.LUT R3, R3, R4, RZ, 0xfc, !PT ;  /* 0x0000000403037212 */ /* 0x000fe400078efcff */
[----:B------:R-:W-:Y:S02]  /*5e20*/  LOP3.LUT P3, RZ, R5, 0x1, RZ, 0xc0, !PT ;  /* 0x0000000105ff7812 */ /* 0x000fe4000786c0ff */
[----:B-----5:R-:W-:-:S04]  /*5e30*/  LEA R3, R13, R3, 0xc ;  /* 0x000000030d037211 */ /* 0x020fc800078e60ff */
[----:B------:R-:W-:Y:S01]  /*5e40*/  IADD3 R4, R3, UR49, RZ ;  /* 0x0000003103047c10 */ /* 0x000fe2000fffe0ff */
[----:B------:R-:W-:Y:S03]  /*5e50*/  LDS.U16 R6, [R3+UR49+0x208] ;  /* 0x0002083103067984 */ /* 0x000fe60008000400 */
[C---:B------:R-:W-:Y:S01]  /*5e60*/  IADD3 R8, R4.reuse, 0x110, RZ ;  /* 0x0000011004087810 */ /* 0x040fe20007ffe0ff */
[----:B------:R-:W-:Y:S01]  /*5e70*/  VIADD R5, R4, 0x100 ;  /* 0x0000010004057836 */ /* 0x000fe20000000000 */
[----:B------:R-:W-:Y:S04]  /*5e80*/  LDS.U16 R7, [R3+UR49+0x108] ;  /* 0x0001083103077984 */ /* 0x000fe80008000400 */
[----:B------:R-:W-:Y:S01]  /*5e90*/  @P3 IADD3 R8, R5, -0x10, RZ ;  /* 0xfffffff005083810 */ /* 0x000fe20007ffe0ff */
[----:B------:R-:W-:Y:S04]  /*5ea0*/  LDS.U16 R4, [R3+UR49+0x200] ;  /* 0x0002003103047984 */ /* 0x000fe80008000400 */
[----:B------:R-:W1:Y:S04]  /*5eb0*/  LDS.U16 R5, [R3+UR49+0x100] ;  /* 0x0001003103057984 */ /* 0x000e680008000400 */
[----:B------:R-:W-:Y:S04]  /*5ec0*/  LDS.U16 R9, [R8+0x100] ;  /* 0x0001000008097984 */ /* 0x000fe80000000400 */
[----:B------:R-:W4:Y:S04]  /*5ed0*/  LDS.U16 R10, [R8] ;  /* 0x00000000080a7984 */ /* 0x000f280000000400 */
[----:B------:R-:W-:Y:S04]  /*5ee0*/  LDS.U16 R11, [R8+0x108] ;  /* 0x00010800080b7984 */ /* 0x000fe80000000400 */
[----:B------:R-:W2:Y:S01]  /*5ef0*/  LDS.U16 R12, [R8+0x8] ;  /* 0x00000800080c7984 */ /* 0x000ea20000000400 */
[----:B-1----:R-:W-:-:S02]  /*5f00*/  PRMT R3, R5, 0x5410, R4 ;  /* 0x0000541005037816 */ /* 0x002fc40000000004 */
[----:B------:R-:W-:Y:S02]  /*5f10*/  PRMT R4, R7, 0x5410, R6 ;  /* 0x0000541007047816 */ /* 0x000fe40000000006 */
[----:B----4-:R-:W-:Y:S02]  /*5f20*/  PRMT R5, R10, 0x5410, R9 ;  /* 0x000054100a057816 */ /* 0x010fe40000000009 */
[----:B--2---:R-:W-:-:S07]  /*5f30*/  PRMT R6, R12, 0x5410, R11 ;  /* 0x000054100c067816 */ /* 0x004fce000000000b */
.L_x_53:
[----:B------:R-:W-:Y:S05]  /*5f40*/  BSYNC B1 ;  /* 0x0000000000017941 */ /* 0x000fea0003800000 */
.L_x_52:
[----:B------:R-:W-:Y:S01]  /*5f50*/  @!PT LDS RZ, [RZ] ;  /* 0x00000000fffff984 */ /* 0x000fe20000000800 */
[----:B------:R-:W-:Y:S01]  /*5f60*/  @!PT LDS RZ, [RZ] ;  /* 0x00000000fffff984 */ /* 0x000fe20000000800 */
[----:B------:R-:W-:Y:S01]  /*5f70*/  @!PT LDS RZ, [RZ] ;  /* 0x00000000fffff984 */ /* 0x000fe20000000800 */
[----:B------:R-:W-:Y:S01]  /*5f80*/  @!PT LDS RZ, [RZ] ;  /* 0x00000000fffff984 */ /* 0x000fe20000000800 */
[----:B------:R1:W-:Y:S06]  /*5f90*/  MEMBAR.ALL.CTA ;  /* 0x0000000000007992 */ /* 0x0003ec0000008000 */
[----:B-1----:R-:W1:Y:S01]  /*5fa0*/  FENCE.VIEW.ASYNC.S ;  /* 0x00000000000073c6 */ /* 0x002e620000000000 */
[----:B------:R-:W-:Y:S05]  /*5fb0*/  @!P0 BRA `(.L_x_54) ;  /* 0x0000000000048947 */ /* 0x000fea0003800000 */
[----:B------:R-:W-:Y:S01]  /*5fc0*/  BPT.TRAP 0x1 ;  /* 0x000000040000795c */ /* 0x000fe20000300000 */
.L_x_54:
[----:B------:R-:W4:Y:S01]  /*5fd0*/  LDL.LU R9, [R1+0xb8] ;  /* 0x0000b80001097983 */ /* 0x000f220000300800 */
[----:B------:R-:W-:Y:S01]  /*5fe0*/  VIADD R7, R14, 0xa0 ;  /* 0x000000a00e077836 */ /* 0x000fe20000000000 */
[----:B------:R-:W2:Y:S04]  /*5ff0*/  S2R R8, SR_CgaCtaId ;  /* 0x0000000000087919 */ /* 0x000ea80000008800 */
[----:B--2---:R-:W-:-:S04]  /*6000*/  PRMT R7, R8, 0x654, R7 ;  /* 0x0000065408077816 */ /* 0x004fc80000000007 */
[----:B-1----:R1:W-:Y:S02]  /*6010*/  SYNCS.ARRIVE.TRANS64.RED.A1T0 RZ, [R7+URZ], RZ ;  /* 0x000000ff07ff79a7 */ /* 0x0023e4000810043f */
[----:B-1---5:R-:W-:-:S04]  /*6020*/  IADD3 R7, R13, 0x1, RZ ;  /* 0x000000010d077810 */ /* 0x022fc80007ffe0ff */
[----:B------:R-:W-:-:S04]  /*6030*/  ISETP.NE.AND P0, PT, R7, 0x4, PT ;  /* 0x000000040700780c */ /* 0x000fc80003f05270 */
[----:B------:R-:W-:Y:S02]  /*6040*/  SEL R8, RZ, 0x1, P0 ;  /* 0x00000001ff087807 */ /* 0x000fe40000000000 */
[----:B------:R-:W-:Y:S02]  /*6050*/  SEL R7, R7, RZ, P0 ;  /* 0x000000ff07077207 */ /* 0x000fe40000000000 */
[----:B----4-:R-:W-:-:S05]  /*6060*/  LOP3.LUT R9, R9, R8, RZ, 0x3c, !PT ;  /* 0x0000000809097212 */ /* 0x010fca00078e3cff */
[----:B------:R1:W-:Y:S04]  /*6070*/  STL [R1+0xb8], R9 ;  /* 0x0000b80901007387 */ /* 0x0003e80000100800 */
[----:B------:R1:W-:Y:S02]  /*6080*/  STL [R1+0xb4], R7 ;  /* 0x0000b40701007387 */ /* 0x0003e40000100800 */
.L_x_48:
[----:B------:R-:W-:Y:S05]  /*6090*/  BSYNC B0 ;  /* 0x0000000000007941 */ /* 0x000fea0003800000 */
.L_x_47:
[----:B------:R-:W4:Y:S01]  /*60a0*/  S2R R27, SR_TID.X ;  /* 0x00000000001b7919 */ /* 0x000f220000002100 */
[----:B-1----:R-:W-:Y:S01]  /*60b0*/  F2FP.F16.E4M3.UNPACK_B R7, R3 ;  /* 0x00000003ff07723e */ /* 0x002fe200020006ff */
[C---:B-----5:R-:W-:Y:S01]  /*60c0*/  FMUL R227, R2.reuse, R227 ;  /* 0x000000e302e37220 */ /* 0x060fe20000400000 */
[----:B------:R-:W-:Y:S01]  /*60d0*/  F2FP.F16.E4M3.UNPACK_B R8, R3.H1 ;  /* 0x00000003ff08723e */ /* 0x000fe200030006ff */
[C---:B------:R-:W-:Y:S01]  /*60e0*/  FMUL R13, R2.reuse, R226 ;  /* 0x000000e2020d7220 */ /* 0x040fe20000400000 */
[C---:B------:R-:W-:Y:S01]  /*60f0*/  FMUL R224, R2.reuse, R224 ;  /* 0x000000e002e07220 */ /* 0x040fe20000400000 */
[--C-:B------:R-:W-:Y:S02]  /*6100*/  HADD2.F32 R9, -RZ, R7.reuse.H0_H0 ;  /* 0x20000007ff097230 */ /* 0x100fe40000004100 */
[C---:B------:R-:W-:Y:S01]  /*6110*/  FMUL R223, R2.reuse, R223 ;  /* 0x000000df02df7220 */ /* 0x040fe20000400000 */
[----:B------:R-:W-:Y:S02]  /*6120*/  HADD2.F32 R7, -RZ, R7.H1_H1 ;  /* 0x30000007ff077230 */ /* 0x000fe40000004100 */
[----:B------:R-:W-:Y:S01]  /*6130*/  FMUL R222, R2, R222 ;  /* 0x000000de02de7220 */ /* 0x000fe20000400000 */
[----:B------:R-:W-:-:S02]  /*6140*/  HADD2.F32 R11, -RZ, R8.H1_H1 ;  /* 0x30000008ff0b7230 */ /* 0x000fc40000004100 */
[C---:B------:R-:W-:Y:S01]  /*6150*/  FFMA R227, R16.reuse, R9, R227 ;  /* 0x0000000910e37223 */ /* 0x040fe200000000e3 */
[----:B------:R-:W-:Y:S01]  /*6160*/  HADD2.F32 R9, -RZ, R8.H0_H0 ;  /* 0x20000008ff097230 */ /* 0x000fe20000004100 */
[-C--:B------:R-:W-:Y:S01]  /*6170*/  F2FP.F16.E4M3.UNPACK_B R8, R4.reuse ;  /* 0x00000004ff08723e */ /* 0x080fe200020006ff */
[C---:B------:R-:W-:Y:S01]  /*6180*/  FFMA R12, R16.reuse, R7, R13 ;  /* 0x00000007100c7223 */ /* 0x040fe2000000000d */
[----:B------:R-:W-:Y:S01]  /*6190*/  F2FP.F16.E4M3.UNPACK_B R7, R4.H1 ;  /* 0x00000004ff07723e */ /* 0x000fe200030006ff */
[----:B------:R-:W-:Y:S01]  /*61a0*/  FFMA R15, R16, R11, R224 ;  /* 0x0000000b100f7223 */ /* 0x000fe200000000e0 */
[C---:B------:R-:W-:Y:S01]  /*61b0*/  FMUL R24, R2.reuse, R219 ;  /* 0x000000db02187220 */ /* 0x040fe20000400000 */
[----:B------:R-:W-:Y:S02]  /*61c0*/  HADD2.F32 R11, -RZ, R8.H1_H1 ;  /* 0x30000008ff0b7230 */ /* 0x000fe40000004100 */
[----:B------:R-:W-:Y:S01]  /*61d0*/  FMUL R218, R2, R218 ;  /* 0x000000da02da7220 */ /* 0x000fe20000400000 */
[----:B------:R-:W-:-:S02]  /*61e0*/  HADD2.F32 R13, -RZ, R7.H0_H0 ;  /* 0x20000007ff0d7230 */ /* 0x000fc40000004100 */
[----:B------:R-:W-:Y:S01]  /*61f0*/  FMUL R217, R2, R217 ;  /* 0x000000d902d97220 */ /* 0x000fe20000400000 */
[----:B------:R-:W-:Y:S02]  /*6200*/  HADD2.F32 R7, -RZ, R7.H1_H1 ;  /* 0x30000007ff077230 */ /* 0x000fe40000004100 */
[----:B------:R-:W-:Y:S01]  /*6210*/  FFMA R222, R16, R11, R222 ;  /* 0x0000000b10de7223 */ /* 0x000fe200000000de */
[C---:B------:R-:W-:Y:S01]  /*6220*/  FMUL R216, R2.reuse, R216 ;  /* 0x000000d802d87220 */ /* 0x040fe20000400000 */
[C---:B------:R-:W-:Y:S01]  /*6230*/  FMUL R212, R2.reuse, R212 ;  /* 0x000000d402d47220 */ /* 0x040fe20000400000 */
[C---:B------:R-:W-:Y:S01]  /*6240*/  FMUL R213, R2.reuse, R213 ;  /* 0x000000d502d57220 */ /* 0x040fe20000400000 */
[----:B------:R-:W-:Y:S01]  /*6250*/  FMUL R214, R2, R214 ;  /* 0x000000d602d67220 */ /* 0x000fe20000400000 */
[----:B------:R-:W-:Y:S02]  /*6260*/  F2FP.SATFINITE.E4M3.F32.PACK_AB_MERGE_C R12, R12, R227, RZ ;  /* 0x000000e30c0c723e */ /* 0x000fe400048070ff */
[----:B----4-:R-:W-:-:S02]  /*6270*/  SHF.R.U32.HI R10, RZ, 0x4, R27 ;  /* 0x00000004ff0a7819 */ /* 0x010fc4000001161b */
[----:B------:R-:W-:Y:S02]  /*6280*/  LOP3.LUT R26, R27, 0xff, RZ, 0xc0, !PT ;  /* 0x000000ff1b1a7812 */ /* 0x000fe400078ec0ff */
[----:B------:R-:W-:Y:S01]  /*6290*/  LOP3.LUT P3, RZ, R10, 0x1, RZ, 0xc0, !PT ;  /* 0x000000010aff7812 */ /* 0x000fe2000786c0ff */
[----:B------:R-:W-:Y:S01]  /*62a0*/  FMUL R10, R2, R225 ;  /* 0x000000e1020a7220 */ /* 0x000fe20000400000 */
[----:B------:R-:W-:-:S03]  /*62b0*/  IADD3 R26, R26, 0x1f, RZ ;  /* 0x0000001f1a1a7810 */ /* 0x000fc60007ffe0ff */
[----:B------:R-:W-:Y:S01]  /*62c0*/  FFMA R14, R16, R9, R10 ;  /* 0x00000009100e7223 */ /* 0x000fe2000000000a */
[----:B------:R-:W-:Y:S01]  /*62d0*/  HADD2.F32 R9, -RZ, R8.H0_H0 ;  /* 0x20000008ff097230 */ /* 0x000fe20000004100 */
[----:B------:R-:W-:Y:S01]  /*62e0*/  F2FP.F16.E4M3.UNPACK_B R8, R5 ;  /* 0x00000005ff08723e */ /* 0x000fe200020006ff */
[----:B------:R-:W-:Y:S01]  /*62f0*/  FMUL R10, R2, R221 ;  /* 0x000000dd020a7220 */ /* 0x000fe20000400000 */
[----:B------:R-:W-:Y:S02]  /*6300*/  ISETP.GT.U32.AND P0, PT, R26, 0x3e, PT ;  /* 0x0000003e1a00780c */ /* 0x000fe40003f04070 */
[C---:B------:R-:W-:Y:S01]  /*6310*/  FFMA R223, R16.reuse, R9, R223 ;  /* 0x0000000910df7223 */ /* 0x040fe200000000df */
[----:B------:R-:W-:Y:S01]  /*6320*/  FFMA R20, R16, R13, R10 ;  /* 0x0000000d10147223 */ /* 0x000fe2000000000a */
[--C-:B------:R-:W-:Y:S02]  /*6330*/  HADD2.F32 R9, -RZ, R8.reuse.H0_H0 ;  /* 0x20000008ff097230 */ /* 0x100fe40000004100 */
[----:B------:R-:W-:Y:S01]  /*6340*/  FMUL R13, R2, R220 ;  /* 0x000000dc020d7220 */ /* 0x000fe20000400000 */
[----:B------:R-:W-:Y:S01]  /*6350*/  HADD2.F32 R11, -RZ, R8.H1_H1 ;  /* 0x30000008ff0b7230 */ /* 0x000fe20000004100 */
[----:B------:R-:W-:-:S02]  /*6360*/  F2FP.F16.E4M3.UNPACK_B R8, R5.H1 ;  /* 0x00000005ff08723e */ /* 0x000fc400030006ff */
[C---:B------:R-:W-:Y:S01]  /*6370*/  FFMA R21, R16.reuse, R7, R13 ;  /* 0x0000000710157223 */ /* 0x040fe2000000000d */
[-C--:B------:R-:W-:Y:S01]  /*6380*/  F2FP.F16.E4M3.UNPACK_B R10, R6.reuse ;  /* 0x00000006ff0a723e */ /* 0x080fe200020006ff */
[C---:B------:R-:W-:Y:S01]  /*6390*/  FFMA R24, R16.reuse, R9, R24 ;  /* 0x0000000910187223 */ /* 0x040fe20000000018 */
[--C-:B------:R-:W-:Y:S02]  /*63a0*/  HADD2.F32 R7, -RZ, R8.reuse.H0_H0 ;  /* 0x20000008ff077230 */ /* 0x100fe40000004100 */
[C---:B------:R-:W-:Y:S01]  /*63b0*/  FFMA R25, R16.reuse, R11, R218 ;  /* 0x0000000b10197223 */ /* 0x040fe200000000da */
[----:B------:R-:W-:Y:S01]  /*63c0*/  HADD2.F32 R9, -RZ, R8.H1_H1 ;  /* 0x30000008ff097230 */ /* 0x000fe20000004100 */
[----:B------:R-:W-:Y:S01]  /*63d0*/  F2FP.F16.E4M3.UNPACK_B R8, R6.H1 ;  /* 0x00000006ff08723e */ /* 0x000fe200030006ff */
[--C-:B------:R-:W-:Y:S02]  /*63e0*/  HADD2.F32 R11, -RZ, R10.reuse.H0_H0 ;  /* 0x2000000aff0b7230 */ /* 0x100fe40000004100 */
[----:B------:R-:W-:Y:S01]  /*63f0*/  FFMA R217, R16, R7, R217 ;  /* 0x0000000710d97223 */ /* 0x000fe200000000d9 */
[----:B------:R-:W-:-:S02]  /*6400*/  HADD2.F32 R13, -RZ, R10.H1_H1 ;  /* 0x3000000aff0d7230 */ /* 0x000fc40000004100 */
[----:B------:R-:W-:Y:S01]  /*6410*/  FMUL R10, R2, R215 ;  /* 0x000000d7020a7220 */ /* 0x000fe20000400000 */
[C---:B------:R-:W-:Y:S01]  /*6420*/  FFMA R216, R16.reuse, R9, R216 ;  /* 0x0000000910d87223 */ /* 0x040fe200000000d8 */
[--C-:B------:R-:W-:Y:S01]  /*6430*/  HADD2.F32 R7, -RZ, R8.reuse.H0_H0 ;  /* 0x20000008ff077230 */ /* 0x100fe20000004100 */
[----:B------:R-:W-:Y:S01]  /*6440*/  F2FP.SATFINITE.E4M3.F32.PACK_AB_MERGE_C R14, R15, R14, RZ ;  /* 0x0000000e0f0e723e */ /* 0x000fe200048070ff */
[----:B------:R-:W-:Y:S01]  /*6450*/  HADD2.F32 R9, -RZ, R8.H1_H1 ;  /* 0x30000008ff097230 */ /* 0x000fe20000004100 */
[C---:B------:R-:W-:Y:S01]  /*6460*/  SHF.L.U32 R8, R27.reuse, 0x4, RZ ;  /* 0x000000041b087819 */ /* 0x040fe200000006ff */
[C---:B------:R-:W-:Y:S01]  /*6470*/  FFMA R10, R16.reuse, R11, R10 ;  /* 0x0000000b100a7223 */ /* 0x040fe2000000000a */
[C---:B------:R-:W-:Y:S02]  /*6480*/  IMAD.SHL.U32 R11, R27.reuse, 0x2, RZ ;  /* 0x000000021b0b7824 */ /* 0x040fe400078e00ff */
[----:B------:R-:W-:Y:S01]  /*6490*/  FFMA R7, R16, R7, R213 ;  /* 0x0000000710077223 */ /* 0x000fe200000000d5 */
[----:B------:R-:W-:Y:S01]  /*64a0*/  LOP3.LUT R8, R8, 0xe00, RZ, 0xc0, !PT ;  /* 0x00000e0008087812 */ /* 0x000fe200078ec0ff */
[C---:B------:R-:W-:Y:S01]  /*64b0*/  FFMA R212, R16.reuse, R9, R212 ;  /* 0x0000000910d47223 */ /* 0x040fe200000000d4 */
[----:B------:R-:W-:Y:S01]  /*64c0*/  SHF.L.U32 R9, R27, 0x3, RZ ;  /* 0x000000031b097819 */ /* 0x000fe200000006ff */
[----:B------:R-:W-:Y:S01]  /*64d0*/  FFMA R13, R16, R13, R214 ;  /* 0x0000000d100d7223 */ /* 0x000fe200000000d6 */
[----:B------:R-:W-:-:S02]  /*64e0*/  LOP3.LUT R8, R8, 0x6, R11, 0xf8, !PT ;  /* 0x0000000608087812 */ /* 0x000fc400078ef80b */
[----:B------:R-:W-:Y:S02]  /*64f0*/  LOP3.LUT R11, R9, 0x80, RZ, 0xc0, !PT ;  /* 0x00000080090b7812 */ /* 0x000fe400078ec0ff */
[----:B------:R-:W-:Y:S01]  /*6500*/  LOP3.LUT R9, R8, 0x60, R9, 0xf8, !PT ;  /* 0x0000006008097812 */ /* 0x000fe200078ef809 */
[----:B------:R-:W-:Y:S01]  /*6510*/  IMAD.MOV.U32 R8, RZ, RZ, 0x10 ;  /* 0x00000010ff087424 */ /* 0x000fe200078e00ff */
[----:B------:R-:W-:Y:S02]  /*6520*/  LOP3.LUT R26, R11, 0x10, R27, 0xf8, !PT ;  /* 0x000000100b1a7812 */ /* 0x000fe400078ef81b */
[----:B------:R-:W-:Y:S02]  /*6530*/  F2FP.SATFINITE.E4M3.F32.PACK_AB_MERGE_C R212, R212, R7, RZ ;  /* 0x00000007d4d4723e */ /* 0x000fe400048070ff */
[----:B------:R-:W-:Y:S02]  /*6540*/  F2FP.SATFINITE.E4M3.F32.PACK_AB_MERGE_C R222, R222, R223, RZ ;  /* 0x000000dfdede723e */ /* 0x000fe400048070ff */
[----:B------:R-:W-:-:S02]  /*6550*/  F2FP.SATFINITE.E4M3.F32.PACK_AB_MERGE_C R20, R21, R20, RZ ;  /* 0x000000141514723e */ /* 0x000fc400048070ff */
[----:B------:R-:W-:Y:S02]  /*6560*/  F2FP.SATFINITE.E4M3.F32.PACK_AB_MERGE_C R24, R25, R24, RZ ;  /* 0x000000181918723e */ /* 0x000fe400048070ff */
[----:B------:R-:W-:Y:S02]  /*6570*/  F2FP.SATFINITE.E4M3.F32.PACK_AB_MERGE_C R216, R216, R217, RZ ;  /* 0x000000d9d8d8723e */ /* 0x000fe400048070ff */
[----:B------:R-:W-:Y:S02]  /*6580*/  F2FP.SATFINITE.E4M3.F32.PACK_AB_MERGE_C R10, R13, R10, RZ ;  /* 0x0000000a0d0a723e */ /* 0x000fe400048070ff */
[----:B------:R-:W-:Y:S02]  /*6590*/  LOP3.LUT R7, R9, R26, RZ, 0xfc, !PT ;  /* 0x0000001a09077212 */ /* 0x000fe400078efcff */
[----:B------:R-:W-:Y:S01]  /*65a0*/  SEL R8, R8, 0xfffffff0, !P3 ;  /* 0xfffffff008087807 */ /* 0x000fe20005800000 */
[----:B------:R-:W-:Y:S06]  /*65b0*/  @P0 BRA `(.L_x_55) ;  /* 0x0000000000040947 */ /* 0x000fec0003800000 */
[----:B------:R-:W-:-:S04]  /*65c0*/  DEPBAR.LE SB0, 0x1 ;  /* 0x000080400000791a */ /* 0x000fc80000000000 */
.L_x_55:
[----:B------:R-:W-:Y:S05]  /*65d0*/  WARPSYNC.ALL ;  /* 0x0000000000007948 */ /* 0x000fea0003800000 */
[----:B------:R-:W-:Y:S01]  /*65e0*/  BAR.SYNC.DEFER_BLOCKING 0x1, 0x100 ;  /* 0x0044000000007b1d */ /* 0x000fe20000010000 */
[----:B------:R-:W-:-:S04]  /*65f0*/  IADD3 R9, R7, UR49, RZ ;  /* 0x0000003107097c10 */ /* 0x000fc8000fffe0ff */
[----:B------:R-:W-:Y:S01]  /*6600*/  IADD3 R9, R9, R8, RZ ;  /* 0x0000000809097210 */ /* 0x000fe20007ffe0ff */
[----:B------:R-:W-:Y:S01]  /*6610*/  BSSY B0, `(.L_x_56) ;  /* 0x0000016000007945 */ /* 0x000fe20003800000 */
[----:B------:R1:W-:Y:S04]  /*6620*/  STS.U16 [R7+UR49+0x4100], R12 ;  /* 0x0041000c07007988 */ /* 0x0003e80008000431 */
[----:B------:R1:W-:Y:S04]  /*6630*/  STS.U16 [R7+UR49+0x4200], R14 ;  /* 0x0042000e07007988 */ /* 0x0003e80008000431 */
[----:B------:R1:W-:Y:S04]  /*6640*/  STS.U16 [R7+UR49+0x4108], R222 ;  /* 0x004108de07007988 */ /* 0x0003e80008000431 */
[----:B------:R1:W-:Y:S04]  /*6650*/  STS.U16 [R7+UR49+0x4208], R20 ;  /* 0x0042081407007988 */ /* 0x0003e80008000431 */
[----:B------:R1:W-:Y:S04]  /*6660*/  STS.U16 [R9+0x4100], R24 ;  /* 0x0041001809007388 */ /* 0x0003e80000000400 */
[----:B------:R1:W-:Y:S04]  /*6670*/  STS.U16 [R9+0x4200], R216 ;  /* 0x004200d809007388 */ /* 0x0003e80000000400 */
[----:B------:R1:W-:Y:S04]  /*6680*/  STS.U16 [R9+0x4108], R10 ;  /* 0x0041080a09007388 */ /* 0x0003e80000000400 */
[----:B------:R1:W-:Y:S01]  /*6690*/  STS.U16 [R9+0x4208], R212 ;  /* 0x004208d409007388 */ /* 0x0003e20000000400 */
[----:B------:R-:W-:Y:S01]  /*66a0*/  @!PT LDS RZ, [RZ] ;  /* 0x00000000fffff984 */ /* 0x000fe20000000800 */
[----:B------:R-:W-:Y:S01]  /*66b0*/  @!PT LDS RZ, [RZ] ;  /* 0x00000000fffff984 */ /* 0x000fe20000000800 */
[----:B------:R-:W-:Y:S01]  /*66c0*/  @!PT LDS RZ, [RZ] ;  /* 0x00000000fffff984 */ /* 0x000fe20000000800 */
[----:B------:R-:W-:Y:S01]  /*66d0*/  @!PT LDS RZ, [RZ] ;  /* 0x00000000fffff984 */ /* 0x000fe20000000800 */
[----:B------:R4:W-:Y:S06]  /*66e0*/  MEMBAR.ALL.CTA ;  /* 0x0000000000007992 */ /* 0x0009ec0000008000 */
[----:B----4-:R-:W4:Y:S02]  /*66f0*/  FENCE.VIEW.ASYNC.S ;  /* 0x00000000000073c6 */ /* 0x010f240000000000 */
[----:B----4-:R-:W-:Y:S06]  /*6700*/  BAR.SYNC.DEFER_BLOCKING 0x1, 0x100 ;  /* 0x0044000000007b1d */ /* 0x010fec0000010000 */
[----:B-1----:R-:W-:Y:S05]  /*6710*/  @P0 BRA `(.L_x_57) ;  /* 0x0000000000140947 */ /* 0x002fea0003800000 */
[----:B------:R-:W-:Y:S02]  /*6720*/  UIADD3 UR4, UP0, UR58, 0x4f0, URZ ;  /* 0x000004f03a047890 */ /* 0x000fe4000ff1e03f */
[----:B------:R-:W-:Y:S02]  /*6730*/  UIADD3 UR40, UR49, 0x4100, URZ ;  /* 0x0000410031287890 */ /* 0x000fe4000fffe03f */
[----:B------:R-:W-:-:S09]  /*6740*/  UIADD3.X UR5, URZ, UR59, URZ, UP0, !UPT ;  /* 0x0000003b3f057290 */ /* 0x000fd200087fe43f */
[----:B------:R1:W-:Y:S02]  /*6750*/  UTMASTG.3D [UR40], [UR4] ;  /* 0x00000028040073b5 */ /* 0x0003e40008010000 */
[----:B-1----:R0:W-:Y:S02]  /*6760*/  UTMACMDFLUSH ;  /* 0x00000000000079b7 */ /* 0x0021e40000000000 */
.L_x_57:
[----:B------:R-:W-:Y:S05]  /*6770*/  BSYNC B0 ;  /* 0x0000000000007941 */ /* 0x000fea0003800000 */
.L_x_56:
[----:B------:R-:W-:Y:S04]  /*6780*/  BSSY B0, `(.L_x_58) ;  /* 0x0000036000007945 */ /* 0x000fe80003800000 */
[----:B------:R-:W-:Y:S05]  /*6790*/  @!P1 BRA `(.L_x_59) ;  /* 0x0000000000d09947 */ /* 0x000fea0003800000 */
[----:B------:R-:W-:-:S05]  /*67a0*/  IMAD.U32 R10, RZ, RZ, UR54 ;  /* 0x00000036ff0a7e24 */ /* 0x000fca000f8e00ff */
[----:B------:R-:W-:-:S13]  /*67b0*/  ISETP.NE.AND P3, PT, R10, 0x3, PT ;  /* 0x000000030a00780c */ /* 0x000fda0003f65270 */
[----:B------:R-:W-:Y:S05]  /*67c0*/  @!P3 BRA `(.L_x_60) ;  /* 0x000000000004b947 */ /* 0x000fea0003800000 */
[----:B------:R-:W-:Y:S01]  /*67d0*/  BPT.TRAP 0x1 ;  /* 0x000000040000795c */ /* 0x000fe20000300000 */
.L_x_60:
[----:B------:R-:W4:Y:S04]  /*67e0*/  LDL R10, [R1+0xb8] ;  /* 0x0000b800010a7983 */ /* 0x000f280000100800 */
[----:B------:R-:W5:Y:S01]  /*67f0*/  LDL R11, [R1+0xb4] ;  /* 0x0000b400010b7983 */ /* 0x000f620000100800 */
[----:B------:R-:W-:Y:S01]  /*6800*/  BSSY B1, `(.L_x_61) ;  /* 0x0000005000017945 */ /* 0x000fe20003800000 */
[----:B----4-:R-:W-:Y:S02]  /*6810*/  SHF.L.U32 R10, R10, 0x1f, RZ ;  /* 0x0000001f0a0a7819 */ /* 0x010fe400000006ff */
[----:B-----5:R-:W-:-:S04]  /*6820*/  LEA R15, R11, UR49, 0x3 ;  /* 0x000000310b0f7c11 */ /* 0x020fc8000f8e18ff */
[----:B------:R-:W1:Y:S02]  /*6830*/  SYNCS.PHASECHK.TRANS64.TRYWAIT P4, [R15+URZ+0x80], R10 ;  /* 0x0000800a0f0075a7 */ /* 0x000e64000808017f */
[----:B-1----:R-:W-:Y:S05]  /*6840*/  @!P4 BRA `(.L_x_62) ;  /* 0x0000007c00fcc947 */ /* 0x002fea0003800000 */
.L_x_240:
[----:B------:R-:W-:Y:S05]  /*6850*/  BSYNC B1 ;  /* 0x0000000000017941 */ /* 0x000fea0003800000 */
.L_x_61:
[----:B------:R-:W-:Y:S04]  /*6860*/  BSSY B1, `(.L_x_63) ;  /* 0x0000012000017945 */ /* 0x000fe80003800000 */
[----:B------:R-:W-:Y:S05]  /*6870*/  @P2 BRA `(.L_x_64) ;  /* 0x0000000000402947 */ /* 0x000fea0003800000 */
[----:B------:R-:W4:Y:S02]  /*6880*/  LDL R11, [R1+0xb4] ;  /* 0x0000b400010b7983 */ /* 0x000f240000100800 */
[----:B----4-:R-:W-:-:S04]  /*6890*/  LEA R20, R11, R7, 0xc ;  /* 0x000000070b147211 */ /* 0x010fc800078e60ff */
[----:B------:R-:W-:Y:S01]  /*68a0*/  IADD3 R3, R20, UR49, RZ ;  /* 0x0000003114037c10 */ /* 0x000fe2000fffe0ff */
[----:B------:R-:W-:Y:S04]  /*68b0*/  LDS.U16 R4, [R20+UR49+0x100] ;  /* 0x0001003114047984 */ /* 0x000fe80008000400 */
[----:B------:R-:W-:Y:S01]  /*68c0*/  IMAD.IADD R14, R3, 0x1, R8 ;  /* 0x00000001030e7824 */ /* 0x000fe200078e0208 */
[----:B------:R-:W-:Y:S04]  /*68d0*/  LDS.U16 R5, [R20+UR49+0x208] ;  /* 0x0002083114057984 */ /* 0x000fe80008000400 */
[----:B------:R-:W4:Y:S04]  /*68e0*/  LDS.U16 R3, [R20+UR49+0x200] ;  /* 0x0002003114037984 */ /* 0x000f280008000400 */
[----:B------:R-:W5:Y:S04]  /*68f0*/  LDS.U16 R6, [R20+UR49+0x108] ;  /* 0x0001083114067984 */ /* 0x000f680008000400 */
[----:B-1----:R-:W-:Y:S04]  /*6900*/  LDS.U16 R10, [R14+0x200] ;  /* 0x000200000e0a7984 */ /* 0x002fe80000000400 */
[----:B------:R-:W1:Y:S04]  /*6910*/  LDS.U16 R11, [R14+0x100] ;  /* 0x000100000e0b7984 */ /* 0x000e680000000400 */
[----:B------:R-:W-:Y:S04]  /*6920*/  LDS.U16 R12, [R14+0x208] ;  /* 0x000208000e0c7984 */ /* 0x000fe80000000400 */
[----:B------:R-:W2:Y:S01]  /*6930*/  LDS.U16 R13, [R14+0x108] ;  /* 0x000108000e0d7984 */ /* 0x000ea20000000400 */
[----:B----4-:R-:W-:-:S02]  /*6940*/  PRMT R3, R4, 0x5410, R3 ;  /* 0x0000541004037816 */ /* 0x010fc40000000003 */
[----:B-----5:R-:W-:Y:S02]  /*6950*/  PRMT R4, R6, 0x5410, R5 ;  /* 0x0000541006047816 */ /* 0x020fe40000000005 */
[----:B-1----:R-:W-:Y:S02]  /*6960*/  PRMT R5, R11, 0x5410, R10 ;  /* 0x000054100b057816 */ /* 0x002fe4000000000a */
[----:B--2---:R-:W-:-:S07]  /*6970*/  PRMT R6, R13, 0x5410, R12 ;  /* 0x000054100d067816 */ /* 0x004fce000000000c */
.L_x_64:
[----:B------:R-:W-:Y:S05]  /*6980*/  BSYNC B1 ;  /* 0x0000000000017941 */ /* 0x000fea0003800000 */
.L_x_63:
[----:B------:R-:W-:Y:S01]  /*6990*/  @!PT LDS RZ, [RZ] ;  /* 0x00000000fffff984 */ /* 0x000fe20000000800 */
[----:B------:R-:W-:Y:S01]  /*69a0*/  @!PT LDS RZ, [RZ] ;  /* 0x00000000fffff984 */ /* 0x000fe20000000800 */
[----:B------:R-:W-:Y:S01]  /*69b0*/  @!PT LDS RZ, [RZ] ;  /* 0x00000000fffff984 */ /* 0x000fe20000000800 */
[----:B------:R-:W-:Y:S01]  /*69c0*/  @!PT LDS RZ, [RZ] ;  /* 0x00000000fffff984 */ /* 0x000fe20000000800 */
[----:B------:R4:W-:Y:S06]  /*69d0*/  MEMBAR.ALL.CTA ;  /* 0x0000000000007992 */ /* 0x0009ec0000008000 */
[----:B----4-:R-:W4:Y:S01]  /*69e0*/  FENCE.VIEW.ASYNC.S ;  /* 0x00000000000073c6 */ /* 0x010f220000000000 */
[----:B------:R-:W-:Y:S05]  /*69f0*/  @!P3 BRA `(.L_x_65) ;  /* 0x000000000004b947 */ /* 0x000fea0003800000 */
[----:B------:R-:W-:Y:S01]  /*6a00*/  BPT.TRAP 0x1 ;  /* 0x000000040000795c */ /* 0x000fe20000300000 */
.L_x_65:
[----:B------:R-:W5:Y:S04]  /*6a10*/  LDL.LU R13, [R1+0xb4] ;  /* 0x0000b400010d7983 */ /* 0x000f680000300800 */
[----:B------:R-:W2:Y:S01]  /*6a20*/  LDL.LU R12, [R1+0xb8] ;  /* 0x0000b800010c7983 */ /* 0x000ea20000300800 */
[----:B-1----:R-:W-:Y:S01]  /*6a30*/  IADD3 R10, R15, 0xa0, RZ ;  /* 0x000000a00f0a7810 */ /* 0x002fe20007ffe0ff */
[----:B------:R-:W1:Y:S03]  /*6a40*/  S2R R11, SR_CgaCtaId ;  /* 0x00000000000b7919 */ /* 0x000e660000008800 */
[----:B-1----:R-:W-:-:S04]  /*6a50*/  PRMT R10, R11, 0x654, R10 ;  /* 0x000006540b0a7816 */ /* 0x002fc8000000000a */
[----:B----4-:R5:W-:Y:S02]  /*6a60*/  SYNCS.ARRIVE.TRANS64.RED.A1T0 RZ, [R10+URZ], RZ ;  /* 0x000000ff0aff79a7 */ /* 0x010be4000810043f */
[----:B-----5:R-:W-:-:S04]  /*6a70*/  IADD3 R10, R13, 0x1, RZ ;  /* 0x000000010d0a7810 */ /* 0x020fc80007ffe0ff */
[----:B------:R-:W-:-:S04]  /*6a80*/  ISETP.NE.AND P3, PT, R10, 0x4, PT ;  /* 0x000000040a00780c */ /* 0x000fc80003f65270 */
[----:B------:R-:W-:Y:S02]  /*6a90*/  SEL R11, RZ, 0x1, P3 ;  /* 0x00000001ff0b7807 */ /* 0x000fe40001800000 */
[----:B------:R-:W-:Y:S02]  /*6aa0*/  SEL R10, R10, RZ, P3 ;  /* 0x000000ff0a0a7207 */ /* 0x000fe40001800000 */
[----:B--2---:R-:W-:-:S05]  /*6ab0*/  LOP3.LUT R12, R12, R11, RZ, 0x3c, !PT ;  /* 0x0000000b0c0c7212 */ /* 0x004fca00078e3cff */
[----:B------:R1:W-:Y:S04]  /*6ac0*/  STL [R1+0xb8], R12 ;  /* 0x0000b80c01007387 */ /* 0x0003e80000100800 */
[----:B------:R1:W-:Y:S02]  /*6ad0*/  STL [R1+0xb4], R10 ;  /* 0x0000b40a01007387 */ /* 0x0003e40000100800 */
.L_x_59:
[----:B------:R-:W-:Y:S05]  /*6ae0*/  BSYNC B0 ;  /* 0x0000000000007941 */ /* 0x000fea0003800000 */
.L_x_58:
[----:B-1----:R-:W-:Y:S01]  /*6af0*/  F2FP.F16.E4M3.UNPACK_B R12, R3.H1 ;  /* 0x00000003ff0c723e */ /* 0x002fe200030006ff */
[C---:B------:R-:W-:Y:S01]  /*6b00*/  FMUL R209, R2.reuse, R209 ;  /* 0x000000d102d17220 */ /* 0x040fe20000400000 */
[----:B------:R-:W-:Y:S01]  /*6b10*/  F2FP.F16.E4M3.UNPACK_B R10, R3 ;  /* 0x00000003ff0a723e */ /* 0x000fe200020006ff */
[C---:B------:R-:W-:Y:S01]  /*6b20*/  FMUL R211, R2.reuse, R211 ;  /* 0x000000d302d37220 */ /* 0x040fe20000400000 */
[----:B------:R-:W-:Y:S01]  /*6b30*/  F2FP.F16.E4M3.UNPACK_B R15, R4 ;  /* 0x00000004ff0f723e */ /* 0x000fe200020006ff */
[----:B------:R-:W-:Y:S02]  /*6b40*/  HADD2.F32 R14, -RZ, R12.H0_H0 ;  /* 0x2000000cff0e7230 */ /* 0x000fe40000004100 */
[C---:B------:R-:W-:Y:S01]  /*6b50*/  FMUL R11, R2.reuse, R210 ;  /* 0x000000d2020b7220 */ /* 0x040fe20000400000 */
[--C-:B------:R-:W-:Y:S02]  /*6b60*/  HADD2.F32 R13, -RZ, R10.reuse.H0_H0 ;  /* 0x2000000aff0d7230 */ /* 0x100fe40000004100 */
[----:B------:R-:W-:Y:S01]  /*6b70*/  FMUL R207, R2, R207 ;  /* 0x000000cf02cf7220 */ /* 0x000fe20000400000 */
[----:B------:R-:W-:-:S02]  /*6b80*/  HADD2.F32 R10, -RZ, R10.H1_H1 ;  /* 0x3000000aff0a7230 */ /* 0x000fc40000004100 */
[C---:B------:R-:W-:Y:S01]  /*6b90*/  FFMA R209, R16.reuse, R14, R209 ;  /* 0x0000000e10d17223 */ /* 0x040fe200000000d1 */
[--C-:B------:R-:W-:Y:S02]  /*6ba0*/  HADD2.F32 R14, -RZ, R15.reuse.H0_H0 ;  /* 0x2000000fff0e7230 */ /* 0x100fe40000004100 */
[C---:B------:R-:W-:Y:S01]  /*6bb0*/  FFMA R211, R16.reuse, R13, R211 ;  /* 0x0000000d10d37223 */ /* 0x040fe200000000d3 */
[----:B------:R-:W-:Y:S02]  /*6bc0*/  HADD2.F32 R20, -RZ, R15.H1_H1 ;  /* 0x3000000fff147230 */ /* 0x000fe40000004100 */
[----:B------:R-:W-:Y:S01]  /*6bd0*/  FFMA R10, R16, R10, R11 ;  /* 0x0000000a100a7223 */ /* 0x000fe2000000000b */
[----:B------:R-:W-:Y:S02]  /*6be0*/  HADD2.F32 R12, -RZ, R12.H1_H1 ;  /* 0x3000000cff0c7230 */ /* 0x000fe40000004100 */
[C---:B------:R-:W-:Y:S01]  /*6bf0*/  FMUL R13, R2.reuse, R206 ;  /* 0x000000ce020d7220 */ /* 0x040fe20000400000 */
[----:B------:R-:W-:Y:S01]  /*6c00*/  F2FP.F16.E4M3.UNPACK_B R15, R4.H1 ;  /* 0x00000004ff0f723e */ /* 0x000fe200030006ff */
[----:B------:R-:W-:Y:S01]  /*6c10*/  FMUL R11, R2, R208 ;  /* 0x000000d0020b7220 */ /* 0x000fe20000400000 */
[C---:B------:R-:W-:Y:S01]  /*6c20*/  FFMA R207, R16.reuse, R14, R207 ;  /* 0x0000000e10cf7223 */ /* 0x040fe200000000cf */
[C---:B------:R-:W-:Y:S01]  /*6c30*/  FFMA R14, R16.reuse, R20, R13 ;  /* 0x00000014100e7223 */ /* 0x040fe2000000000d */
[----:B------:R-:W-:Y:S01]  /*6c40*/  F2FP.F16.E4M3.UNPACK_B R21, R5 ;  /* 0x00000005ff15723e */ /* 0x000fe200020006ff */
[----:B------:R-:W-:Y:S01]  /*6c50*/  FFMA R12, R16, R12, R11 ;  /* 0x0000000c100c7223 */ /* 0x000fe2000000000b */
[----:B------:R-:W-:-:S02]  /*6c60*/  HADD2.F32 R20, -RZ, R15.H1_H1 ;  /* 0x3000000fff147230 */ /* 0x000fc40000004100 */
[C---:B------:R-:W-:Y:S01]  /*6c70*/  FMUL R11, R2.reuse, R204 ;  /* 0x000000cc020b7220 */ /* 0x040fe20000400000 */
[----:B------:R-:W-:Y:S02]  /*6c80*/  HADD2.F32 R13, -RZ, R15.H0_H0 ;  /* 0x2000000fff0d7230 */ /* 0x000fe40000004100 */
[----:B------:R-:W-:Y:S01]  /*6c90*/  FMUL R203, R2, R203 ;  /* 0x000000cb02cb7220 */ /* 0x000fe20000400000 */
[--C-:B------:R-:W-:Y:S01]  /*6ca0*/  HADD2.F32 R24, -RZ, R21.reuse.H0_H0 ;  /* 0x20000015ff187230 */ /* 0x100fe20000004100 */
[----:B------:R-:W-:Y:S01]  /*6cb0*/  F2FP.F16.E4M3.UNPACK_B R15, R5.H1 ;  /* 0x00000005ff0f723e */ /* 0x000fe200030006ff */
[----:B------:R-:W-:Y:S01]  /*6cc0*/  FFMA R20, R16, R20, R11 ;  /* 0x0000001410147223 */ /* 0x000fe2000000000b */
[----:B------:R-:W-:Y:S02]  /*6cd0*/  HADD2.F32 R21, -RZ, R21.H1_H1 ;  /* 0x30000015ff157230 */ /* 0x000fe40000004100 */
[C---:B------:R-:W-:Y:S01]  /*6ce0*/  FMUL R11, R2.reuse, R202 ;  /* 0x000000ca020b7220 */ /* 0x040fe20000400000 */
[----:B------:R-:W-:Y:S01]  /*6cf0*/  FMUL R205, R2, R205 ;  /* 0x000000cd02cd7220 */ /* 0x000fe20000400000 */
[----:B------:R-:W-:Y:S01]  /*6d00*/  FFMA R203, R16, R24, R203 ;  /* 0x0000001810cb7223 */ /* 0x000fe200000000cb */
[----:B------:R-:W-:-:S02]  /*6d10*/  HADD2.F32 R26, -RZ, R15.H0_H0 ;  /* 0x2000000fff1a7230 */ /* 0x000fc40000004100 */
[C---:B------:R-:W-:Y:S01]  /*6d20*/  FFMA R24, R16.reuse, R21, R11 ;  /* 0x0000001510187223 */ /* 0x040fe2000000000b */
[----:B------:R-:W-:Y:S01]  /*6d30*/  FFMA R205, R16, R13, R205 ;  /* 0x0000000d10cd7223 */ /* 0x000fe200000000cd */
[----:B------:R-:W-:Y:S02]  /*6d40*/  HADD2.F32 R28, -RZ, R15.H1_H1 ;  /* 0x3000000fff1c7230 */ /* 0x000fe40000004100 */
[C---:B------:R-:W-:Y:S01]  /*6d50*/  FMUL R201, R2.reuse, R201 ;  /* 0x000000c902c97220 */ /* 0x040fe20000400000 */
[----:B------:R-:W-:Y:S01]  /*6d60*/  F2FP.F16.E4M3.UNPACK_B R11, R6.H1 ;  /* 0x00000006ff0b723e */ /* 0x000fe200030006ff */
[----:B------:R-:W-:Y:S01]  /*6d70*/  FMUL R13, R2, R200 ;  /* 0x000000c8020d7220 */ /* 0x000fe20000400000 */
[----:B------:R-:W-:Y:S01]  /*6d80*/  F2FP.F16.E4M3.UNPACK_B R15, R6 ;  /* 0x00000006ff0f723e */ /* 0x000fe200020006ff */
[----:B------:R-:W-:Y:S01]  /*6d90*/  FFMA R201, R16, R26, R201 ;  /* 0x0000001a10c97223 */ /* 0x000fe200000000c9 */
[----:B------:R-:W-:Y:S01]  /*6da0*/  FMUL R197, R2, R197 ;  /* 0x000000c502c57220 */ /* 0x000fe20000400000 */
[----:B------:R-:W-:Y:S01]  /*6db0*/  FFMA R26, R16, R28, R13 ;  /* 0x0000001c101a7223 */ /* 0x000fe2000000000d */
[----:B------:R-:W-:-:S02]  /*6dc0*/  HADD2.F32 R30, -RZ, R11.H0_H0 ;  /* 0x2000000bff1e7230 */ /* 0x000fc40000004100 */
[C---:B------:R-:W-:Y:S01]  /*6dd0*/  FMUL R199, R2.reuse, R199 ;  /* 0x000000c702c77220 */ /* 0x040fe20000400000 */
[--C-:B------:R-:W-:Y:S02]  /*6de0*/  HADD2.F32 R21, -RZ, R15.reuse.H0_H0 ;  /* 0x2000000fff157230 */ /* 0x100fe40000004100 */
[----:B------:R-:W-:Y:S01]  /*6df0*/  FMUL R13, R2, R196 ;  /* 0x000000c4020d7220 */ /* 0x000fe20000400000 */
[----:B------:R-:W-:Y:S02]  /*6e00*/  HADD2.F32 R28, -RZ, R15.H1_H1 ;  /* 0x3000000fff1c7230 */ /* 0x000fe40000004100 */
[----:B------:R-:W-:Y:S01]  /*6e10*/  FFMA R197, R16, R30, R197 ;  /* 0x0000001e10c57223 */ /* 0x000fe200000000c5 */
[----:B------:R-:W-:Y:S02]  /*6e20*/  HADD2.F32 R32, -RZ, R11.H1_H1 ;  /* 0x3000000bff207230 */ /* 0x000fe40000004100 */
[----:B------:R-:W-:Y:S01]  /*6e30*/  FMUL R11, R2, R198 ;  /* 0x000000c6020b7220 */ /* 0x000fe20000400000 */
[----:B------:R-:W-:Y:S01]  /*6e40*/  FFMA R199, R16, R21, R199 ;  /* 0x0000001510c77223 */ /* 0x000fe200000000c7 */
[----:B------:R-:W-:-:S02]  /*6e50*/  F2FP.SATFINITE.E4M3.F32.PACK_AB_MERGE_C R10, R10, R211, RZ ;  /* 0x000000d30a0a723e */ /* 0x000fc400048070ff */
[C---:B------:R-:W-:Y:S01]  /*6e60*/  FFMA R28, R16.reuse, R28, R11 ;  /* 0x0000001c101c7223 */ /* 0x040fe2000000000b */
[----:B------:R-:W-:Y:S01]  /*6e70*/  FFMA R30, R16, R32, R13 ;  /* 0x00000020101e7223 */ /* 0x000fe2000000000d */
[----:B------:R-:W-:Y:S02]  /*6e80*/  F2FP.SATFINITE.E4M3.F32.PACK_AB_MERGE_C R12, R12, R209, RZ ;  /* 0x000000d10c0c723e */ /* 0x000fe400048070ff */
[----:B------:R-:W-:Y:S02]  /*6e90*/  F2FP.SATFINITE.E4M3.F32.PACK_AB_MERGE_C R14, R14, R207, RZ ;  /* 0x000000cf0e0e723e */ /* 0x000fe400048070ff */
[----:B------:R-:W-:Y:S02]  /*6ea0*/  F2FP.SATFINITE.E4M3.F32.PACK_AB_MERGE_C R20, R20, R205, RZ ;  /* 0x000000cd1414723e */ /* 0x000fe400048070ff */
[----:B------:R-:W-:Y:S02]  /*6eb0*/  F2FP.SATFINITE.E4M3.F32.PACK_AB_MERGE_C R24, R24, R203, RZ ;  /* 0x000000cb1818723e */ /* 0x000fe400048070ff */
[----:B------:R-:W-:-:S02]  /*6ec0*/  F2FP.SATFINITE.E4M3.F32.PACK_AB_MERGE_C R26, R26, R201, RZ ;  /* 0x000000c91a1a723e */ /* 0x000fc400048070ff */
[----:B------:R-:W-:Y:S02]  /*6ed0*/  F2FP.SATFINITE.E4M3.F32.PACK_AB_MERGE_C R28, R28, R199, RZ ;  /* 0x000000c71c1c723e */ /* 0x000fe400048070ff */
[----:B------:R-:W-:Y:S01]  /*6ee0*/  F2FP.SATFINITE.E4M3.F32.PACK_AB_MERGE_C R30, R30, R197, RZ ;  /* 0x000000c51e1e723e */ /* 0x000fe200048070ff */
[----:B------:R-:W-:Y:S06]  /*6ef0*/  @P0 BRA `(.L_x_66) ;  /* 0x0000000000040947 */ /* 0x000fec0003800000 */
[----:B------:R-:W-:-:S04]  /*6f00*/  DEPBAR.LE SB0, 0x1 ;  /* 0x000080400000791a */ /* 0x000fc80000000000 */
.L_x_66:
[----:B------:R-:W-:Y:S05]  /*6f10*/  WARPSYNC.ALL ;  /* 0x0000000000007948 */ /* 0x000fea0003800000 */
[----:B------:R-:W-:Y:S06]  /*6f20*/  BAR.SYNC.DEFER_BLOCKING 0x1, 0x100 ;  /* 0x0044000000007b1d */ /* 0x000fec0000010000 */
        /* <DEDUP_REMOVED lines=19> */
[----:B------:R-:W-:Y:S02]  /*7060*/  UIADD3 UR4, UR49, 0x5100, URZ ;  /* 0x0000510031047890 */ /* 0x000fe4000fffe03f */
[----:B------:R-:W-:Y:S01]  /*7070*/  UIADD3.X UR9, URZ, UR59, URZ, UP0, !UPT ;  /* 0x0000003b3f097290 */ /* 0x000fe200087fe43f */
[----:B------:R-:W-:Y:S01]  /*7080*/  UMOV UR6, UR42 ;  /* 0x0000002a00067c82 */ /* 0x000fe20008000000 */
[----:B------:R-:W-:-:S07]  /*7090*/  UMOV UR7, UR43 ;  /* 0x0000002b00077c82 */ /* 0x000fce0008000000 */
[----:B------:R1:W-:Y:S02]  /*70a0*/  UTMASTG.3D [UR4], [UR8] ;  /* 0x00000004080073b5 */ /* 0x0003e40008010000 */
[----:B-1----:R0:W-:Y:S02]  /*70b0*/  UTMACMDFLUSH ;  /* 0x00000000000079b7 */ /* 0x0021e40000000000 */
.L_x_68:
[----:B------:R-:W-:Y:S05]  /*70c0*/  BSYNC B0 ;  /* 0x0000000000007941 */ /* 0x000fea0003800000 */
.L_x_67:
[----:B------:R-:W4:Y:S04]  /*70d0*/  LDL R13, [R1+0xb4] ;  /* 0x0000b400010d7983 */ /* 0x000f280000100800 */
[----:B------:R-:W5:Y:S01]  /*70e0*/  LDL R12, [R1+0xb8] ;  /* 0x0000b800010c7983 */ /* 0x000f620000100800 */
[----:B------:R-:W-:Y:S01]  /*70f0*/  BSSY B0, `(.L_x_69) ;  /* 0x0000036000007945 */ /* 0x000fe20003800000 */
[----:B----4-:R-:W-:Y:S01]  /*7100*/  IMAD.MOV.U32 R11, RZ, RZ, R13 ;  /* 0x000000ffff0b7224 */ /* 0x010fe200078e000d */
[----:B-----5:R-:W-:Y:S02]  /*7110*/  MOV R10, R12 ;  /* 0x0000000c000a7202 */ /* 0x020fe40000000f00 */
[----:B------:R-:W-:Y:S05]  /*7120*/  @!P1 BRA `(.L_x_70) ;  /* 0x0000000000c89947 */ /* 0x000fea0003800000 */
[----:B------:R-:W-:-:S04]  /*7130*/  MOV R10, UR54 ;  /* 0x00000036000a7c02 */ /* 0x000fc80008000f00 */
[----:B------:R-:W-:-:S13]  /*7140*/  ISETP.NE.AND P3, PT, R10, 0x3, PT ;  /* 0x000000030a00780c */ /* 0x000fda0003f65270 */
[----:B------:R-:W-:Y:S05]  /*7150*/  @!P3 BRA `(.L_x_71) ;  /* 0x000000000004b947 */ /* 0x000fea0003800000 */
[----:B------:R-:W-:Y:S01]  /*7160*/  BPT.TRAP 0x1 ;  /* 0x000000040000795c */ /* 0x000fe20000300000 */
.L_x_71:
[----:B------:R-:W-:Y:S01]  /*7170*/  LEA R14, R13, UR49, 0x3 ;  /* 0x000000310d0e7c11 */ /* 0x000fe2000f8e18ff */
[----:B------:R-:W-:Y:S01]  /*7180*/  BSSY B1, `(.L_x_72) ;  /* 0x0000004000017945 */ /* 0x000fe20003800000 */
[----:B------:R-:W-:-:S04]  /*7190*/  SHF.L.U32 R11, R12, 0x1f, RZ ;  /* 0x0000001f0c0b7819 */ /* 0x000fc800000006ff */
[----:B------:R-:W1:Y:S02]  /*71a0*/  SYNCS.PHASECHK.TRANS64.TRYWAIT P4, [R14+URZ+0x80], R11 ;  /* 0x0000800b0e0075a7 */ /* 0x000e64000808017f */
[----:B-1----:R-:W-:Y:S05]  /*71b0*/  @!P4 BRA `(.L_x_73) ;  /* 0x0000007400b4c947 */ /* 0x002fea0003800000 */
.L_x_241:
[----:B------:R-:W-:Y:S05]  /*71c0*/  BSYNC B1 ;  /* 0x0000000000017941 */ /* 0x000fea0003800000 */
.L_x_72:
[----:B------:R-:W-:Y:S04]  /*71d0*/  BSSY B1, `(.L_x_74) ;  /* 0x0000012000017945 */ /* 0x000fe80003800000 */
[----:B------:R-:W-:Y:S05]  /*71e0*/  @P2 BRA `(.L_x_75) ;  /* 0x0000000000402947 */ /* 0x000fea0003800000 */
[----:B------:R-:W4:Y:S02]  /*71f0*/  LDL R10, [R1+0xb4] ;  /* 0x0000b400010a7983 */ /* 0x000f240000100800 */
[----:B----4-:R-:W-:-:S05]  /*7200*/  IMAD R15, R10, 0x1000, R7 ;  /* 0x000010000a0f7824 */ /* 0x010fca00078e0207 */
[----:B------:R-:W-:Y:S01]  /*7210*/  IADD3 R3, R15, UR49, RZ ;  /* 0x000000310f037c10 */ /* 0x000fe2000fffe0ff */
[----:B------:R-:W-:Y:S03]  /*7220*/  LDS.U16 R4, [R15+UR49+0x100] ;  /* 0x000100310f047984 */ /* 0x000fe60008000400 */
[----:B------:R-:W-:Y:S01]  /*7230*/  IADD3 R20, R3, R8, RZ ;  /* 0x0000000803147210 */ /* 0x000fe20007ffe0ff */
[----:B------:R-:W-:Y:S04]  /*7240*/  LDS.U16 R5, [R15+UR49+0x208] ;  /* 0x000208310f057984 */ /* 0x000fe80008000400 */
[----:B------:R-:W4:Y:S04]  /*7250*/  LDS.U16 R3, [R15+UR49+0x200] ;  /* 0x000200310f037984 */ /* 0x000f280008000400 */
[----:B------:R-:W5:Y:S04]  /*7260*/  LDS.U16 R6, [R15+UR49+0x108] ;  /* 0x000108310f067984 */ /* 0x000f680008000400 */
[----:B------:R-:W-:Y:S04]  /*7270*/  LDS.U16 R10, [R20+0x200] ;  /* 0x00020000140a7984 */ /* 0x000fe80000000400 */
[----:B-1----:R-:W1:Y:S04]  /*7280*/  LDS.U16 R11, [R20+0x100] ;  /* 0x00010000140b7984 */ /* 0x002e680000000400 */
[----:B------:R-:W-:Y:S04]  /*7290*/  LDS.U16 R12, [R20+0x208] ;  /* 0x00020800140c7984 */ /* 0x000fe80000000400 */
[----:B------:R-:W2:Y:S01]  /*72a0*/  LDS.U16 R13, [R20+0x108] ;  /* 0x00010800140d7984 */ /* 0x000ea20000000400 */
[----:B----4-:R-:W-:-:S02]  /*72b0*/  PRMT R3, R4, 0x5410, R3 ;  /* 0x0000541004037816 */ /* 0x010fc40000000003 */
[----:B-----5:R-:W-:Y:S02]  /*72c0*/  PRMT R4, R6, 0x5410, R5 ;  /* 0x0000541006047816 */ /* 0x020fe40000000005 */
[----:B-1----:R-:W-:Y:S02]  /*72d0*/  PRMT R5, R11, 0x5410, R10 ;  /* 0x000054100b057816 */ /* 0x002fe4000000000a */
[----:B--2---:R-:W-:-:S07]  /*72e0*/  PRMT R6, R13, 0x5410, R12 ;  /* 0x000054100d067816 */ /* 0x004fce000000000c */
.L_x_75:
[----:B------:R-:W-:Y:S05]  /*72f0*/  BSYNC B1 ;  /* 0x0000000000017941 */ /* 0x000fea0003800000 */
.L_x_74:
        /* <DEDUP_REMOVED lines=8> */
.L_x_76:
[----:B------:R-:W5:Y:S04]  /*7380*/  LDL.LU R13, [R1+0xb4] ;  /* 0x0000b400010d7983 */ /* 0x000f680000300800 */
[----:B------:R-:W2:Y:S01]  /*7390*/  LDL.LU R12, [R1+0xb8] ;  /* 0x0000b800010c7983 */ /* 0x000ea20000300800 */
[----:B------:R-:W-:Y:S01]  /*73a0*/  VIADD R10, R14, 0xa0 ;  /* 0x000000a00e0a7836 */ /* 0x000fe20000000000 */
[----:B-1----:R-:W1:Y:S04]  /*73b0*/  S2R R11, SR_CgaCtaId ;  /* 0x00000000000b7919 */ /* 0x002e680000008800 */
[----:B-1----:R-:W-:-:S04]  /*73c0*/  PRMT R10, R11, 0x654, R10 ;  /* 0x000006540b0a7816 */ /* 0x002fc8000000000a */
[----:B----4-:R1:W-:Y:S01]  /*73d0*/  SYNCS.ARRIVE.TRANS64.RED.A1T0 RZ, [R10+URZ], RZ ;  /* 0x000000ff0aff79a7 */ /* 0x0103e2000810043f */
[----:B-----5:R-:W-:-:S04]  /*73e0*/  IADD3 R11, R13, 0x1, RZ ;  /* 0x000000010d0b7810 */ /* 0x020fc80007ffe0ff */
[----:B------:R-:W-:-:S04]  /*73f0*/  ISETP.NE.AND P3, PT, R11, 0x4, PT ;  /* 0x000000040b00780c */ /* 0x000fc80003f65270 */
[----:B-1----:R-:W-:Y:S02]  /*7400*/  SEL R10, RZ, 0x1, P3 ;  /* 0x00000001ff0a7807 */ /* 0x002fe40001800000 */
[----:B------:R-:W-:Y:S02]  /*7410*/  SEL R11, R11, RZ, P3 ;  /* 0x000000ff0b0b7207 */ /* 0x000fe40001800000 */
[----:B--2---:R-:W-:-:S03]  /*7420*/  LOP3.LUT R10, R12, R10, RZ, 0x3c, !PT ;  /* 0x0000000a0c0a7212 */ /* 0x004fc600078e3cff */
[----:B------:R1:W-:Y:S04]  /*7430*/  STL [R1+0xb4], R11 ;  /* 0x0000b40b01007387 */ /* 0x0003e80000100800 */
[----:B------:R1:W-:Y:S02]  /*7440*/  STL [R1+0xb8], R10 ;  /* 0x0000b80a01007387 */ /* 0x0003e40000100800 */
.L_x_70:
[----:B------:R-:W-:Y:S05]  /*7450*/  BSYNC B0 ;  /* 0x0000000000007941 */ /* 0x000fea0003800000 */
.L_x_69:
[----:B------:R-:W-:Y:S01]  /*7460*/  F2FP.F16.E4M3.UNPACK_B R14, R3.H1 ;  /* 0x00000003ff0e723e */ /* 0x000fe200030006ff */
        /* <DEDUP_REMOVED lines=65> */
.L_x_77:
        /* <DEDUP_REMOVED lines=16> */
[----:B-----5:R-:W5:Y:S02]  /*7980*/  FENCE.VIEW.ASYNC.S ;  /* 0x00000000000073c6 */ /* 0x020f640000000000 */
[----:B-----5:R-:W-:Y:S06]  /*7990*/  BAR.SYNC.DEFER_BLOCKING 0x1, 0x100 ;  /* 0x0044000000007b1d */ /* 0x020fec0000010000 */
[----:B----4-:R-:W-:Y:S05]  /*79a0*/  @P0 BRA `(.L_x_79) ;  /* 0x0000000000200947 */ /* 0x010fea0003800000 */
[----:B------:R-:W-:Y:S02]  /*79b0*/  UIADD3 UR8, UP0, UR58, 0x4f0, URZ ;  /* 0x000004f03a087890 */ /* 0x000fe4000ff1e03f */
[----:B------:R-:W-:Y:S02]  /*79c0*/  UIADD3 UR5, UR41, 0x40, URZ ;  /* 0x0000004029057890 */ /* 0x000fe4000fffe03f */
[----:B------:R-:W-:Y:S02]  /*79d0*/  UIADD3 UR4, UR49, 0x4100, URZ ;  /* 0x0000410031047890 */ /* 0x000fe4000fffe03f */
[----:B------:R-:W-:Y:S01]  /*79e0*/  UIADD3.X UR9, URZ, UR59, URZ, UP0, !UPT ;  /* 0x0000003b3f097290 */ /* 0x000fe200087fe43f */
[----:B------:R-:W-:Y:S01]  /*79f0*/  UMOV UR6, UR42 ;  /* 0x0000002a00067c82 */ /* 0x000fe20008000000 */
[----:B------:R-:W-:-:S07]  /*7a00*/  UMOV UR7, UR43 ;  /* 0x0000002b00077c82 */ /* 0x000fce0008000000 */
[----:B------:R4:W-:Y:S02]  /*7a10*/  UTMASTG.3D [UR4], [UR8] ;  /* 0x00000004080073b5 */ /* 0x0009e40008010000 */
[----:B----4-:R0:W-:Y:S02]  /*7a20*/  UTMACMDFLUSH ;  /* 0x00000000000079b7 */ /* 0x0101e40000000000 */
.L_x_79:
[----:B------:R-:W-:Y:S05]  /*7a30*/  BSYNC B0 ;  /* 0x0000000000007941 */ /* 0x000fea0003800000 */
.L_x_78:
[----:B------:R-:W-:Y:S04]  /*7a40*/  BSSY B0, `(.L_x_80) ;  /* 0x000003c000007945 */ /* 0x000fe80003800000 */
[----:B------:R-:W-:Y:S05]  /*7a50*/  @!P1 BRA `(.L_x_81) ;  /* 0x0000000000e89947 */ /* 0x000fea0003800000 */
[----:B------:R-:W-:-:S04]  /*7a60*/  MOV R12, UR54 ;  /* 0x00000036000c7c02 */ /* 0x000fc80008000f00 */
[----:B------:R-:W-:-:S13]  /*7a70*/  ISETP.NE.AND P3, PT, R12, 0x3, PT ;  /* 0x000000030c00780c */ /* 0x000fda0003f65270 */
[----:B------:R-:W-:Y:S05]  /*7a80*/  @!P3 BRA `(.L_x_82) ;  /* 0x000000000004b947 */ /* 0x000fea0003800000 */
[----:B------:R-:W-:Y:S01]  /*7a90*/  BPT.TRAP 0x1 ;  /* 0x000000040000795c */ /* 0x000fe20000300000 */
.L_x_82:
[----:B------:R-:W4:Y:S04]  /*7aa0*/  LDL R13, [R1+0xb8] ;  /* 0x0000b800010d7983 */ /* 0x000f280000100800 */
[----:B------:R-:W5:Y:S01]  /*7ab0*/  LDL R12, [R1+0xb4] ;  /* 0x0000b400010c7983 */ /* 0x000f620000100800 */
[----:B------:R-:W-:Y:S01]  /*7ac0*/  BSSY B1, `(.L_x_83) ;  /* 0x0000005000017945 */ /* 0x000fe20003800000 */
[----:B----4-:R-:W-:Y:S02]  /*7ad0*/  SHF.L.U32 R13, R13, 0x1f, RZ ;  /* 0x0000001f0d0d7819 */ /* 0x010fe400000006ff */
[----:B-----5:R-:W-:-:S04]  /*7ae0*/  LEA R12, R12, UR49, 0x3 ;  /* 0x000000310c0c7c11 */ /* 0x020fc8000f8e18ff */
[----:B------:R-:W4:Y:S02]  /*7af0*/  SYNCS.PHASECHK.TRANS64.TRYWAIT P4, [R12+URZ+0x80], R13 ;  /* 0x0000800d0c0075a7 */ /* 0x000f24000808017f */
[----:B----4-:R-:W-:Y:S05]  /*7b00*/  @!P4 BRA `(.L_x_84) ;  /* 0x0000006c0074c947 */ /* 0x010fea0003800000 */
.L_x_242:
[----:B------:R-:W-:Y:S05]  /*7b10*/  BSYNC B1 ;  /* 0x0000000000017941 */ /* 0x000fea0003800000 */
.L_x_83:
[----:B------:R-:W-:Y:S04]  /*7b20*/  BSSY B1, `(.L_x_85) ;  /* 0x0000012000017945 */ /* 0x000fe80003800000 */
[----:B------:R-:W-:Y:S05]  /*7b30*/  @P2 BRA `(.L_x_86) ;  /* 0x0000000000402947 */ /* 0x000fea0003800000 */
[----:B------:R-:W5:Y:S02]  /*7b40*/  LDL R14, [R1+0xb4] ;  /* 0x0000b400010e7983 */ /* 0x000f640000100800 */
[----:B-----5:R-:W-:-:S05]  /*7b50*/  IMAD R20, R14, 0x1000, R7 ;  /* 0x000010000e147824 */ /* 0x020fca00078e0207 */
[----:B------:R-:W-:Y:S01]  /*7b60*/  IADD3 R3, R20, UR49, RZ ;  /* 0x0000003114037c10 */ /* 0x000fe2000fffe0ff */
[----:B------:R-:W-:Y:S03]  /*7b70*/  LDS.U16 R4, [R20+UR49+0x100] ;  /* 0x0001003114047984 */ /* 0x000fe60008000400 */
[----:B------:R-:W-:Y:S01]  /*7b80*/  IADD3 R21, R3, R8, RZ ;  /* 0x0000000803157210 */ /* 0x000fe20007ffe0ff */
[----:B------:R-:W-:Y:S04]  /*7b90*/  LDS.U16 R5, [R20+UR49+0x208] ;  /* 0x0002083114057984 */ /* 0x000fe80008000400 */
[----:B------:R-:W5:Y:S04]  /*7ba0*/  LDS.U16 R3, [R20+UR49+0x200] ;  /* 0x0002003114037984 */ /* 0x000f680008000400 */
[----:B------:R-:W1:Y:S04]  /*7bb0*/  LDS.U16 R6, [R20+UR49+0x108] ;  /* 0x0001083114067984 */ /* 0x000e680008000400 */
[----:B----4-:R-:W-:Y:S04]  /*7bc0*/  LDS.U16 R12, [R21+0x200] ;  /* 0x00020000150c7984 */ /* 0x010fe80000000400 */
[----:B------:R-:W4:Y:S04]  /*7bd0*/  LDS.U16 R13, [R21+0x100] ;  /* 0x00010000150d7984 */ /* 0x000f280000000400 */
[----:B------:R-:W-:Y:S04]  /*7be0*/  LDS.U16 R14, [R21+0x208] ;  /* 0x00020800150e7984 */ /* 0x000fe80000000400 */
[----:B------:R-:W2:Y:S01]  /*7bf0*/  LDS.U16 R15, [R21+0x108] ;  /* 0x00010800150f7984 */ /* 0x000ea20000000400 */
[----:B-----5:R-:W-:-:S02]  /*7c00*/  PRMT R3, R4, 0x5410, R3 ;  /* 0x0000541004037816 */ /* 0x020fc40000000003 */
[----:B-1----:R-:W-:Y:S02]  /*7c10*/  PRMT R4, R6, 0x5410, R5 ;  /* 0x0000541006047816 */ /* 0x002fe40000000005 */
[----:B----4-:R-:W-:Y:S02]  /*7c20*/  PRMT R5, R13, 0x5410, R12 ;  /* 0x000054100d057816 */ /* 0x010fe4000000000c */
[----:B--2---:R-:W-:-:S07]  /*7c30*/  PRMT R6, R15, 0x5410, R14 ;  /* 0x000054100f067816 */ /* 0x004fce000000000e */
.L_x_86:
[----:B------:R-:W-:Y:S05]  /*7c40*/  BSYNC B1 ;  /* 0x0000000000017941 */ /* 0x000fea0003800000 */
.L_x_85:
[----:B------:R-:W-:Y:S01]  /*7c50*/  @!PT LDS RZ, [RZ] ;  /* 0x00000000fffff984 */ /* 0x000fe20000000800 */
[----:B------:R-:W-:Y:S01]  /*7c60*/  @!PT LDS RZ, [RZ] ;  /* 0x00000000fffff984 */ /* 0x000fe20000000800 */
[----:B------:R-:W-:Y:S01]  /*7c70*/  @!PT LDS RZ, [RZ] ;  /* 0x00000000fffff984 */ /* 0x000fe20000000800 */
[----:B------:R-:W-:Y:S01]  /*7c80*/  @!PT LDS RZ, [RZ] ;  /* 0x00000000fffff984 */ /* 0x000fe20000000800 */
[----:B------:R5:W-:Y:S06]  /*7c90*/  MEMBAR.ALL.CTA ;  /* 0x0000000000007992 */ /* 0x000bec0000008000 */
[----:B-----5:R-:W1:Y:S01]  /*7ca0*/  FENCE.VIEW.ASYNC.S ;  /* 0x00000000000073c6 */ /* 0x020e620000000000 */
[----:B------:R-:W-:Y:S05]  /*7cb0*/  @!P3 BRA `(.L_x_87) ;  /* 0x000000000004b947 */ /* 0x000fea0003800000 */
[----:B------:R-:W-:Y:S01]  /*7cc0*/  BPT.TRAP 0x1 ;  /* 0x000000040000795c */ /* 0x000fe20000300000 */
.L_x_87:
[----:B------:R-:W5:Y:S04]  /*7cd0*/  LDL.LU R14, [R1+0xb4] ;  /* 0x0000b400010e7983 */ /* 0x000f680000300800 */
[----:B------:R-:W2:Y:S01]  /*7ce0*/  LDL.LU R15, [R1+0xb8] ;  /* 0x0000b800010f7983 */ /* 0x000ea20000300800 */
[C---:B----4-:R-:W-:Y:S02]  /*7cf0*/  LEA R12, R11.reuse, UR49, 0x3 ;  /* 0x000000310b0c7c11 */ /* 0x050fe4000f8e18ff */
[----:B-1----:R-:W-:Y:S01]  /*7d00*/  IADD3 R11, R11, 0x1, RZ ;  /* 0x000000010b0b7810 */ /* 0x002fe20007ffe0ff */
[----:B------:R-:W1:Y:S02]  /*7d10*/  S2R R13, SR_CgaCtaId ;  /* 0x00000000000d7919 */ /* 0x000e640000008800 */
[----:B------:R-:W-:Y:S01]  /*7d20*/  VIADD R12, R12, 0xa0 ;  /* 0x000000a00c0c7836 */ /* 0x000fe20000000000 */
[----:B------:R-:W-:-:S04]  /*7d30*/  ISETP.NE.AND P3, PT, R11, 0x4, PT ;  /* 0x000000040b00780c */ /* 0x000fc80003f65270 */
[----:B------:R-:W-:Y:S02]  /*7d40*/  SEL R11, R11, RZ, P3 ;  /* 0x000000ff0b0b7207 */ /* 0x000fe40001800000 */
[----:B-1----:R-:W-:Y:S02]  /*7d50*/  PRMT R12, R13, 0x654, R12 ;  /* 0x000006540d0c7816 */ /* 0x002fe4000000000c */
[----:B------:R-:W-:Y:S02]  /*7d60*/  SEL R13, RZ, 0x1, P3 ;  /* 0x00000001ff0d7807 */ /* 0x000fe40001800000 */
[----:B------:R5:W-:Y:S02]  /*7d70*/  SYNCS.ARRIVE.TRANS64.RED.A1T0 RZ, [R12+URZ], RZ ;  /* 0x000000ff0cff79a7 */ /* 0x000be4000810043f */
[----:B------:R-:W-:Y:S02]  /*7d80*/  LOP3.LUT R10, R10, R13, RZ, 0x3c, !PT ;  /* 0x0000000d0a0a7212 */ /* 0x000fe400078e3cff */
[----:B-----5:R-:W-:-:S04]  /*7d90*/  IADD3 R12, R14, 0x1, RZ ;  /* 0x000000010e0c7810 */ /* 0x020fc80007ffe0ff */
[----:B------:R-:W-:-:S04]  /*7da0*/  ISETP.NE.AND P4, PT, R12, 0x4, PT ;  /* 0x000000040c00780c */ /* 0x000fc80003f85270 */
[----:B------:R-:W-:Y:S02]  /*7db0*/  SEL R14, RZ, 0x1, P4 ;  /* 0x00000001ff0e7807 */ /* 0x000fe40002000000 */
[----:B------:R-:W-:Y:S02]  /*7dc0*/  SEL R12, R12, RZ, P4 ;  /* 0x000000ff0c0c7207 */ /* 0x000fe40002000000 */
[----:B--2---:R-:W-:-:S03]  /*7dd0*/  LOP3.LUT R15, R15, R14, RZ, 0x3c, !PT ;  /* 0x0000000e0f0f7212 */ /* 0x004fc600078e3cff */
[----:B------:R4:W-:Y:S04]  /*7de0*/  STL [R1+0xb4], R12 ;  /* 0x0000b40c01007387 */ /* 0x0009e80000100800 */
[----:B------:R4:W-:Y:S02]  /*7df0*/  STL [R1+0xb8], R15 ;  /* 0x0000b80f01007387 */ /* 0x0009e40000100800 */
.L_x_81:
[----:B------:R-:W-:Y:S05]  /*7e00*/  BSYNC B0 ;  /* 0x0000000000007941 */ /* 0x000fea0003800000 */
.L_x_80:
[----:B------:R-:W-:Y:S01]  /*7e10*/  F2FP.F16.E4M3.UNPACK_B R14, R3.H1 ;  /* 0x00000003ff0e723e */ /* 0x000fe200030006ff */
[C---:B------:R-:W-:Y:S01]  /*7e20*/  FMUL R177, R2.reuse, R177 ;  /* 0x000000b102b17220 */ /* 0x040fe20000400000 */
[----:B----4-:R-:W-:Y:S01]  /*7e30*/  F2FP.F16.E4M3.UNPACK_B R12, R3 ;  /* 0x00000003ff0c723e */ /* 0x010fe200020006ff */
        /* <DEDUP_REMOVED lines=63> */
.L_x_88:
        /* <DEDUP_REMOVED lines=27> */
.L_x_90:
[----:B------:R-:W-:Y:S05]  /*83e0*/  BSYNC B0 ;  /* 0x0000000000007941 */ /* 0x000fea0003800000 */
.L_x_89:
[----:B------:R-:W-:Y:S04]  /*83f0*/  BSSY B0, `(.L_x_91) ;  /* 0x000003c000007945 */ /* 0x000fe80003800000 */
[----:B------:R-:W-:Y:S05]  /*8400*/  @!P1 BRA `(.L_x_92) ;  /* 0x0000000000e89947 */ /* 0x000fea0003800000 */
[----:B------:R-:W-:-:S05]  /*8410*/  IMAD.U32 R12, RZ, RZ, UR54 ;  /* 0x00000036ff0c7e24 */ /* 0x000fca000f8e00ff */
[----:B------:R-:W-:-:S13]  /*8420*/  ISETP.NE.AND P3, PT, R12, 0x3, PT ;  /* 0x000000030c00780c */ /* 0x000fda0003f65270 */
[----:B------:R-:W-:Y:S05]  /*8430*/  @!P3 BRA `(.L_x_93) ;  /* 0x000000000004b947 */ /* 0x000fea0003800000 */
[----:B------:R-:W-:Y:S01]  /*8440*/  BPT.TRAP 0x1 ;  /* 0x000000040000795c */ /* 0x000fe20000300000 */
.L_x_93:
[----:B------:R-:W4:Y:S04]  /*8450*/  LDL R13, [R1+0xb8] ;  /* 0x0000b800010d7983 */ /* 0x000f280000100800 */
[----:B------:R-:W5:Y:S01]  /*8460*/  LDL R12, [R1+0xb4] ;  /* 0x0000b400010c7983 */ /* 0x000f620000100800 */
[----:B------:R-:W-:Y:S01]  /*8470*/  BSSY B1, `(.L_x_94) ;  /* 0x0000005000017945 */ /* 0x000fe20003800000 */
[----:B----4-:R-:W-:Y:S02]  /*8480*/  SHF.L.U32 R13, R13, 0x1f, RZ ;  /* 0x0000001f0d0d7819 */ /* 0x010fe400000006ff */
[----:B-----5:R-:W-:-:S04]  /*8490*/  LEA R12, R12, UR49, 0x3 ;  /* 0x000000310c0c7c11 */ /* 0x020fc8000f8e18ff */
[----:B------:R-:W4:Y:S02]  /*84a0*/  SYNCS.PHASECHK.TRANS64.TRYWAIT P4, [R12+URZ+0x80], R13 ;  /* 0x0000800d0c0075a7 */ /* 0x000f24000808017f */
[----:B----4-:R-:W-:Y:S05]  /*84b0*/  @!P4 BRA `(.L_x_95) ;  /* 0x00000064001cc947 */ /* 0x010fea0003800000 */
.L_x_243:
[----:B------:R-:W-:Y:S05]  /*84c0*/  BSYNC B1 ;  /* 0x0000000000017941 */ /* 0x000fea0003800000 */
.L_x_94:
[----:B------:R-:W-:Y:S04]  /*84d0*/  BSSY B1, `(.L_x_96) ;  /* 0x0000012000017945 */ /* 0x000fe80003800000 */
[----:B------:R-:W-:Y:S05]  /*84e0*/  @P2 BRA `(.L_x_97) ;  /* 0x0000000000402947 */ /* 0x000fea0003800000 */
[----:B------:R-:W5:Y:S02]  /*84f0*/  LDL R14, [R1+0xb4] ;  /* 0x0000b400010e7983 */ /* 0x000f640000100800 */
[----:B-----5:R-:W-:-:S04]  /*8500*/  LEA R20, R14, R7, 0xc ;  /* 0x000000070e147211 */ /* 0x020fc800078e60ff */
[----:B------:R-:W-:Y:S01]  /*8510*/  IADD3 R3, R20, UR49, RZ ;  /* 0x0000003114037c10 */ /* 0x000fe2000fffe0ff */
[----:B------:R-:W-:Y:S04]  /*8520*/  LDS.U16 R4, [R20+UR49+0x100] ;  /* 0x0001003114047984 */ /* 0x000fe80008000400 */
[----:B------:R-:W-:Y:S01]  /*8530*/  IMAD.IADD R21, R3, 0x1, R8 ;  /* 0x0000000103157824 */ /* 0x000fe200078e0208 */
        /* <DEDUP_REMOVED lines=11> */
.L_x_97:
[----:B------:R-:W-:Y:S05]  /*85f0*/  BSYNC B1 ;  /* 0x0000000000017941 */ /* 0x000fea0003800000 */
.L_x_96:
        /* <DEDUP_REMOVED lines=8> */
.L_x_98:
[----:B------:R-:W5:Y:S04]  /*8680*/  LDL.LU R14, [R1+0xb4] ;  /* 0x0000b400010e7983 */ /* 0x000f680000300800 */
[----:B------:R-:W2:Y:S01]  /*8690*/  LDL.LU R15, [R1+0xb8] ;  /* 0x0000b800010f7983 */ /* 0x000ea20000300800 */
[C---:B----4-:R-:W-:Y:S02]  /*86a0*/  LEA R12, R11.reuse, UR49, 0x3 ;  /* 0x000000310b0c7c11 */ /* 0x050fe4000f8e18ff */
[----:B-1----:R-:W-:Y:S01]  /*86b0*/  IADD3 R11, R11, 0x1, RZ ;  /* 0x000000010b0b7810 */ /* 0x002fe20007ffe0ff */
[----:B------:R-:W1:Y:S01]  /*86c0*/  S2R R13, SR_CgaCtaId ;  /* 0x00000000000d7919 */ /* 0x000e620000008800 */
[----:B------:R-:W-:Y:S02]  /*86d0*/  IADD3 R12, R12, 0xa0, RZ ;  /* 0x000000a00c0c7810 */ /* 0x000fe40007ffe0ff */
[----:B------:R-:W-:-:S04]  /*86e0*/  ISETP.NE.AND P3, PT, R11, 0x4, PT ;  /* 0x000000040b00780c */ /* 0x000fc80003f65270 */
[----:B------:R-:W-:Y:S02]  /*86f0*/  SEL R11, R11, RZ, P3 ;  /* 0x000000ff0b0b7207 */ /* 0x000fe40001800000 */
[----:B-1----:R-:W-:Y:S02]  /*8700*/  PRMT R12, R13, 0x654, R12 ;  /* 0x000006540d0c7816 */ /* 0x002fe4000000000c */
[----:B------:R-:W-:Y:S02]  /*8710*/  SEL R13, RZ, 0x1, P3 ;  /* 0x00000001ff0d7807 */ /* 0x000fe40001800000 */
[----:B------:R5:W-:Y:S02]  /*8720*/  SYNCS.ARRIVE.TRANS64.RED.A1T0 RZ, [R12+URZ], RZ ;  /* 0x000000ff0cff79a7 */ /* 0x000be4000810043f */
[----:B------:R-:W-:Y:S01]  /*8730*/  LOP3.LUT R10, R10, R13, RZ, 0x3c, !PT ;  /* 0x0000000d0a0a7212 */ /* 0x000fe200078e3cff */
[----:B-----5:R-:W-:-:S05]  /*8740*/  VIADD R12, R14, 0x1 ;  /* 0x000000010e0c7836 */ /* 0x020fca0000000000 */
[----:B------:R-:W-:-:S04]  /*8750*/  ISETP.NE.AND P4, PT, R12, 0x4, PT ;  /* 0x000000040c00780c */ /* 0x000fc80003f85270 */
[----:B------:R-:W-:Y:S02]  /*8760*/  SEL R14, RZ, 0x1, P4 ;  /* 0x00000001ff0e7807 */ /* 0x000fe40002000000 */
[----:B------:R-:W-:Y:S02]  /*8770*/  SEL R12, R12, RZ, P4 ;  /* 0x000000ff0c0c7207 */ /* 0x000fe40002000000 */
[----:B--2---:R-:W-:-:S03]  /*8780*/  LOP3.LUT R15, R15, R14, RZ, 0x3c, !PT ;  /* 0x0000000e0f0f7212 */ /* 0x004fc600078e3cff */
[----:B------:R4:W-:Y:S04]  /*8790*/  STL [R1+0xb4], R12 ;  /* 0x0000b40c01007387 */ /* 0x0009e80000100800 */
[----:B------:R4:W-:Y:S02]  /*87a0*/  STL [R1+0xb8], R15 ;  /* 0x0000b80f01007387 */ /* 0x0009e40000100800 */
.L_x_92:
[----:B------:R-:W-:Y:S05]  /*87b0*/  BSYNC B0 ;  /* 0x0000000000007941 */ /* 0x000fea0003800000 */
.L_x_91:
        /* <DEDUP_REMOVED lines=25> */
[----:B------:R-:W-:Y:S01]  /*8950*/  HADD2.F32 R15, -RZ, R21.H0_H0 ;  /* 0x20000015ff0f7230 */ /* 0x000fe20000004100 */
[----:B------:R-:W-:Y:S01]  /*8960*/  F2FP.F16.E4M3.UNPACK_B R21, R5.H1 ;  /* 0x00000005ff15723e */ /* 0x000fe200030006ff */
[--C-:B------:R-:W-:Y:S02]  /*8970*/  HADD2.F32 R26, -RZ, R25.reuse.H0_H0 ;  /* 0x20000019ff1a7230 */ /* 0x100fe40000004100 */
[----:B------:R-:W-:Y:S01]  /*8980*/  FMUL R155, R2, R155 ;  /* 0x0000009b029b7220 */ /* 0x000fe20000400000 */
[----:B------:R-:W-:Y:S01]  /*8990*/  FFMA R24, R16, R24, R13 ;  /* 0x0000001810187223 */ /* 0x000fe2000000000d */
[----:B------:R-:W-:Y:S02]  /*89a0*/  HADD2.F32 R25, -RZ, R25.H1_H1 ;  /* 0x30000019ff197230 */ /* 0x000fe40000004100 */
[C---:B------:R-:W-:Y:S01]  /*89b0*/  FMUL R157, R2.reuse, R157 ;  /* 0x0000009d029d7220 */ /* 0x040fe20000400000 */
[----:B------:R-:W-:Y:S01]  /*89c0*/  FMUL R13, R2, R154 ;  /* 0x0000009a020d7220 */ /* 0x000fe20000400000 */
[----:B------:R-:W-:Y:S01]  /*89d0*/  FFMA R155, R16, R26, R155 ;  /* 0x0000001a109b7223 */ /* 0x000fe2000000009b */
[----:B------:R-:W-:-:S02]  /*89e0*/  HADD2.F32 R28, -RZ, R21.H0_H0 ;  /* 0x20000015ff1c7230 */ /* 0x000fc40000004100 */
[----:B------:R-:W-:Y:S01]  /*89f0*/  FFMA R157, R16, R15, R157 ;  /* 0x0000000f109d7223 */ /* 0x000fe2000000009d */
[----:B------:R-:W-:Y:S02]  /*8a00*/  HADD2.F32 R30, -RZ, R21.H1_H1 ;  /* 0x30000015ff1e7230 */ /* 0x000fe40000004100 */
[----:B------:R-:W-:Y:S01]  /*8a10*/  FMUL R153, R2, R153 ;  /* 0x0000009902997220 */ /* 0x000fe20000400000 */
[----:B------:R-:W-:Y:S01]  /*8a20*/  FFMA R26, R16, R25, R13 ;  /* 0x00000019101a7223 */ /* 0x000fe2000000000d */
[----:B------:R-:W-:Y:S01]  /*8a30*/  FMUL R15, R2, R152 ;  /* 0x00000098020f7220 */ /* 0x000fe20000400000 */
[----:B------:R-:W-:Y:S01]  /*8a40*/  F2FP.F16.E4M3.UNPACK_B R21, R6 ;  /* 0x00000006ff15723e */ /* 0x000fe200020006ff */
[C---:B------:R-:W-:Y:S01]  /*8a50*/  FFMA R153, R16.reuse, R28, R153 ;  /* 0x0000001c10997223 */ /* 0x040fe20000000099 */
[----:B------:R-:W-:Y:S01]  /*8a60*/  F2FP.F16.E4M3.UNPACK_B R13, R6.H1 ;  /* 0x00000006ff0d723e */ /* 0x000fe200030006ff */
[----:B------:R-:W-:Y:S01]  /*8a70*/  FFMA R28, R16, R30, R15 ;  /* 0x0000001e101c7223 */ /* 0x000fe2000000000f */
[----:B------:R-:W-:Y:S01]  /*8a80*/  FMUL R23, R2, R23 ;  /* 0x0000001702177220 */ /* 0x000fe20000400000 */
[----:B------:R-:W-:-:S02]  /*8a90*/  HADD2.F32 R25, -RZ, R21.H0_H0 ;  /* 0x20000015ff197230 */ /* 0x000fc40000004100 */
[C---:B------:R-:W-:Y:S01]  /*8aa0*/  FMUL R19, R2.reuse, R19 ;  /* 0x0000001302137220 */ /* 0x040fe20000400000 */
[----:B------:R-:W-:Y:S02]  /*8ab0*/  HADD2.F32 R30, -RZ, R21.H1_H1 ;  /* 0x30000015ff1e7230 */ /* 0x000fe40000004100 */
[----:B------:R-:W-:Y:S01]  /*8ac0*/  FMUL R15, R2, R18 ;  /* 0x00000012020f7220 */ /* 0x000fe20000400000 */
[--C-:B------:R-:W-:Y:S02]  /*8ad0*/  HADD2.F32 R32, -RZ, R13.reuse.H0_H0 ;  /* 0x2000000dff207230 */ /* 0x100fe40000004100 */
[----:B------:R-:W-:Y:S01]  /*8ae0*/  FFMA R23, R16, R25, R23 ;  /* 0x0000001910177223 */ /* 0x000fe20000000017 */
[----:B------:R-:W-:Y:S02]  /*8af0*/  HADD2.F32 R34, -RZ, R13.H1_H1 ;  /* 0x3000000dff227230 */ /* 0x000fe40000004100 */
[----:B------:R-:W-:Y:S01]  /*8b00*/  FMUL R13, R2, R22 ;  /* 0x00000016020d7220 */ /* 0x000fe20000400000 */
[----:B------:R-:W-:Y:S01]  /*8b10*/  F2FP.SATFINITE.E4M3.F32.PACK_AB_MERGE_C R12, R12, R163, RZ ;  /* 0x000000a30c0c723e */ /* 0x000fe200048070ff */
[----:B------:R-:W-:Y:S01]  /*8b20*/  FFMA R19, R16, R32, R19 ;  /* 0x0000002010137223 */ /* 0x000fe20000000013 */
[----:B------:R-:W-:Y:S01]  /*8b30*/  F2FP.SATFINITE.E4M3.F32.PACK_AB_MERGE_C R14, R14, R161, RZ ;  /* 0x000000a10e0e723e */ /* 0x000fe200048070ff */
[C---:B------:R-:W-:Y:S01]  /*8b40*/  FFMA R18, R16.reuse, R30, R13 ;  /* 0x0000001e10127223 */ /* 0x040fe2000000000d */
[----:B------:R-:W-:Y:S01]  /*8b50*/  FFMA R22, R16, R34, R15 ;  /* 0x0000002210167223 */ /* 0x000fe2000000000f */
[----:B------:R-:W-:-:S02]  /*8b60*/  F2FP.SATFINITE.E4M3.F32.PACK_AB_MERGE_C R20, R20, R159, RZ ;  /* 0x0000009f1414723e */ /* 0x000fc400048070ff */
[----:B------:R-:W-:Y:S02]  /*8b70*/  F2FP.SATFINITE.E4M3.F32.PACK_AB_MERGE_C R24, R24, R157, RZ ;  /* 0x0000009d1818723e */ /* 0x000fe400048070ff */
[----:B------:R-:W-:Y:S02]  /*8b80*/  F2FP.SATFINITE.E4M3.F32.PACK_AB_MERGE_C R26, R26, R155, RZ ;  /* 0x0000009b1a1a723e */ /* 0x000fe400048070ff */
[----:B------:R-:W-:Y:S02]  /*8b90*/  F2FP.SATFINITE.E4M3.F32.PACK_AB_MERGE_C R28, R28, R153, RZ ;  /* 0x000000991c1c723e */ /* 0x000fe400048070ff */
[----:B------:R-:W-:Y:S02]  /*8ba0*/  F2FP.SATFINITE.E4M3.F32.PACK_AB_MERGE_C R18, R18, R23, RZ ;  /* 0x000000171212723e */ /* 0x000fe400048070ff */
[----:B------:R-:W-:Y:S01]  /*8bb0*/  F2FP.SATFINITE.E4M3.F32.PACK_AB_MERGE_C R22, R22, R19, RZ ;  /* 0x000000131616723e */ /* 0x000fe200048070ff */
[----:B------:R-:W-:Y:S06]  /*8bc0*/  @P0 BRA `(.L_x_99) ;  /* 0x0000000000040947 */ /* 0x000fec0003800000 */
[----:B------:R-:W-:-:S04]  /*8bd0*/  DEPBAR.LE SB0, 0x1 ;  /* 0x000080400000791a */ /* 0x000fc80000000000 */
.L_x_99:
        /* <DEDUP_REMOVED lines=27> */
.L_x_101:
[----:B------:R-:W-:Y:S05]  /*8d90*/  BSYNC B0 ;  /* 0x0000000000007941 */ /* 0x000fea0003800000 */
.L_x_100:
[----:B------:R-:W-:Y:S04]  /*8da0*/  BSSY B0, `(.L_x_102) ;  /* 0x000003c000007945 */ /* 0x000fe80003800000 */
[----:B------:R-:W-:Y:S05]  /*8db0*/  @!P1 BRA `(.L_x_103) ;  /* 0x0000000000e89947 */ /* 0x000fea0003800000 */
[----:B------:R-:W-:-:S04]  /*8dc0*/  MOV R12, UR54 ;  /* 0x00000036000c7c02 */ /* 0x000fc80008000f00 */
[----:B------:R-:W-:-:S13]  /*8dd0*/  ISETP.NE.AND P3, PT, R12, 0x3, PT ;  /* 0x000000030c00780c */ /* 0x000fda0003f65270 */
[----:B------:R-:W-:Y:S05]  /*8de0*/  @!P3 BRA `(.L_x_104) ;  /* 0x000000000004b947 */ /* 0x000fea0003800000 */
[----:B------:R-:W-:Y:S01]  /*8df0*/  BPT.TRAP 0x1 ;  /* 0x000000040000795c */ /* 0x000fe20000300000 */
.L_x_104:
[----:B------:R-:W4:Y:S04]  /*8e00*/  LDL R13, [R1+0xb8] ;  /* 0x0000b800010d7983 */ /* 0x000f280000100800 */
[----:B------:R-:W5:Y:S01]  /*8e10*/  LDL R12, [R1+0xb4] ;  /* 0x0000b400010c7983 */ /* 0x000f620000100800 */
[----:B------:R-:W-:Y:S01]  /*8e20*/  BSSY B1, `(.L_x_105) ;  /* 0x0000005000017945 */ /* 0x000fe20003800000 */
[----:B----4-:R-:W-:Y:S02]  /*8e30*/  SHF.L.U32 R13, R13, 0x1f, RZ ;  /* 0x0000001f0d0d7819 */ /* 0x010fe400000006ff */
[----:B-----5:R-:W-:-:S04]  /*8e40*/  LEA R12, R12, UR49, 0x3 ;  /* 0x000000310c0c7c11 */ /* 0x020fc8000f8e18ff */
[----:B------:R-:W4:Y:S02]  /*8e50*/  SYNCS.PHASECHK.TRANS64.TRYWAIT P4, [R12+URZ+0x80], R13 ;  /* 0x0000800d0c0075a7 */ /* 0x000f24000808017f */
[----:B----4-:R-:W-:Y:S05]  /*8e60*/  @!P4 BRA `(.L_x_106) ;  /* 0x0000005800c4c947 */ /* 0x010fea0003800000 */
.L_x_244:
[----:B------:R-:W-:Y:S05]  /*8e70*/  BSYNC B1 ;  /* 0x0000000000017941 */ /* 0x000fea0003800000 */
.L_x_105:
[----:B------:R-:W-:Y:S04]  /*8e80*/  BSSY B1, `(.L_x_107) ;  /* 0x0000012000017945 */ /* 0x000fe80003800000 */
[----:B------:R-:W-:Y:S05]  /*8e90*/  @P2 BRA `(.L_x_108) ;  /* 0x0000000000402947 */ /* 0x000fea0003800000 */
[----:B------:R-:W5:Y:S02]  /*8ea0*/  LDL R14, [R1+0xb4] ;  /* 0x0000b400010e7983 */ /* 0x000f640000100800 */
[----:B-----5:R-:W-:-:S05]  /*8eb0*/  LEA R18, R14, R7, 0xc ;  /* 0x000000070e127211 */ /* 0x020fca00078e60ff */
[----:B------:R-:W-:Y:S01]  /*8ec0*/  VIADD R3, R18, UR49 ;  /* 0x0000003112037c36 */ /* 0x000fe20008000000 */
[----:B------:R-:W-:Y:S04]  /*8ed0*/  LDS.U16 R4, [R18+UR49+0x100] ;  /* 0x0001003112047984 */ /* 0x000fe80008000400 */
        /* <DEDUP_REMOVED lines=12> */
.L_x_108:
[----:B------:R-:W-:Y:S05]  /*8fa0*/  BSYNC B1 ;  /* 0x0000000000017941 */ /* 0x000fea0003800000 */
.L_x_107:
        /* <DEDUP_REMOVED lines=8> */
.L_x_109:
[----:B------:R-:W5:Y:S04]  /*9030*/  LDL.LU R14, [R1+0xb4] ;  /* 0x0000b400010e7983 */ /* 0x000f680000300800 */
[----:B------:R-:W2:Y:S01]  /*9040*/  LDL.LU R15, [R1+0xb8] ;  /* 0x0000b800010f7983 */ /* 0x000ea20000300800 */
[C---:B----4-:R-:W-:Y:S01]  /*9050*/  LEA R12, R11.reuse, UR49, 0x3 ;  /* 0x000000310b0c7c11 */ /* 0x050fe2000f8e18ff */
[----:B-1----:R-:W-:Y:S01]  /*9060*/  VIADD R11, R11, 0x1 ;  /* 0x000000010b0b7836 */ /* 0x002fe20000000000 */
[----:B------:R-:W1:Y:S02]  /*9070*/  S2R R13, SR_CgaCtaId ;  /* 0x00000000000d7919 */ /* 0x000e640000008800 */
[----:B------:R-:W-:Y:S02]  /*9080*/  IADD3 R12, R12, 0xa0, RZ ;  /* 0x000000a00c0c7810 */ /* 0x000fe40007ffe0ff */
        /* <DEDUP_REMOVED lines=13> */
.L_x_103:
[----:B------:R-:W-:Y:S05]  /*9160*/  BSYNC B0 ;  /* 0x0000000000007941 */ /* 0x000fea0003800000 */
.L_x_102:
[----:B------:R-:W5:Y:S04]  /*9170*/  LDL.LU R33, [R1] ;  /* 0x0000000001217983 */ /* 0x000f680000300800 */
[----:B------:R-:W2:Y:S04]  /*9180*/  LDL.LU R31, [R1+0x4] ;  /* 0x00000400011f7983 */ /* 0x000ea80000300800 */
[----:B------:R-:W3:Y:S04]  /*9190*/  LDL.LU R29, [R1+0x8] ;  /* 0x00000800011d7983 */ /* 0x000ee80000300800 */
[----:B------:R-:W3:Y:S01]  /*91a0*/  LDL.LU R32, [R1+0xc] ;  /* 0x00000c0001207983 */ /* 0x000ee20000300800 */
[----:B----4-:R-:W-:-:S03]  /*91b0*/  F2FP.F16.E4M3.UNPACK_B R12, R3 ;  /* 0x00000003ff0c723e */ /* 0x010fc600020006ff */
[----:B------:R-:W4:Y:S01]  /*91c0*/  LDL.LU R26, [R1+0x10] ;  /* 0x00001000011a7983 */ /* 0x000f220000300800 */
[----:B------:R-:W-:-:S03]  /*91d0*/  F2FP.F16.E4M3.UNPACK_B R14, R3.H1 ;  /* 0x00000003ff0e723e */ /* 0x000fc600030006ff */
[----:B------:R-:W4:Y:S01]  /*91e0*/  LDL.LU R21, [R1+0x14] ;  /* 0x0000140001157983 */ /* 0x000f220000300800 */
[----:B------:R-:W-:-:S03]  /*91f0*/  HADD2.F32 R15, -RZ, R12.H0_H0 ;  /* 0x2000000cff0f7230 */ /* 0x000fc60000004100 */
[----:B------:R-:W4:Y:S01]  /*9200*/  LDL.LU R30, [R1+0x18] ;  /* 0x00001800011e7983 */ /* 0x000f220000300800 */
[----:B------:R-:W-:Y:S02]  /*9210*/  HADD2.F32 R12, -RZ, R12.H1_H1 ;  /* 0x3000000cff0c7230 */ /* 0x000fe40000004100 */
[C---:B------:R-:W-:Y:S01]  /*9220*/  FMUL R13, R2.reuse, R228 ;  /* 0x000000e4020d7220 */ /* 0x040fe20000400000 */
[----:B------:R-:W-:Y:S01]  /*9230*/  HADD2.F32 R18, -RZ, R14.H0_H0 ;  /* 0x2000000eff127230 */ /* 0x000fe20000004100 */
[----:B------:R-:W4:Y:S01]  /*9240*/  LDL.LU R28, [R1+0x1c] ;  /* 0x00001c00011c7983 */ /* 0x000f220000300800 */
[C---:B------:R-:W-:Y:S01]  /*9250*/  FMUL R17, R2.reuse, R17 ;  /* 0x0000001102117220 */ /* 0x040fe20000400000 */
[----:B------:R-:W-:Y:S01]  /*9260*/  FMUL R229, R2, R229 ;  /* 0x000000e502e57220 */ /* 0x000fe20000400000 */
[----:B------:R-:W-:Y:S01]  /*9270*/  F2FP.F16.E4M3.UNPACK_B R19, R4 ;  /* 0x00000004ff13723e */ /* 0x000fe200020006ff */
[----:B------:R-:W4:Y:S01]  /*9280*/  LDL.LU R25, [R1+0x20] ;  /* 0x0000200001197983 */ /* 0x000f220000300800 */
[C---:B------:R-:W-:Y:S01]  /*9290*/  FFMA R12, R16.reuse, R12, R13 ;  /* 0x0000000c100c7223 */ /* 0x040fe2000000000d */
[C---:B------:R-:W-:Y:S01]  /*92a0*/  FFMA R17, R16.reuse, R15, R17 ;  /* 0x0000000f10117223 */ /* 0x040fe20000000011 */
[----:B------:R-:W-:Y:S01]  /*92b0*/  FFMA R229, R16, R18, R229 ;  /* 0x0000001210e57223 */ /* 0x000fe200000000e5 */
[----:B------:R-:W4:Y:S01]  /*92c0*/  LDL.LU R34, [R1+0x24] ;  /* 0x0000240001227983 */ /* 0x000f220000300800 */
[----:B------:R-:W-:-:S02]  /*92d0*/  HADD2.F32 R18, -RZ, R19.H0_H0 ;  /* 0x20000013ff127230 */ /* 0x000fc40000004100 */
[----:B------:R-:W-:Y:S01]  /*92e0*/  HADD2.F32 R22, -RZ, R19.H1_H1 ;  /* 0x30000013ff167230 */ /* 0x000fe20000004100 */
[----:B------:R-:W-:Y:S01]  /*92f0*/  F2FP.F16.E4M3.UNPACK_B R20, R4.H1 ;  /* 0x00000004ff14723e */ /* 0x000fe200030006ff */
[----:B------:R-:W-:Y:S02]  /*9300*/  HADD2.F32 R14, -RZ, R14.H1_H1 ;  /* 0x3000000eff0e7230 */ /* 0x000fe40000004100 */
[C---:B-----5:R-:W-:Y:S02]  /*9310*/  FMUL R13, R2.reuse, R33 ;  /* 0x00000021020d7220 */ /* 0x060fe40000400000 */
[----:B------:R-:W5:Y:S01]  /*9320*/  LDL.LU R33, [R1+0x28] ;  /* 0x0000280001217983 */ /* 0x000f620000300800 */
[----:B--2---:R-:W-:-:S03]  /*9330*/  FMUL R15, R2, R31 ;  /* 0x0000001f020f7220 */ /* 0x004fc60000400000 */
[----:B------:R-:W2:Y:S01]  /*9340*/  LDL.LU R31, [R1+0x2c] ;  /* 0x00002c00011f7983 */ /* 0x000ea20000300800 */
[----:B---3--:R-:W-:-:S03]  /*9350*/  FMUL R19, R2, R29 ;  /* 0x0000001d02137220 */ /* 0x008fc60000400000 */
[----:B------:R-:W3:Y:S01]  /*9360*/  LDL.LU R29, [R1+0x30] ;  /* 0x00003000011d7983 */ /* 0x000ee20000300800 */
[C---:B------:R-:W-:Y:S01]  /*9370*/  FFMA R15, R16.reuse, R18, R15 ;  /* 0x00000012100f7223 */ /* 0x040fe2000000000f */
[C---:B------:R-:W-:Y:S01]  /*9380*/  FFMA R18, R16.reuse, R22, R19 ;  /* 0x0000001610127223 */ /* 0x040fe20000000013 */
[----:B------:R-:W-:Y:S01]  /*9390*/  FFMA R14, R16, R14, R13 ;  /* 0x0000000e100e7223 */ /* 0x000fe2000000000d */
[----:B------:R-:W-:Y:S01]  /*93a0*/  F2FP.F16.E4M3.UNPACK_B R23, R5 ;  /* 0x00000005ff17723e */ /* 0x000fe200020006ff */
[--C-:B------:R-:W-:Y:S02]  /*93b0*/  HADD2.F32 R22, -RZ, R20.reuse.H0_H0 ;  /* 0x20000014ff167230 */ /* 0x100fe40000004100 */
[C---:B------:R-:W-:Y:S01]  /*93c0*/  FMUL R13, R2.reuse, R32 ;  /* 0x00000020020d7220 */ /* 0x040fe20000400000 */
[----:B------:R-:W-:Y:S02]  /*93d0*/  HADD2.F32 R20, -RZ, R20.H1_H1 ;  /* 0x30000014ff147230 */ /* 0x000fe40000004100 */
[----:B----4-:R-:W-:Y:S01]  /*93e0*/  FMUL R19, R2, R26 ;  /* 0x0000001a02137220 */ /* 0x010fe20000400000 */
[----:B------:R-:W-:-:S02]  /*93f0*/  HADD2.F32 R26, -RZ, R23.H0_H0 ;  /* 0x20000017ff1a7230 */ /* 0x000fc40000004100 */
[----:B------:R-:W-:Y:S01]  /*9400*/  FFMA R13, R16, R22, R13 ;  /* 0x00000016100d7223 */ /* 0x000fe2000000000d */
[----:B------:R-:W-:Y:S01]  /*9410*/  FMUL R21, R2, R21 ;  /* 0x0000001502157220 */ /* 0x000fe20000400000 */
[----:B------:R-:W-:Y:S01]  /*9420*/  F2FP.F16.E4M3.UNPACK_B R24, R5.H1 ;  /* 0x00000005ff18723e */ /* 0x000fe200030006ff */
[----:B------:R-:W-:Y:S01]  /*9430*/  FFMA R20, R16, R20, R19 ;  /* 0x0000001410147223 */ /* 0x000fe20000000013 */
[----:B------:R-:W-:Y:S02]  /*9440*/  HADD2.F32 R22, -RZ, R23.H1_H1 ;  /* 0x30000017ff167230 */ /* 0x000fe40000004100 */
[----:B------:R-:W-:Y:S01]  /*9450*/  FMUL R19, R2, R30 ;  /* 0x0000001e02137220 */ /* 0x000fe20000400000 */
[----:B------:R-:W-:Y:S01]  /*9460*/  FFMA R21, R16, R26, R21 ;  /* 0x0000001a10157223 */ /* 0x000fe20000000015 */
[--C-:B------:R-:W-:Y:S02]  /*9470*/  HADD2.F32 R26, -RZ, R24.reuse.H0_H0 ;  /* 0x20000018ff1a7230 */ /* 0x100fe40000004100 */
[----:B------:R-:W-:Y:S01]  /*9480*/  FMUL R23, R2, R28 ;  /* 0x0000001c02177220 */ /* 0x000fe20000400000 */
[----:B------:R-:W-:Y:S01]  /*9490*/  FFMA R22, R16, R22, R19 ;  /* 0x0000001610167223 */ /* 0x000fe20000000013 */
[-C--:B------:R-:W-:Y:S01]  /*94a0*/  F2FP.F16.E4M3.UNPACK_B R27, R6.reuse ;  /* 0x00000006ff1b723e */ /* 0x080fe200020006ff */
[----:B------:R-:W-:Y:S01]  /*94b0*/  HADD2.F32 R24, -RZ, R24.H1_H1 ;  /* 0x30000018ff187230 */ /* 0x000fe20000004100 */
[----:B------:R-:W-:Y:S01]  /*94c0*/  F2FP.F16.E4M3.UNPACK_B R19, R6.H1 ;  /* 0x00000006ff13723e */ /* 0x000fe200030006ff */
[----:B------:R-:W-:Y:S01]  /*94d0*/  FMUL R25, R2, R25 ;  /* 0x0000001902197220 */ /* 0x000fe20000400000 */
[----:B------:R-:W-:Y:S01]  /*94e0*/  FFMA R23, R16, R26, R23 ;  /* 0x0000001a10177223 */ /* 0x000fe20000000017 */
[----:B------:R-:W-:-:S02]  /*94f0*/  HADD2.F32 R26, -RZ, R27.H0_H0 ;  /* 0x2000001bff1a7230 */ /* 0x000fc40000004100 */
[--C-:B------:R-:W-:Y:S02]  /*9500*/  HADD2.F32 R30, -RZ, R19.reuse.H0_H0 ;  /* 0x20000013ff1e7230 */ /* 0x100fe40000004100 */
[----:B------:R-:W-:Y:S01]  /*9510*/  FFMA R24, R16, R24, R25 ;  /* 0x0000001810187223 */ /* 0x000fe20000000019 */
[----:B------:R-:W-:Y:S02]  /*9520*/  HADD2.F32 R32, -RZ, R19.H1_H1 ;  /* 0x30000013ff207230 */ /* 0x000fe40000004100 */
[----:B------:R-:W-:Y:S01]  /*9530*/  FMUL R19, R2, R34 ;  /* 0x0000002202137220 */ /* 0x000fe20000400000 */
[----:B------:R-:W-:-:S03]  /*9540*/  HADD2.F32 R28, -RZ, R27.H1_H1 ;  /* 0x3000001bff1c7230 */ /* 0x000fc60000004100 */
[----:B------:R-:W-:Y:S01]  /*9550*/  FFMA R19, R16, R26, R19 ;  /* 0x0000001a10137223 */ /* 0x000fe20000000013 */
[----:B------:R-:W-:Y:S02]  /*9560*/  F2FP.SATFINITE.E4M3.F32.PACK_AB_MERGE_C R12, R12, R17, RZ ;  /* 0x000000110c0c723e */ /* 0x000fe400048070ff */
[----:B------:R-:W-:Y:S02]  /*9570*/  F2FP.SATFINITE.E4M3.F32.PACK_AB_MERGE_C R14, R14, R229, RZ ;  /* 0x000000e50e0e723e */ /* 0x000fe400048070ff */
[----:B------:R-:W-:Y:S02]  /*9580*/  F2FP.SATFINITE.E4M3.F32.PACK_AB_MERGE_C R18, R18, R15, RZ ;  /* 0x0000000f1212723e */ /* 0x000fe400048070ff */
[----:B------:R-:W-:Y:S02]  /*9590*/  F2FP.SATFINITE.E4M3.F32.PACK_AB_MERGE_C R20, R20, R13, RZ ;  /* 0x0000000d1414723e */ /* 0x000fe400048070ff */
[----:B------:R-:W-:Y:S02]  /*95a0*/  F2FP.SATFINITE.E4M3.F32.PACK_AB_MERGE_C R22, R22, R21, RZ ;  /* 0x000000151616723e */ /* 0x000fe400048070ff */
[----:B------:R-:W-:Y:S01]  /*95b0*/  F2FP.SATFINITE.E4M3.F32.PACK_AB_MERGE_C R24, R24, R23, RZ ;  /* 0x000000171818723e */ /* 0x000fe200048070ff */
[C---:B-----5:R-:W-:Y:S01]  /*95c0*/  FMUL R25, R2.reuse, R33 ;  /* 0x0000002102197220 */ /* 0x060fe20000400000 */
[----:B--2---:R-:W-:-:S03]  /*95d0*/  FMUL R27, R2, R31 ;  /* 0x0000001f021b7220 */ /* 0x004fc60000400000 */
[----:B------:R-:W-:Y:S01]  /*95e0*/  FFMA R26, R16, R28, R25 ;  /* 0x0000001c101a7223 */ /* 0x000fe20000000019 */
[----:B---3--:R-:W-:Y:S01]  /*95f0*/  FMUL R29, R2, R29 ;  /* 0x0000001d021d7220 */ /* 0x008fe20000400000 */
[----:B------:R-:W-:-:S03]  /*9600*/  FFMA R27, R16, R30, R27 ;  /* 0x0000001e101b7223 */ /* 0x000fc6000000001b */
[----:B------:R-:W-:Y:S01]  /*9610*/  FFMA R28, R16, R32, R29 ;  /* 0x00000020101c7223 */ /* 0x000fe2000000001d */
[----:B------:R-:W-:-:S04]  /*9620*/  F2FP.SATFINITE.E4M3.F32.PACK_AB_MERGE_C R26, R26, R19, RZ ;  /* 0x000000131a1a723e */ /* 0x000fc800048070ff */
[----:B------:R-:W-:Y:S01]  /*9630*/  F2FP.SATFINITE.E4M3.F32.PACK_AB_MERGE_C R28, R28, R27, RZ ;  /* 0x0000001b1c1c723e */ /* 0x000fe200048070ff */
[----:B------:R-:W-:Y:S06]  /*9640*/  @P0 BRA `(.L_x_110) ;  /* 0x0000000000040947 */ /* 0x000fec0003800000 */
[----:B------:R-:W-:-:S04]  /*9650*/  DEPBAR.LE SB0, 0x1 ;  /* 0x000080400000791a */ /* 0x000fc80000000000 */
.L_x_110:
        /* <DEDUP_REMOVED lines=16> */
[----:B---3--:R-:W3:Y:S02]  /*9760*/  FENCE.VIEW.ASYNC.S ;  /* 0x00000000000073c6 */ /* 0x008ee40000000000 */
[----:B---3--:R-:W-:Y:S06]  /*9770*/  BAR.SYNC.DEFER_BLOCKING 0x1, 0x100 ;  /* 0x0044000000007b1d */ /* 0x008fec0000010000 */
[----:B--2---:R-:W-:Y:S05]  /*9780*/  @P0 BRA `(.L_x_112) ;  /* 0x0000000000200947 */ /* 0x004fea0003800000 */
[----:B------:R-:W-:Y:S02]  /*9790*/  UIADD3 UR8, UP0, UR58, 0x4f0, URZ ;  /* 0x000004f03a087890 */ /* 0x000fe4000ff1e03f */
[----:B------:R-:W-:Y:S02]  /*97a0*/  UIADD3 UR5, UR41, 0xa0, URZ ;  /* 0x000000a029057890 */ /* 0x000fe4000fffe03f */
[----:B------:R-:W-:Y:S02]  /*97b0*/  UIADD3 UR4, UR49, 0x5100, URZ ;  /* 0x0000510031047890 */ /* 0x000fe4000fffe03f */
[----:B------:R-:W-:Y:S01]  /*97c0*/  UIADD3.X UR9, URZ, UR59, URZ, UP0, !UPT ;  /* 0x0000003b3f097290 */ /* 0x000fe200087fe43f */
[----:B------:R-:W-:Y:S01]  /*97d0*/  UMOV UR6, UR42 ;  /* 0x0000002a00067c82 */ /* 0x000fe20008000000 */
[----:B------:R-:W-:-:S07]  /*97e0*/  UMOV UR7, UR43 ;  /* 0x0000002b00077c82 */ /* 0x000fce0008000000 */
[----:B------:R2:W-:Y:S02]  /*97f0*/  UTMASTG.3D [UR4], [UR8] ;  /* 0x00000004080073b5 */ /* 0x0005e40008010000 */
[----:B--2---:R0:W-:Y:S02]  /*9800*/  UTMACMDFLUSH ;  /* 0x00000000000079b7 */ /* 0x0041e40000000000 */
.L_x_112:
[----:B------:R-:W-:Y:S05]  /*9810*/  BSYNC B0 ;  /* 0x0000000000007941 */ /* 0x000fea0003800000 */
.L_x_111:
[----:B------:R-:W-:Y:S04]  /*9820*/  BSSY B0, `(.L_x_113) ;  /* 0x000003c000007945 */ /* 0x000fe80003800000 */
[----:B------:R-:W-:Y:S05]  /*9830*/  @!P1 BRA `(.L_x_114) ;  /* 0x0000000000e89947 */ /* 0x000fea0003800000 */
[----:B------:R-:W-:-:S04]  /*9840*/  MOV R12, UR54 ;  /* 0x00000036000c7c02 */ /* 0x000fc80008000f00 */
[----:B------:R-:W-:-:S13]  /*9850*/  ISETP.NE.AND P3, PT, R12, 0x3, PT ;  /* 0x000000030c00780c */ /* 0x000fda0003f65270 */
[----:B------:R-:W-:Y:S05]  /*9860*/  @!P3 BRA `(.L_x_115) ;  /* 0x000000000004b947 */ /* 0x000fea0003800000 */
[----:B------:R-:W-:Y:S01]  /*9870*/  BPT.TRAP 0x1 ;  /* 0x000000040000795c */ /* 0x000fe20000300000 */
.L_x_115:
[----:B------:R-:W2:Y:S04]  /*9880*/  LDL R13, [R1+0xb8] ;  /* 0x0000b800010d7983 */ /* 0x000ea80000100800 */
[----:B------:R-:W3:Y:S01]  /*9890*/  LDL R12, [R1+0xb4] ;  /* 0x0000b400010c7983 */ /* 0x000ee20000100800 */
[----:B------:R-:W-:Y:S01]  /*98a0*/  BSSY B1, `(.L_x_116) ;  /* 0x0000005000017945 */ /* 0x000fe20003800000 */
[----:B--2---:R-:W-:Y:S02]  /*98b0*/  SHF.L.U32 R13, R13, 0x1f, RZ ;  /* 0x0000001f0d0d7819 */ /* 0x004fe400000006ff */
[----:B---3--:R-:W-:-:S04]  /*98c0*/  LEA R12, R12, UR49, 0x3 ;  /* 0x000000310c0c7c11 */ /* 0x008fc8000f8e18ff */
[----:B------:R-:W2:Y:S02]  /*98d0*/  SYNCS.PHASECHK.TRANS64.TRYWAIT P4, [R12+URZ+0x80], R13 ;  /* 0x0000800d0c0075a7 */ /* 0x000ea4000808017f */
[----:B--2---:R-:W-:Y:S05]  /*98e0*/  @!P4 BRA `(.L_x_117) ;  /* 0x000000500038c947 */ /* 0x004fea0003800000 */
.L_x_245:
[----:B------:R-:W-:Y:S05]  /*98f0*/  BSYNC B1 ;  /* 0x0000000000017941 */ /* 0x000fea0003800000 */
.L_x_116:
[----:B------:R-:W-:Y:S04]  /*9900*/  BSSY B1, `(.L_x_118) ;  /* 0x0000012000017945 */ /* 0x000fe80003800000 */
[----:B------:R-:W-:Y:S05]  /*9910*/  @P2 BRA `(.L_x_119) ;  /* 0x0000000000402947 */ /* 0x000fea0003800000 */
[----:B------:R-:W3:Y:S02]  /*9920*/  LDL R14, [R1+0xb4] ;  /* 0x0000b400010e7983 */ /* 0x000ee40000100800 */
[----:B---3--:R-:W-:-:S05]  /*9930*/  IMAD R17, R14, 0x1000, R7 ;  /* 0x000010000e117824 */ /* 0x008fca00078e0207 */
[----:B------:R-:W-:Y:S01]  /*9940*/  IADD3 R3, R17, UR49, RZ ;  /* 0x0000003111037c10 */ /* 0x000fe2000fffe0ff */
[----:B------:R-:W-:Y:S03]  /*9950*/  LDS.U16 R4, [R17+UR49+0x100] ;  /* 0x0001003111047984 */ /* 0x000fe60008000400 */
[----:B------:R-:W-:Y:S01]  /*9960*/  IADD3 R18, R3, R8, RZ ;  /* 0x0000000803127210 */ /* 0x000fe20007ffe0ff */
[----:B------:R-:W-:Y:S04]  /*9970*/  LDS.U16 R5, [R17+UR49+0x208] ;  /* 0x0002083111057984 */ /* 0x000fe80008000400 */
[----:B------:R-:W3:Y:S04]  /*9980*/  LDS.U16 R3, [R17+UR49+0x200] ;  /* 0x0002003111037984 */ /* 0x000ee80008000400 */
[----:B------:R-:W4:Y:S04]  /*9990*/  LDS.U16 R6, [R17+UR49+0x108] ;  /* 0x0001083111067984 */ /* 0x000f280008000400 */
[----:B--2---:R-:W-:Y:S04]  /*99a0*/  LDS.U16 R12, [R18+0x200] ;  /* 0x00020000120c7984 */ /* 0x004fe80000000400 */
[----:B------:R-:W2:Y:S04]  /*99b0*/  LDS.U16 R13, [R18+0x100] ;  /* 0x00010000120d7984 */ /* 0x000ea80000000400 */
[----:B------:R-:W-:Y:S04]  /*99c0*/  LDS.U16 R14, [R18+0x208] ;  /* 0x00020800120e7984 */ /* 0x000fe80000000400 */
[----:B------:R-:W5:Y:S01]  /*99d0*/  LDS.U16 R15, [R18+0x108] ;  /* 0x00010800120f7984 */ /* 0x000f620000000400 */
[----:B---3--:R-:W-:-:S02]  /*99e0*/  PRMT R3, R4, 0x5410, R3 ;  /* 0x0000541004037816 */ /* 0x008fc40000000003 */
[----:B----4-:R-:W-:Y:S02]  /*99f0*/  PRMT R4, R6, 0x5410, R5 ;  /* 0x0000541006047816 */ /* 0x010fe40000000005 */
[----:B--2---:R-:W-:Y:S02]  /*9a00*/  PRMT R5, R13, 0x5410, R12 ;  /* 0x000054100d057816 */ /* 0x004fe4000000000c */
[----:B-----5:R-:W-:-:S07]  /*9a10*/  PRMT R6, R15, 0x5410, R14 ;  /* 0x000054100f067816 */ /* 0x020fce000000000e */
.L_x_119:
[----:B------:R-:W-:Y:S05]  /*9a20*/  BSYNC B1 ;  /* 0x0000000000017941 */ /* 0x000fea0003800000 */
.L_x_118:
[----:B------:R-:W-:Y:S01]  /*9a30*/  @!PT LDS RZ, [RZ] ;  /* 0x00000000fffff984 */ /* 0x000fe20000000800 */
[----:B------:R-:W-:Y:S01]  /*9a40*/  @!PT LDS RZ, [RZ] ;  /* 0x00000000fffff984 */ /* 0x000fe20000000800 */
[----:B------:R-:W-:Y:S01]  /*9a50*/  @!PT LDS RZ, [RZ] ;  /* 0x00000000fffff984 */ /* 0x000fe20000000800 */
[----:B------:R-:W-:Y:S01]  /*9a60*/  @!PT LDS RZ, [RZ] ;  /* 0x00000000fffff984 */ /* 0x000fe20000000800 */
[----:B------:R3:W-:Y:S06]  /*9a70*/  MEMBAR.ALL.CTA ;  /* 0x0000000000007992 */ /* 0x0007ec0000008000 */
[----:B---3--:R-:W3:Y:S01]  /*9a80*/  FENCE.VIEW.ASYNC.S ;  /* 0x00000000000073c6 */ /* 0x008ee20000000000 */
[----:B------:R-:W-:Y:S05]  /*9a90*/  @!P3 BRA `(.L_x_120) ;  /* 0x000000000004b947 */ /* 0x000fea0003800000 */
[----:B------:R-:W-:Y:S01]  /*9aa0*/  BPT.TRAP 0x1 ;  /* 0x000000040000795c */ /* 0x000fe20000300000 */
.L_x_120:
[----:B------:R-:W4:Y:S04]  /*9ab0*/  LDL.LU R14, [R1+0xb4] ;  /* 0x0000b400010e7983 */ /* 0x000f280000300800 */
[----:B------:R-:W5:Y:S01]  /*9ac0*/  LDL.LU R15, [R1+0xb8] ;  /* 0x0000b800010f7983 */ /* 0x000f620000300800 */
[C---:B--2---:R-:W-:Y:S02]  /*9ad0*/  LEA R12, R11.reuse, UR49, 0x3 ;  /* 0x000000310b0c7c11 */ /* 0x044fe4000f8e18ff */
[----:B-1----:R-:W-:Y:S01]  /*9ae0*/  IADD3 R11, R11, 0x1, RZ ;  /* 0x000000010b0b7810 */ /* 0x002fe20007ffe0ff */
[----:B------:R-:W1:Y:S02]  /*9af0*/  S2R R13, SR_CgaCtaId ;  /* 0x00000000000d7919 */ /* 0x000e640000008800 */
[----:B------:R-:W-:Y:S01]  /*9b00*/  VIADD R12, R12, 0xa0 ;  /* 0x000000a00c0c7836 */ /* 0x000fe20000000000 */
[----:B------:R-:W-:-:S04]  /*9b10*/  ISETP.NE.AND P3, PT, R11, 0x4, PT ;  /* 0x000000040b00780c */ /* 0x000fc80003f65270 */
[----:B------:R-:W-:Y:S02]  /*9b20*/  SEL R11, R11, RZ, P3 ;  /* 0x000000ff0b0b7207 */ /* 0x000fe40001800000 */
[----:B-1----:R-:W-:Y:S02]  /*9b30*/  PRMT R12, R13, 0x654, R12 ;  /* 0x000006540d0c7816 */ /* 0x002fe4000000000c */
[----:B------:R-:W-:Y:S02]  /*9b40*/  SEL R13, RZ, 0x1, P3 ;  /* 0x00000001ff0d7807 */ /* 0x000fe40001800000 */
[----:B---3--:R4:W-:Y:S02]  /*9b50*/  SYNCS.ARRIVE.TRANS64.RED.A1T0 RZ, [R12+URZ], RZ ;  /* 0x000000ff0cff79a7 */ /* 0x0089e4000810043f */
[----:B------:R-:W-:Y:S02]  /*9b60*/  LOP3.LUT R10, R10, R13, RZ, 0x3c, !PT ;  /* 0x0000000d0a0a7212 */ /* 0x000fe400078e3cff */
[----:B----4-:R-:W-:-:S04]  /*9b70*/  IADD3 R12, R14, 0x1, RZ ;  /* 0x000000010e0c7810 */ /* 0x010fc80007ffe0ff */
[----:B------:R-:W-:-:S04]  /*9b80*/  ISETP.NE.AND P4, PT, R12, 0x4, PT ;  /* 0x000000040c00780c */ /* 0x000fc80003f85270 */
[----:B------:R-:W-:Y:S02]  /*9b90*/  SEL R14, RZ, 0x1, P4 ;  /* 0x00000001ff0e7807 */ /* 0x000fe40002000000 */
[----:B------:R-:W-:Y:S02]  /*9ba0*/  SEL R12, R12, RZ, P4 ;  /* 0x000000ff0c0c7207 */ /* 0x000fe40002000000 */
[----:B-----5:R-:W-:-:S03]  /*9bb0*/  LOP3.LUT R15, R15, R14, RZ, 0x3c, !PT ;  /* 0x0000000e0f0f7212 */ /* 0x020fc600078e3cff */
[----:B------:R2:W-:Y:S04]  /*9bc0*/  STL [R1+0xb4], R12 ;  /* 0x0000b40c01007387 */ /* 0x0005e80000100800 */
[----:B------:R2:W-:Y:S02]  /*9bd0*/  STL [R1+0xb8], R15 ;  /* 0x0000b80f01007387 */ /* 0x0005e40000100800 */
.L_x_114:
[----:B------:R-:W-:Y:S05]  /*9be0*/  BSYNC B0 ;  /* 0x0000000000007941 */ /* 0x000fea0003800000 */
.L_x_113:
[----:B------:R-:W3:Y:S04]  /*9bf0*/  LDL.LU R13, [R1+0x34] ;  /* 0x00003400010d7983 */ /* 0x000ee80000300800 */
[----:B--2---:R-:W2:Y:S04]  /*9c00*/  LDL.LU R15, [R1+0x38] ;  /* 0x00003800010f7983 */ /* 0x004ea80000300800 */
[----:B------:R-:W4:Y:S04]  /*9c10*/  LDL.LU R17, [R1+0x3c] ;  /* 0x00003c0001117983 */ /* 0x000f280000300800 */
[----:B------:R-:W5:Y:S04]  /*9c20*/  LDL.LU R31, [R1+0x40] ;  /* 0x00004000011f7983 */ /* 0x000f680000300800 */
[----:B------:R-:W4:Y:S04]  /*9c30*/  LDL.LU R29, [R1+0x44] ;  /* 0x00004400011d7983 */ /* 0x000f280000300800 */
[----:B------:R-:W4:Y:S04]  /*9c40*/  LDL.LU R21, [R1+0x48] ;  /* 0x0000480001157983 */ /* 0x000f280000300800 */
[----:B------:R-:W4:Y:S04]  /*9c50*/  LDL.LU R35, [R1+0x4c] ;  /* 0x00004c0001237983 */ /* 0x000f280000300800 */
[----:B------:R-:W4:Y:S01]  /*9c60*/  LDL.LU R26, [R1+0x50] ;  /* 0x00005000011a7983 */ /* 0x000f220000300800 */
[----:B------:R-:W-:-:S02]  /*9c70*/  F2FP.F16.E4M3.UNPACK_B R12, R3 ;  /* 0x00000003ff0c723e */ /* 0x000fc400020006ff */
[----:B------:R-:W-:Y:S01]  /*9c80*/  F2FP.F16.E4M3.UNPACK_B R14, R3.H1 ;  /* 0x00000003ff0e723e */ /* 0x000fe200030006ff */
[----:B------:R-:W4:Y:S01]  /*9c90*/  LDL.LU R23, [R1+0x54] ;  /* 0x0000540001177983 */ /* 0x000f220000300800 */
[----:B------:R-:W-:Y:S01]  /*9ca0*/  F2FP.F16.E4M3.UNPACK_B R19, R4 ;  /* 0x00000004ff13723e */ /* 0x000fe200020006ff */
[--C-:B------:R-:W-:Y:S02]  /*9cb0*/  HADD2.F32 R18, -RZ, R12.reuse.H0_H0 ;  /* 0x2000000cff127230 */ /* 0x100fe40000004100 */
[----:B------:R-:W4:Y:S01]  /*9cc0*/  LDL.LU R32, [R1+0x58] ;  /* 0x0000580001207983 */ /* 0x000f220000300800 */
[----:B------:R-:W-:-:S03]  /*9cd0*/  HADD2.F32 R12, -RZ, R12.H1_H1 ;  /* 0x3000000cff0c7230 */ /* 0x000fc60000004100 */
[----:B------:R-:W4:Y:S04]  /*9ce0*/  LDL.LU R30, [R1+0x5c] ;  /* 0x00005c00011e7983 */ /* 0x000f280000300800 */
[----:B------:R-:W4:Y:S01]  /*9cf0*/  LDL.LU R27, [R1+0x60] ;  /* 0x00006000011b7983 */ /* 0x000f220000300800 */
[----:B------:R-:W-:-:S03]  /*9d00*/  HADD2.F32 R22, -RZ, R19.H1_H1 ;  /* 0x30000013ff167230 */ /* 0x000fc60000004100 */
[----:B------:R-:W4:Y:S04]  /*9d10*/  LDL.LU R34, [R1+0x64] ;  /* 0x0000640001227983 */ /* 0x000f280000300800 */
[----:B------:R-:W4:Y:S01]  /*9d20*/  LDL.LU R33, [R1+0x68] ;  /* 0x0000680001217983 */ /* 0x000f220000300800 */
[C---:B---3--:R-:W-:Y:S01]  /*9d30*/  FMUL R13, R2.reuse, R13 ;  /* 0x0000000d020d7220 */ /* 0x048fe20000400000 */
[----:B--2---:R-:W-:-:S03]  /*9d40*/  FMUL R15, R2, R15 ;  /* 0x0000000f020f7220 */ /* 0x004fc60000400000 */
[C---:B------:R-:W-:Y:S01]  /*9d50*/  FFMA R13, R16.reuse, R18, R13 ;  /* 0x00000012100d7223 */ /* 0x040fe2000000000d */
[----:B------:R-:W-:Y:S02]  /*9d60*/  HADD2.F32 R18, -RZ, R19.H0_H0 ;  /* 0x20000013ff127230 */ /* 0x000fe40000004100 */
[----:B------:R-:W-:Y:S01]  /*9d70*/  FFMA R12, R16, R12, R15 ;  /* 0x0000000c100c7223 */ /* 0x000fe2000000000f */
[C---:B-----5:R-:W-:Y:S01]  /*9d80*/  FMUL R15, R2.reuse, R31 ;  /* 0x0000001f020f7220 */ /* 0x060fe20000400000 */
[----:B----4-:R-:W-:Y:S02]  /*9d90*/  FMUL R19, R2, R29 ;  /* 0x0000001d02137220 */ /* 0x010fe40000400000 */
[----:B------:R-:W2:Y:S04]  /*9da0*/  LDL.LU R29, [R1+0x6c] ;  /* 0x00006c00011d7983 */ /* 0x000ea80000300800 */
[----:B------:R-:W3:Y:S01]  /*9db0*/  LDL.LU R31, [R1+0x70] ;  /* 0x00007000011f7983 */ /* 0x000ee20000300800 */
[----:B------:R-:W-:-:S02]  /*9dc0*/  HADD2.F32 R20, -RZ, R14.H0_H0 ;  /* 0x2000000eff147230 */ /* 0x000fc40000004100 */
[C---:B------:R-:W-:Y:S01]  /*9dd0*/  FMUL R17, R2.reuse, R17 ;  /* 0x0000001102117220 */ /* 0x040fe20000400000 */
[----:B------:R-:W-:Y:S02]  /*9de0*/  HADD2.F32 R14, -RZ, R14.H1_H1 ;  /* 0x3000000eff0e7230 */ /* 0x000fe40000004100 */
[----:B------:R-:W-:Y:S01]  /*9df0*/  FMUL R21, R2, R21 ;  /* 0x0000001502157220 */ /* 0x000fe20000400000 */
[C---:B------:R-:W-:Y:S01]  /*9e00*/  FFMA R17, R16.reuse, R20, R17 ;  /* 0x0000001410117223 */ /* 0x040fe20000000011 */
[----:B------:R-:W-:Y:S01]  /*9e10*/  F2FP.F16.E4M3.UNPACK_B R20, R4.H1 ;  /* 0x00000004ff14723e */ /* 0x000fe200030006ff */
[C---:B------:R-:W-:Y:S01]  /*9e20*/  FFMA R19, R16.reuse, R18, R19 ;  /* 0x0000001210137223 */ /* 0x040fe20000000013 */
[C---:B------:R-:W-:Y:S01]  /*9e30*/  FFMA R18, R16.reuse, R22, R21 ;  /* 0x0000001610127223 */ /* 0x040fe20000000015 */
[----:B------:R-:W-:Y:S01]  /*9e40*/  F2FP.F16.E4M3.UNPACK_B R24, R5 ;  /* 0x00000005ff18723e */ /* 0x000fe200020006ff */
[----:B------:R-:W-:Y:S01]  /*9e50*/  FFMA R14, R16, R14, R15 ;  /* 0x0000000e100e7223 */ /* 0x000fe2000000000f */
[----:B------:R-:W-:-:S02]  /*9e60*/  HADD2.F32 R22, -RZ, R20.H0_H0 ;  /* 0x20000014ff167230 */ /* 0x000fc40000004100 */
[C---:B------:R-:W-:Y:S01]  /*9e70*/  FMUL R15, R2.reuse, R35 ;  /* 0x00000023020f7220 */ /* 0x040fe20000400000 */
[----:B------:R-:W-:Y:S02]  /*9e80*/  HADD2.F32 R20, -RZ, R20.H1_H1 ;  /* 0x30000014ff147230 */ /* 0x000fe40000004100 */
[C---:B------:R-:W-:Y:S01]  /*9e90*/  FMUL R21, R2.reuse, R26 ;  /* 0x0000001a02157220 */ /* 0x040fe20000400000 */
[--C-:B------:R-:W-:Y:S02]  /*9ea0*/  HADD2.F32 R26, -RZ, R24.reuse.H0_H0 ;  /* 0x20000018ff1a7230 */ /* 0x100fe40000004100 */
[----:B------:R-:W-:Y:S01]  /*9eb0*/  FMUL R23, R2, R23 ;  /* 0x0000001702177220 */ /* 0x000fe20000400000 */
[----:B------:R-:W-:Y:S01]  /*9ec0*/  F2FP.F16.E4M3.UNPACK_B R25, R5.H1 ;  /* 0x00000005ff19723e */ /* 0x000fe200030006ff */
[C---:B------:R-:W-:Y:S01]  /*9ed0*/  FFMA R15, R16.reuse, R22, R15 ;  /* 0x00000016100f7223 */ /* 0x040fe2000000000f */
[----:B------:R-:W-:Y:S01]  /*9ee0*/  FFMA R20, R16, R20, R21 ;  /* 0x0000001410147223 */ /* 0x000fe20000000015 */
[----:B------:R-:W-:-:S02]  /*9ef0*/  HADD2.F32 R22, -RZ, R24.H1_H1 ;  /* 0x30000018ff167230 */ /* 0x000fc40000004100 */
[----:B------:R-:W-:Y:S01]  /*9f00*/  FMUL R21, R2, R32 ;  /* 0x0000002002157220 */ /* 0x000fe20000400000 */
[----:B------:R-:W-:Y:S01]  /*9f10*/  FFMA R23, R16, R26, R23 ;  /* 0x0000001a10177223 */ /* 0x000fe20000000017 */
[--C-:B------:R-:W-:Y:S02]  /*9f20*/  HADD2.F32 R24, -RZ, R25.reuse.H0_H0 ;  /* 0x20000019ff187230 */ /* 0x100fe40000004100 */
[----:B------:R-:W-:Y:S02]  /*9f30*/  HADD2.F32 R26, -RZ, R25.H1_H1 ;  /* 0x30000019ff1a7230 */ /* 0x000fe40000004100 */
[----:B------:R-:W-:Y:S01]  /*9f40*/  FMUL R25, R2, R30 ;  /* 0x0000001e02197220 */ /* 0x000fe20000400000 */
[----:B------:R-:W-:Y:S01]  /*9f50*/  FFMA R22, R16, R22, R21 ;  /* 0x0000001610167223 */ /* 0x000fe20000000015 */
[----:B------:R-:W-:Y:S01]  /*9f60*/  FMUL R27, R2, R27 ;  /* 0x0000001b021b7220 */ /* 0x000fe20000400000 */
[-C--:B------:R-:W-:Y:S02]  /*9f70*/  F2FP.F16.E4M3.UNPACK_B R28, R6.reuse ;  /* 0x00000006ff1c723e */ /* 0x080fe400020006ff */
[----:B------:R-:W-:Y:S01]  /*9f80*/  F2FP.F16.E4M3.UNPACK_B R21, R6.H1 ;  /* 0x00000006ff15723e */ /* 0x000fe200030006ff */
[C---:B------:R-:W-:Y:S01]  /*9f90*/  FFMA R25, R16.reuse, R24, R25 ;  /* 0x0000001810197223 */ /* 0x040fe20000000019 */
[----:B------:R-:W-:Y:S01]  /*9fa0*/  FFMA R24, R16, R26, R27 ;  /* 0x0000001a10187223 */ /* 0x000fe2000000001b */
[----:B------:R-:W-:-:S02]  /*9fb0*/  HADD2.F32 R26, -RZ, R28.H0_H0 ;  /* 0x2000001cff1a7230 */ /* 0x000fc40000004100 */
[--C-:B------:R-:W-:Y:S02]  /*9fc0*/  HADD2.F32 R30, -RZ, R21.reuse.H0_H0 ;  /* 0x20000015ff1e7230 */ /* 0x100fe40000004100 */
[----:B------:R-:W-:Y:S02]  /*9fd0*/  HADD2.F32 R32, -RZ, R21.H1_H1 ;  /* 0x30000015ff207230 */ /* 0x000fe40000004100 */
[C---:B------:R-:W-:Y:S01]  /*9fe0*/  FMUL R21, R2.reuse, R34 ;  /* 0x0000002202157220 */ /* 0x040fe20000400000 */
[----:B------:R-:W-:Y:S02]  /*9ff0*/  HADD2.F32 R28, -RZ, R28.H1_H1 ;  /* 0x3000001cff1c7230 */ /* 0x000fe40000004100 */
[----:B------:R-:W-:Y:S01]  /*a000*/  FMUL R27, R2, R33 ;  /* 0x00000021021b7220 */ /* 0x000fe20000400000 */
[----:B------:R-:W-:-:S03]  /*a010*/  FFMA R21, R16, R26, R21 ;  /* 0x0000001a10157223 */ /* 0x000fc60000000015 */
[----:B------:R-:W-:Y:S01]  /*a020*/  FFMA R26, R16, R28, R27 ;  /* 0x0000001c101a7223 */ /* 0x000fe2000000001b */
[----:B------:R-:W-:Y:S02]  /*a030*/  F2FP.SATFINITE.E4M3.F32.PACK_AB_MERGE_C R12, R12, R13, RZ ;  /* 0x0000000d0c0c723e */ /* 0x000fe400048070ff */
[----:B------:R-:W-:Y:S02]  /*a040*/  F2FP.SATFINITE.E4M3.F32.PACK_AB_MERGE_C R14, R14, R17, RZ ;  /* 0x000000110e0e723e */ /* 0x000fe400048070ff */
[----:B------:R-:W-:Y:S02]  /*a050*/  F2FP.SATFINITE.E4M3.F32.PACK_AB_MERGE_C R18, R18, R19, RZ ;  /* 0x000000131212723e */ /* 0x000fe400048070ff */
[----:B------:R-:W-:Y:S02]  /*a060*/  F2FP.SATFINITE.E4M3.F32.PACK_AB_MERGE_C R20, R20, R15, RZ ;  /* 0x0000000f1414723e */ /* 0x000fe400048070ff */
[----:B------:R-:W-:Y:S02]  /*a070*/  F2FP.SATFINITE.E4M3.F32.PACK_AB_MERGE_C R22, R22, R23, RZ ;  /* 0x000000171616723e */ /* 0x000fe400048070ff */
[----:B------:R-:W-:-:S02]  /*a080*/  F2FP.SATFINITE.E4M3.F32.PACK_AB_MERGE_C R24, R24, R25, RZ ;  /* 0x000000191818723e */ /* 0x000fc400048070ff */
[----:B------:R-:W-:Y:S01]  /*a090*/  F2FP.SATFINITE.E4M3.F32.PACK_AB_MERGE_C R26, R26, R21, RZ ;  /* 0x000000151a1a723e */ /* 0x000fe200048070ff */
[C---:B--2---:R-:W-:Y:S01]  /*a0a0*/  FMUL R29, R2.reuse, R29 ;  /* 0x0000001d021d7220 */ /* 0x044fe20000400000 */
[----:B---3--:R-:W-:-:S03]  /*a0b0*/  FMUL R31, R2, R31 ;  /* 0x0000001f021f7220 */ /* 0x008fc60000400000 */
[C---:B------:R-:W-:Y:S01]  /*a0c0*/  FFMA R29, R16.reuse, R30, R29 ;  /* 0x0000001e101d7223 */ /* 0x040fe2000000001d */
[----:B------:R-:W-:-:S05]  /*a0d0*/  FFMA R28, R16, R32, R31 ;  /* 0x00000020101c7223 */ /* 0x000fca000000001f */
[----:B------:R-:W-:Y:S01]  /*a0e0*/  F2FP.SATFINITE.E4M3.F32.PACK_AB_MERGE_C R28, R28, R29, RZ ;  /* 0x0000001d1c1c723e */ /* 0x000fe200048070ff */
[----:B------:R-:W-:Y:S06]  /*a0f0*/  @P0 BRA `(.L_x_121) ;  /* 0x0000000000040947 */ /* 0x000fec0003800000 */
[----:B------:R-:W-:-:S04]  /*a100*/  DEPBAR.LE SB0, 0x1 ;  /* 0x000080400000791a */ /* 0x000fc80000000000 */
.L_x_121:
        /* <DEDUP_REMOVED lines=27> */
.L_x_123:
[----:B------:R-:W-:Y:S05]  /*a2c0*/  BSYNC B0 ;  /* 0x0000000000007941 */ /* 0x000fea0003800000 */
.L_x_122:
[----:B------:R-:W-:Y:S04]  /*a2d0*/  BSSY B0, `(.L_x_124) ;  /* 0x0000033000007945 */ /* 0x000fe80003800000 */
[----:B------:R-:W-:Y:S05]  /*a2e0*/  @!P1 BRA `(.L_x_125) ;  /* 0x0000000000c49947 */ /* 0x000fea0003800000 */
[----:B------:R-:W-:-:S05]  /*a2f0*/  IMAD.U32 R12, RZ, RZ, UR54 ;  /* 0x00000036ff0c7e24 */ /* 0x000fca000f8e00ff */
[----:B------:R-:W-:-:S13]  /*a300*/  ISETP.NE.AND P3, PT, R12, 0x3, PT ;  /* 0x000000030c00780c */ /* 0x000fda0003f65270 */
[----:B------:R-:W-:Y:S05]  /*a310*/  @!P3 BRA `(.L_x_126) ;  /* 0x000000000004b947 */ /* 0x000fea0003800000 */
[----:B------:R-:W-:Y:S01]  /*a320*/  BPT.TRAP 0x1 ;  /* 0x000000040000795c */ /* 0x000fe20000300000 */
.L_x_126:
[----:B------:R-:W2:Y:S04]  /*a330*/  LDL R13, [R1+0xb4] ;  /* 0x0000b400010d7983 */ /* 0x000ea80000100800 */
[----:B------:R-:W3:Y:S01]  /*a340*/  LDL.LU R12, [R1+0xb8] ;  /* 0x0000b800010c7983 */ /* 0x000ee20000300800 */
[----:B------:R-:W-:Y:S01]  /*a350*/  BSSY B1, `(.L_x_127) ;  /* 0x0000005000017945 */ /* 0x000fe20003800000 */
[----:B--2---:R-:W-:Y:S02]  /*a360*/  LEA R13, R13, UR49, 0x3 ;  /* 0x000000310d0d7c11 */ /* 0x004fe4000f8e18ff */
[----:B---3--:R-:W-:-:S04]  /*a370*/  SHF.L.U32 R12, R12, 0x1f, RZ ;  /* 0x0000001f0c0c7819 */ /* 0x008fc800000006ff */
[----:B------:R-:W2:Y:S02]  /*a380*/  SYNCS.PHASECHK.TRANS64.TRYWAIT P1, [R13+URZ+0x80], R12 ;  /* 0x0000800c0d0075a7 */ /* 0x000ea4000802017f */
[----:B--2---:R-:W-:Y:S05]  /*a390*/  @!P1 BRA `(.L_x_128) ;  /* 0x0000004400a09947 */ /* 0x004fea0003800000 */
.L_x_246:
[----:B------:R-:W-:Y:S05]  /*a3a0*/  BSYNC B1 ;  /* 0x0000000000017941 */ /* 0x000fea0003800000 */
.L_x_127:
[----:B------:R-:W-:Y:S04]  /*a3b0*/  BSSY B1, `(.L_x_129) ;  /* 0x0000012000017945 */ /* 0x000fe80003800000 */
[----:B------:R-:W-:Y:S05]  /*a3c0*/  @P2 BRA `(.L_x_130) ;  /* 0x0000000000402947 */ /* 0x000fea0003800000 */
[----:B------:R-:W3:Y:S02]  /*a3d0*/  LDL.LU R14, [R1+0xb4] ;  /* 0x0000b400010e7983 */ /* 0x000ee40000300800 */
[----:B---3--:R-:W-:-:S04]  /*a3e0*/  LEA R3, R14, R7, 0xc ;  /* 0x000000070e037211 */ /* 0x008fc800078e60ff */
[----:B------:R-:W-:Y:S01]  /*a3f0*/  IADD3 R5, R3, UR49, RZ ;  /* 0x0000003103057c10 */ /* 0x000fe2000fffe0ff */
[----:B------:R-:W-:Y:S04]  /*a400*/  LDS.U16 R4, [R3+UR49+0x200] ;  /* 0x0002003103047984 */ /* 0x000fe80008000400 */
[----:B------:R-:W-:Y:S01]  /*a410*/  IMAD.IADD R14, R8, 0x1, R5 ;  /* 0x00000001080e7824 */ /* 0x000fe200078e0205 */
[----:B------:R-:W-:Y:S04]  /*a420*/  LDS.U16 R6, [R3+UR49+0x208] ;  /* 0x0002083103067984 */ /* 0x000fe80008000400 */
[----:B------:R-:W3:Y:S04]  /*a430*/  LDS.U16 R5, [R3+UR49+0x100] ;  /* 0x0001003103057984 */ /* 0x000ee80008000400 */
[----:B--2---:R3:W2:Y:S04]  /*a440*/  LDS.U16 R13, [R3+UR49+0x108] ;  /* 0x00010831030d7984 */ /* 0x0046a80008000400 */
[----:B------:R-:W-:Y:S04]  /*a450*/  LDS.U16 R8, [R14+0x200] ;  /* 0x000200000e087984 */ /* 0x000fe80000000400 */
[----:B------:R-:W4:Y:S04]  /*a460*/  LDS.U16 R15, [R14+0x100] ;  /* 0x000100000e0f7984 */ /* 0x000f280000000400 */
[----:B------:R-:W-:Y:S04]  /*a470*/  LDS.U16 R12, [R14+0x208] ;  /* 0x000208000e0c7984 */ /* 0x000fe80000000400 */
[----:B------:R-:W5:Y:S01]  /*a480*/  LDS.U16 R17, [R14+0x108] ;  /* 0x000108000e117984 */ /* 0x000f620000000400 */
[----:B---3--:R-:W-:-:S02]  /*a490*/  PRMT R3, R5, 0x5410, R4 ;  /* 0x0000541005037816 */ /* 0x008fc40000000004 */
[----:B--2---:R-:W-:Y:S02]  /*a4a0*/  PRMT R4, R13, 0x5410, R6 ;  /* 0x000054100d047816 */ /* 0x004fe40000000006 */
[----:B----4-:R-:W-:Y:S02]  /*a4b0*/  PRMT R5, R15, 0x5410, R8 ;  /* 0x000054100f057816 */ /* 0x010fe40000000008 */
[----:B-----5:R-:W-:-:S07]  /*a4c0*/  PRMT R6, R17, 0x5410, R12 ;  /* 0x0000541011067816 */ /* 0x020fce000000000c */
.L_x_130:
[----:B------:R-:W-:Y:S05]  /*a4d0*/  BSYNC B1 ;  /* 0x0000000000017941 */ /* 0x000fea0003800000 */
.L_x_129:
        /* <DEDUP_REMOVED lines=8> */
.L_x_131:
[----:B--2---:R-:W2:Y:S01]  /*a560*/  S2R R13, SR_CgaCtaId ;  /* 0x00000000000d7919 */ /* 0x004ea20000008800 */
[C---:B------:R-:W-:Y:S02]  /*a570*/  LEA R8, R11.reuse, UR49, 0x3 ;  /* 0x000000310b087c11 */ /* 0x040fe4000f8e18ff */
[----:B-1----:R-:W-:Y:S02]  /*a580*/  IADD3 R11, R11, 0x1, RZ ;  /* 0x000000010b0b7810 */ /* 0x002fe40007ffe0ff */
[----:B------:R-:W-:Y:S02]  /*a590*/  IADD3 R8, R8, 0xa0, RZ ;  /* 0x000000a008087810 */ /* 0x000fe40007ffe0ff */
[----:B------:R-:W-:-:S04]  /*a5a0*/  ISETP.NE.AND P1, PT, R11, 0x4, PT ;  /* 0x000000040b00780c */ /* 0x000fc80003f25270 */
[----:B------:R-:W-:Y:S02]  /*a5b0*/  SEL R11, R11, RZ, P1 ;  /* 0x000000ff0b0b7207 */ /* 0x000fe40000800000 */
[----:B--2---:R-:W-:Y:S02]  /*a5c0*/  PRMT R8, R13, 0x654, R8 ;  /* 0x000006540d087816 */ /* 0x004fe40000000008 */
[----:B------:R-:W-:Y:S02]  /*a5d0*/  SEL R13, RZ, 0x1, P1 ;  /* 0x00000001ff0d7807 */ /* 0x000fe40000800000 */
[----:B---3--:R2:W-:Y:S02]  /*a5e0*/  SYNCS.ARRIVE.TRANS64.RED.A1T0 RZ, [R8+URZ], RZ ;  /* 0x000000ff08ff79a7 */ /* 0x0085e4000810043f */
[----:B------:R-:W-:-:S07]  /*a5f0*/  LOP3.LUT R10, R10, R13, RZ, 0x3c, !PT ;  /* 0x0000000d0a0a7212 */ /* 0x000fce00078e3cff */
.L_x_125:
[----:B------:R-:W-:Y:S05]  /*a600*/  BSYNC B0 ;  /* 0x0000000000007941 */ /* 0x000fea0003800000 */
.L_x_124:
[----:B------:R-:W3:Y:S04]  /*a610*/  LDL.LU R17, [R1+0x74] ;  /* 0x0000740001117983 */ /* 0x000ee80000300800 */
[----:B------:R-:W4:Y:S04]  /*a620*/  LDL.LU R12, [R1+0x78] ;  /* 0x00007800010c7983 */ /* 0x000f280000300800 */
[----:B------:R-:W5:Y:S04]  /*a630*/  LDL.LU R14, [R1+0x7c] ;  /* 0x00007c00010e7983 */ /* 0x000f680000300800 */
[----:B------:R-:W5:Y:S04]  /*a640*/  LDL.LU R21, [R1+0x80] ;  /* 0x0000800001157983 */ /* 0x000f680000300800 */
[----:B------:R-:W5:Y:S04]  /*a650*/  LDL.LU R20, [R1+0x84] ;  /* 0x0000840001147983 */ /* 0x000f680000300800 */
[----:B------:R-:W5:Y:S04]  /*a660*/  LDL.LU R18, [R1+0x88] ;  /* 0x0000880001127983 */ /* 0x000f680000300800 */
[----:B------:R-:W5:Y:S04]  /*a670*/  LDL.LU R23, [R1+0x8c] ;  /* 0x00008c0001177983 */ /* 0x000f680000300800 */
[----:B------:R-:W5:Y:S01]  /*a680*/  LDL.LU R31, [R1+0x90] ;  /* 0x00009000011f7983 */ /* 0x000f620000300800 */
[----:B--2---:R-:W-:-:S02]  /*a690*/  F2FP.F16.E4M3.UNPACK_B R8, R3 ;  /* 0x00000003ff08723e */ /* 0x004fc400020006ff */
[----:B------:R-:W-:Y:S01]  /*a6a0*/  F2FP.F16.E4M3.UNPACK_B R3, R3.H1 ;  /* 0x00000003ff03723e */ /* 0x000fe200030006ff */
[----:B------:R-:W2:Y:S02]  /*a6b0*/  LDL.LU R22, [R1+0x94] ;  /* 0x0000940001167983 */ /* 0x000ea40000300800 */
[--C-:B------:R-:W-:Y:S02]  /*a6c0*/  HADD2.F32 R13, -RZ, R8.reuse.H0_H0 ;  /* 0x20000008ff0d7230 */ /* 0x100fe40000004100 */
[----:B------:R-:W2:Y:S01]  /*a6d0*/  LDL.LU R27, [R1+0x98] ;  /* 0x00009800011b7983 */ /* 0x000ea20000300800 */
[----:B------:R-:W-:-:S03]  /*a6e0*/  HADD2.F32 R15, -RZ, R8.H1_H1 ;  /* 0x30000008ff0f7230 */ /* 0x000fc60000004100 */
[----:B------:R-:W2:Y:S04]  /*a6f0*/  LDL.LU R25, [R1+0x9c] ;  /* 0x00009c0001197983 */ /* 0x000ea80000300800 */
[----:B------:R-:W2:Y:S04]  /*a700*/  LDL.LU R24, [R1+0xa0] ;  /* 0x0000a00001187983 */ /* 0x000ea80000300800 */
[----:B------:R-:W2:Y:S04]  /*a710*/  LDL.LU R29, [R1+0xa4] ;  /* 0x0000a400011d7983 */ /* 0x000ea80000300800 */
[----:B------:R-:W2:Y:S04]  /*a720*/  LDL.LU R30, [R1+0xa8] ;  /* 0x0000a800011e7983 */ /* 0x000ea80000300800 */
[----:B------:R-:W2:Y:S04]  /*a730*/  LDL.LU R28, [R1+0xac] ;  /* 0x0000ac00011c7983 */ /* 0x000ea80000300800 */
[----:B------:R-:W2:Y:S01]  /*a740*/  LDL.LU R26, [R1+0xb0] ;  /* 0x0000b000011a7983 */ /* 0x000ea20000300800 */
[----:B------:R-:W-:-:S02]  /*a750*/  F2FP.F16.E4M3.UNPACK_B R8, R4 ;  /* 0x00000004ff08723e */ /* 0x000fc400020006ff */
[----:B------:R-:W-:Y:S01]  /*a760*/  F2FP.F16.E4M3.UNPACK_B R4, R4.H1 ;  /* 0x00000004ff04723e */ /* 0x000fe200030006ff */
[C---:B---3--:R-:W-:Y:S01]  /*a770*/  FMUL R19, R2.reuse, R17 ;  /* 0x0000001102137220 */ /* 0x048fe20000400000 */
[----:B------:R-:W-:Y:S02]  /*a780*/  HADD2.F32 R17, -RZ, R3.H0_H0 ;  /* 0x20000003ff117230 */ /* 0x000fe40000004100 */
[----:B----4-:R-:W-:Y:S01]  /*a790*/  FMUL R12, R2, R12 ;  /* 0x0000000c020c7220 */ /* 0x010fe20000400000 */
[----:B------:R-:W-:Y:S01]  /*a7a0*/  FFMA R19, R16, R13, R19 ;  /* 0x0000000d10137223 */ /* 0x000fe20000000013 */
[--C-:B------:R-:W-:Y:S02]  /*a7b0*/  HADD2.F32 R13, -RZ, R8.reuse.H0_H0 ;  /* 0x20000008ff0d7230 */ /* 0x100fe40000004100 */
[----:B-----5:R-:W-:Y:S01]  /*a7c0*/  FMUL R14, R2, R14 ;  /* 0x0000000e020e7220 */ /* 0x020fe20000400000 */
[----:B------:R-:W-:Y:S01]  /*a7d0*/  FFMA R12, R16, R15, R12 ;  /* 0x0000000f100c7223 */ /* 0x000fe2000000000c */
[----:B------:R-:W-:-:S02]  /*a7e0*/  HADD2.F32 R15, -RZ, R8.H1_H1 ;  /* 0x30000008ff0f7230 */ /* 0x000fc40000004100 */
[----:B------:R-:W-:Y:S01]  /*a7f0*/  FFMA R14, R16, R17, R14 ;  /* 0x00000011100e7223 */ /* 0x000fe2000000000e */
[----:B------:R-:W-:Y:S02]  /*a800*/  HADD2.F32 R3, -RZ, R3.H1_H1 ;  /* 0x30000003ff037230 */ /* 0x000fe40000004100 */
[C---:B------:R-:W-:Y:S01]  /*a810*/  FMUL R8, R2.reuse, R20 ;  /* 0x0000001402087220 */ /* 0x040fe20000400000 */
[C---:B------:R-:W-:Y:S01]  /*a820*/  FMUL R17, R2.reuse, R21 ;  /* 0x0000001502117220 */ /* 0x040fe20000400000 */
[----:B------:R-:W-:Y:S02]  /*a830*/  FMUL R20, R2, R18 ;  /* 0x0000001202147220 */ /* 0x000fe40000400000 */
[C---:B------:R-:W-:Y:S01]  /*a840*/  FFMA R18, R16.reuse, R13, R8 ;  /* 0x0000000d10127223 */ /* 0x040fe20000000008 */
[----:B------:R-:W-:Y:S01]  /*a850*/  F2FP.F16.E4M3.UNPACK_B R8, R5 ;  /* 0x00000005ff08723e */ /* 0x000fe200020006ff */
[----:B------:R-:W-:Y:S01]  /*a860*/  FFMA R17, R16, R3, R17 ;  /* 0x0000000310117223 */ /* 0x000fe20000000011 */
[----:B------:R-:W-:-:S02]  /*a870*/  HADD2.F32 R3, -RZ, R4.H0_H0 ;  /* 0x20000004ff037230 */ /* 0x000fc40000004100 */
[----:B------:R-:W-:Y:S01]  /*a880*/  FFMA R21, R16, R15, R20 ;  /* 0x0000000f10157223 */ /* 0x000fe20000000014 */
[----:B------:R-:W-:Y:S01]  /*a890*/  HADD2.F32 R13, -RZ, R4.H1_H1 ;  /* 0x30000004ff0d7230 */ /* 0x000fe20000004100 */
[----:B------:R-:W-:Y:S01]  /*a8a0*/  F2FP.F16.E4M3.UNPACK_B R5, R5.H1 ;  /* 0x00000005ff05723e */ /* 0x000fe200030006ff */
[C---:B------:R-:W-:Y:S01]  /*a8b0*/  FMUL R4, R2.reuse, R31 ;  /* 0x0000001f02047220 */ /* 0x040fe20000400000 */
[C---:B------:R-:W-:Y:S01]  /*a8c0*/  FMUL R23, R2.reuse, R23 ;  /* 0x0000001702177220 */ /* 0x040fe20000400000 */
[----:B------:R-:W-:Y:S02]  /*a8d0*/  HADD2.F32 R15, -RZ, R8.H0_H0 ;  /* 0x20000008ff0f7230 */ /* 0x000fe40000004100 */
[----:B--2---:R-:W-:Y:S01]  /*a8e0*/  FMUL R22, R2, R22 ;  /* 0x0000001602167220 */ /* 0x004fe20000400000 */
[C---:B------:R-:W-:Y:S01]  /*a8f0*/  FFMA R20, R16.reuse, R13, R4 ;  /* 0x0000000d10147223 */ /* 0x040fe20000000004 */
[----:B------:R-:W-:Y:S01]  /*a900*/  FFMA R23, R16, R3, R23 ;  /* 0x0000000310177223 */ /* 0x000fe20000000017 */
[----:B------:R-:W-:-:S02]  /*a910*/  HADD2.F32 R13, -RZ, R5.H0_H0 ;  /* 0x20000005ff0d7230 */ /* 0x000fc40000004100 */
[----:B------:R-:W-:Y:S01]  /*a920*/  FFMA R22, R16, R15, R22 ;  /* 0x0000000f10167223 */ /* 0x000fe20000000016 */
[----:B------:R-:W-:Y:S01]  /*a930*/  HADD2.F32 R3, -RZ, R8.H1_H1 ;  /* 0x30000008ff037230 */ /* 0x000fe20000004100 */
[-C--:B------:R-:W-:Y:S01]  /*a940*/  F2FP.F16.E4M3.UNPACK_B R4, R6.reuse ;  /* 0x00000006ff04723e */ /* 0x080fe200020006ff */
[----:B------:R-:W-:Y:S02]  /*a950*/  HADD2.F32 R5, -RZ, R5.H1_H1 ;  /* 0x30000005ff057230 */ /* 0x000fe40000004100 */
[C---:B------:R-:W-:Y:S01]  /*a960*/  FMUL R15, R2.reuse, R27 ;  /* 0x0000001b020f7220 */ /* 0x040fe20000400000 */
[C---:B------:R-:W-:Y:S01]  /*a970*/  FMUL R8, R2.reuse, R25 ;  /* 0x0000001902087220 */ /* 0x040fe20000400000 */
[----:B------:R-:W-:Y:S01]  /*a980*/  F2FP.F16.E4M3.UNPACK_B R6, R6.H1 ;  /* 0x00000006ff06723e */ /* 0x000fe200030006ff */
[----:B------:R-:W-:Y:S01]  /*a990*/  FMUL R24, R2, R24 ;  /* 0x0000001802187220 */ /* 0x000fe20000400000 */
[C---:B------:R-:W-:Y:S01]  /*a9a0*/  FFMA R25, R16.reuse, R3, R15 ;  /* 0x0000000310197223 */ /* 0x040fe2000000000f */
[----:B------:R-:W-:Y:S01]  /*a9b0*/  FFMA R8, R16, R13, R8 ;  /* 0x0000000d10087223 */ /* 0x000fe20000000008 */
[----:B------:R-:W-:-:S02]  /*a9c0*/  HADD2.F32 R3, -RZ, R4.H0_H0 ;  /* 0x20000004ff037230 */ /* 0x000fc40000004100 */
[----:B------:R-:W-:Y:S01]  /*a9d0*/  FFMA R27, R16, R5, R24 ;  /* 0x00000005101b7223 */ /* 0x000fe20000000018 */
[----:B------:R-:W-:Y:S02]  /*a9e0*/  HADD2.F32 R5, -RZ, R4.H1_H1 ;  /* 0x30000004ff057230 */ /* 0x000fe40000004100 */
[C---:B------:R-:W-:Y:S01]  /*a9f0*/  FMUL R29, R2.reuse, R29 ;  /* 0x0000001d021d7220 */ /* 0x040fe20000400000 */
[--C-:B------:R-:W-:Y:S02]  /*aa00*/  HADD2.F32 R13, -RZ, R6.reuse.H0_H0 ;  /* 0x20000006ff0d7230 */ /* 0x100fe40000004100 */
[C---:B------:R-:W-:Y:S01]  /*aa10*/  FMUL R4, R2.reuse, R30 ;  /* 0x0000001e02047220 */ /* 0x040fe20000400000 */
[----:B------:R-:W-:Y:S02]  /*aa20*/  HADD2.F32 R15, -RZ, R6.H1_H1 ;  /* 0x30000006ff0f7230 */ /* 0x000fe40000004100 */
[C---:B------:R-:W-:Y:S01]  /*aa30*/  FMUL R6, R2.reuse, R28 ;  /* 0x0000001c02067220 */ /* 0x040fe20000400000 */
[----:B------:R-:W-:Y:S01]  /*aa40*/  FMUL R24, R2, R26 ;  /* 0x0000001a02187220 */ /* 0x000fe20000400000 */
[C---:B------:R-:W-:Y:S01]  /*aa50*/  FFMA R3, R16.reuse, R3, R29 ;  /* 0x0000000310037223 */ /* 0x040fe2000000001d */
[C---:B------:R-:W-:Y:S01]  /*aa60*/  FFMA R4, R16.reuse, R5, R4 ;  /* 0x0000000510047223 */ /* 0x040fe20000000004 */
[C---:B------:R-:W-:Y:S01]  /*aa70*/  FFMA R6, R16.reuse, R13, R6 ;  /* 0x0000000d10067223 */ /* 0x040fe20000000006 */
[----:B------:R-:W-:Y:S01]  /*aa80*/  FFMA R15, R16, R15, R24 ;  /* 0x0000000f100f7223 */ /* 0x000fe20000000018 */
[----:B------:R-:W-:-:S02]  /*aa90*/  F2FP.SATFINITE.E4M3.F32.PACK_AB_MERGE_C R12, R12, R19, RZ ;  /* 0x000000130c0c723e */ /* 0x000fc400048070ff */
[----:B------:R-:W-:Y:S02]  /*aaa0*/  F2FP.SATFINITE.E4M3.F32.PACK_AB_MERGE_C R14, R17, R14, RZ ;  /* 0x0000000e110e723e */ /* 0x000fe400048070ff */
[----:B------:R-:W-:Y:S02]  /*aab0*/  F2FP.SATFINITE.E4M3.F32.PACK_AB_MERGE_C R18, R21, R18, RZ ;  /* 0x000000121512723e */ /* 0x000fe400048070ff */
[----:B------:R-:W-:Y:S02]  /*aac0*/  F2FP.SATFINITE.E4M3.F32.PACK_AB_MERGE_C R20, R20, R23, RZ ;  /* 0x000000171414723e */ /* 0x000fe400048070ff */
[----:B------:R-:W-:Y:S02]  /*aad0*/  F2FP.SATFINITE.E4M3.F32.PACK_AB_MERGE_C R22, R25, R22, RZ ;  /* 0x000000161916723e */ /* 0x000fe400048070ff */
[----:B------:R-:W-:Y:S02]  /*aae0*/  F2FP.SATFINITE.E4M3.F32.PACK_AB_MERGE_C R8, R27, R8, RZ ;  /* 0x000000081b08723e */ /* 0x000fe400048070ff */
[----:B------:R-:W-:-:S02]  /*aaf0*/  F2FP.SATFINITE.E4M3.F32.PACK_AB_MERGE_C R4, R4, R3, RZ ;  /* 0x000000030404723e */ /* 0x000fc400048070ff */
[----:B------:R-:W-:Y:S01]  /*ab00*/  F2FP.SATFINITE.E4M3.F32.PACK_AB_MERGE_C R6, R15, R6, RZ ;  /* 0x000000060f06723e */ /* 0x000fe200048070ff */
[----:B------:R-:W-:Y:S06]  /*ab10*/  @P0 BRA `(.L_x_132) ;  /* 0x0000000000040947 */ /* 0x000fec0003800000 */
[----:B------:R-:W-:-:S04]  /*ab20*/  DEPBAR.LE SB0, 0x1 ;  /* 0x000080400000791a */ /* 0x000fc80000000000 */
.L_x_132:
[----:B------:R-:W2:Y:S01]  /*ab30*/  LDL.LU R21, [R1+0xbc] ;  /* 0x0000bc0001157983 */ /* 0x000ea20000300800 */
        /* <DEDUP_REMOVED lines=17> */
[----:B----4-:R-:W-:Y:S01]  /*ac50*/  BAR.SYNC.DEFER_BLOCKING 0x1, 0x100 ;  /* 0x0044000000007b1d */ /* 0x010fe20000010000 */
[----:B--2---:R-:W-:-:S05]  /*ac60*/  IADD3 R21, P1, R21, UR50, RZ ;  /* 0x0000003215157c10 */ /* 0x004fca000ff3e0ff */
[----:B------:R3:W-:Y:S01]  /*ac70*/  STL [R1+0xbc], R21 ;  /* 0x0000bc1501007387 */ /* 0x0007e20000100800 */
[----:B------:R-:W-:Y:S07]  /*ac80*/  @P0 BRA `(.L_x_134) ;  /* 0x0000000000200947 */ /* 0x000fee0003800000 */
        /* <DEDUP_REMOVED lines=8> */
.L_x_134:
[----:B------:R-:W-:Y:S05]  /*ad10*/  BSYNC B0 ;  /* 0x0000000000007941 */ /* 0x000fea0003800000 */
.L_x_133:
[----:B---3--:R-:W2:Y:S01]  /*ad20*/  LDL.LU R20, [R1+0xc0] ;  /* 0x0000c00001147983 */ /* 0x008ea20000300800 */
[----:B------:R-:W-:Y:S01]  /*ad30*/  ULDC.64 UR4, c[0x0][0x8f8] ;  /* 0x00023e0000047ab9 */ /* 0x000fe20000000a00 */
[----:B------:R-:W-:Y:S01]  /*ad40*/  UMOV UR41, 0xffffffff ;  /* 0xffffffff00297882 */ /* 0x000fe20000000000 */
[----:B------:R-:W-:Y:S01]  /*ad50*/  ISETP.GE.U32.AND P0, PT, R21, UR4, PT ;  /* 0x0000000415007c0c */ /* 0x000fe2000bf06070 */
[----:B------:R-:W-:Y:S01]  /*ad60*/  UMOV UR43, 0xffffffff ;  /* 0xffffffff002b7882 */ /* 0x000fe20000000000 */
[----:B------:R-:W-:Y:S01]  /*ad70*/  PRMT R3, RZ, 0x7610, R3 ;  /* 0x00007610ff037816 */ /* 0x000fe20000000003 */
[----:B------:R-:W-:Y:S01]  /*ad80*/  IMAD.MOV.U32 R4, RZ, RZ, -0x1 ;  /* 0xffffffffff047424 */ /* 0x000fe200078e00ff */
[----:B--2---:R-:W-:-:S04]  /*ad90*/  IADD3.X R20, R20, UR39, RZ, P1, !PT ;  /* 0x0000002714147c10 */ /* 0x004fc80008ffe4ff */
[----:B------:R-:W-:Y:S01]  /*ada0*/  ISETP.GE.U32.AND.EX P0, PT, R20, UR5, PT, P0 ;  /* 0x0000000514007c0c */ /* 0x000fe2000bf06100 */
[----:B------:R2:W-:-:S12]  /*adb0*/  STL [R1+0xc0], R20 ;  /* 0x0000c01401007387 */ /* 0x0005d80000100800 */
[----:B--2---:R-:W-:Y:S05]  /*adc0*/  @P0 BRA `(.L_x_135) ;  /* 0x0000000400740947 */ /* 0x004fea0003800000 */
[----:B------:R-:W2:Y:S01]  /*add0*/  LDC.64 R12, c[0x0][0x8d0] ;  /* 0x00023400ff0c7b82 */ /* 0x000ea20000000a00 */
[----:B------:R-:W3:Y:S01]  /*ade0*/  S2R R17, SR_CTAID.X ;  /* 0x0000000000117919 */ /* 0x000ee20000002500 */
[----:B------:R-:W-:Y:S02]  /*adf0*/  MOV R8, R21 ;  /* 0x0000001500087202 */ /* 0x000fe40000000f00 */
[----:B------:R-:W-:-:S04]  /*ae00*/  MOV R9, R20 ;  /* 0x0000001400097202 */ /* 0x000fc80000000f00 */
[----:B------:R-:W4:Y:S08]  /*ae10*/  LDC R14, c[0x0][0x8d8] ;  /* 0x00023600ff0e7b82 */ /* 0x000f300000000800 */
[----:B------:R-:W1:Y:S01]  /*ae20*/  LDC.64 R18, c[0x0][0x8c8] ;  /* 0x00023200ff127b82 */ /* 0x000e620000000a00 */
[----:B--2---:R-:W-:-:S04]  /*ae30*/  ISETP.NE.U32.AND P0, PT, R12, RZ, PT ;  /* 0x000000ff0c00720c */ /* 0x004fc80003f05070 */
[----:B------:R-:W-:-:S13]  /*ae40*/  ISETP.NE.AND.EX P0, PT, R13, RZ, PT, P0 ;  /* 0x000000ff0d00720c */ /* 0x000fda0003f05300 */
[----:B-1-34-:R-:W-:Y:S05]  /*ae50*/  @!P0 BRA `(.L_x_136) ;  /* 0x0000000000288947 */ /* 0x01afea0003800000 */
[----:B------:R-:W1:Y:S02]  /*ae60*/  LDC R3, c[0x0][0x8dc] ;  /* 0x00023700ff037b82 */ /* 0x000e640000000800 */
[----:B-1----:R-:W-:-:S05]  /*ae70*/  IADD3 R3, P0, R21, R3, RZ ;  /* 0x0000000315037210 */ /* 0x002fca0007f1e0ff */
[----:B------:R-:W-:-:S04]  /*ae80*/  IMAD.X R15, RZ, RZ, R20, P0 ;  /* 0x000000ffff0f7224 */ /* 0x000fc800000e0614 */
[----:B------:R-:W-:-:S04]  /*ae90*/  IMAD.WIDE.U32 R4, R15, R12, RZ ;  /* 0x0000000c0f047225 */ /* 0x000fc800078e00ff */
[----:B------:R-:W-:-:S04]  /*aea0*/  IMAD.WIDE.U32 R6, P0, R3, R13, R4 ;  /* 0x0000000d03067225 */ /* 0x000fc80007800004 */
[----:B------:R-:W-:Y:S01]  /*aeb0*/  IMAD.WIDE.U32 R4, R3, R12, RZ ;  /* 0x0000000c03047225 */ /* 0x000fe200078e00ff */
[----:B------:R-:W-:Y:S02]  /*aec0*/  IADD3.X R9, RZ, RZ, RZ, P0, !PT ;  /* 0x000000ffff097210 */ /* 0x000fe400007fe4ff */
[----:B------:R-:W-:Y:S02]  /*aed0*/  MOV R8, R7 ;  /* 0x0000000700087202 */ /* 0x000fe40000000f00 */
[----:B------:R-:W-:-:S05]  /*aee0*/  IADD3 RZ, P0, R5, R6, RZ ;  /* 0x0000000605ff7210 */ /* 0x000fca0007f1e0ff */
[----:B------:R-:W-:-:S08]  /*aef0*/  IMAD.WIDE.U32.X R8, R15, R13, R8, P0 ;  /* 0x0000000d0f087225 */ /* 0x000fd000000e0408 */
.L_x_136:
[----:B------:R-:W1:Y:S01]  /*af00*/  S2R R15, SR_CTAID.Y ;  /* 0x00000000000f7919 */ /* 0x000e620000002600 */
[-CC-:B------:R-:W-:Y:S01]  /*af10*/  SHF.R.U64 R29, R8, R14.reuse, R9.reuse ;  /* 0x0000000e081d7219 */ /* 0x180fe20000001209 */
[----:B------:R-:W2:Y:S01]  /*af20*/  LDC R13, c[0x0][0x900] ;  /* 0x00024000ff0d7b82 */ /* 0x000ea20000000800 */
[----:B------:R-:W-:Y:S01]  /*af30*/  SHF.R.U32.HI R3, RZ, R14, R9 ;  /* 0x0000000eff037219 */ /* 0x000fe20000011609 */
[----:B------:R-:W-:Y:S01]  /*af40*/  ULDC UR4, c[0x0][0x150] ;  /* 0x0000540000047ab9 */ /* 0x000fe20000000800 */
[----:B------:R-:W-:Y:S02]  /*af50*/  IADD3 R7, P0, RZ, -R29, RZ ;  /* 0x8000001dff077210 */ /* 0x000fe40007f1e0ff */
[----:B------:R-:W-:Y:S02]  /*af60*/  MOV R4, R21 ;  /* 0x0000001500047202 */ /* 0x000fe40000000f00 */
[----:B------:R-:W-:Y:S01]  /*af70*/  MOV R5, R20 ;  /* 0x0000001400057202 */ /* 0x000fe20000000f00 */
[----:B------:R-:W3:Y:S01]  /*af80*/  LDC R8, c[0x0][0x8c0] ;  /* 0x00023000ff087b82 */ /* 0x000ee20000000800 */
[----:B------:R-:W-:Y:S01]  /*af90*/  IMAD.X R3, RZ, RZ, ~R3, P0 ;  /* 0x000000ffff037224 */ /* 0x000fe200000e0e03 */
[----:B------:R-:W-:Y:S01]  /*afa0*/  I2FP.F32.U32 R9, R17 ;  /* 0x0000001100097245 */ /* 0x000fe20000201000 */
[----:B------:R-:W-:-:S04]  /*afb0*/  IMAD.WIDE.U32 R4, R7, R18, R4 ;  /* 0x0000001207047225 */ /* 0x000fc800078e0004 */
[----:B------:R-:W-:Y:S01]  /*afc0*/  FMUL R9, R9, UR4 ;  /* 0x0000000409097c20 */ /* 0x000fe20008400000 */
[----:B------:R-:W4:Y:S01]  /*afd0*/  LDC.64 R20, c[0x0][0x8e8] ;  /* 0x00023a00ff147b82 */ /* 0x000f220000000a00 */
[----:B------:R-:W-:Y:S01]  /*afe0*/  IMAD R6, R3, R18, RZ ;  /* 0x0000001203067224 */ /* 0x000fe200078e02ff */
[----:B------:R-:W-:-:S03]  /*aff0*/  ULDC UR4, c[0x0][0x154] ;  /* 0x0000550000047ab9 */ /* 0x000fc60000000800 */
[----:B------:R-:W-:Y:S01]  /*b000*/  IMAD R3, R7, R19, R6 ;  /* 0x0000001307037224 */ /* 0x000fe200078e0206 */
[----:B------:R-:W5:Y:S02]  /*b010*/  F2I.U32.TRUNC.NTZ R9, R9 ;  /* 0x0000000900097305 */ /* 0x000f64000020f000 */
[----:B------:R-:W4:Y:S01]  /*b020*/  LDC R18, c[0x0][0x8b0] ;  /* 0x00022c00ff127b82 */ /* 0x000f220000000800 */
[----:B------:R-:W-:Y:S01]  /*b030*/  IMAD.IADD R3, R5, 0x1, R3 ;  /* 0x0000000105037824 */ /* 0x000fe200078e0203 */
[----:B--2---:R-:W-:-:S06]  /*b040*/  SHF.L.U32 R27, R0, R13, RZ ;  /* 0x0000000d001b7219 */ /* 0x004fcc00000006ff */
[----:B------:R-:W2:Y:S01]  /*b050*/  LDC R6, c[0x0][0x144] ;  /* 0x00005100ff067b82 */ /* 0x000ea20000000800 */
[-CC-:B---3--:R-:W-:Y:S02]  /*b060*/  SHF.R.U64 R14, R4, R8.reuse, R3.reuse ;  /* 0x00000008040e7219 */ /* 0x188fe40000001203 */
[----:B-1----:R-:W-:Y:S02]  /*b070*/  I2FP.F32.U32 R4, R15 ;  /* 0x0000000f00047245 */ /* 0x002fe40000201000 */
[----:B------:R-:W-:Y:S02]  /*b080*/  SHF.R.U32.HI R3, RZ, R8, R3 ;  /* 0x00000008ff037219 */ /* 0x000fe40000011603 */
[----:B-----5:R-:W-:Y:S01]  /*b090*/  IADD3 R9, -R9, RZ, RZ ;  /* 0x000000ff09097210 */ /* 0x020fe20007ffe1ff */
[----:B------:R-:W1:Y:S01]  /*b0a0*/  LDC R22, c[0x0][0x148] ;  /* 0x00005200ff167b82 */ /* 0x000e620000000800 */
[----:B----4-:R-:W-:Y:S01]  /*b0b0*/  ISETP.NE.U32.AND P0, PT, R20, RZ, PT ;  /* 0x000000ff1400720c */ /* 0x010fe20003f05070 */
[----:B------:R-:W-:Y:S01]  /*b0c0*/  FMUL R7, R4, UR4 ;  /* 0x0000000404077c20 */ /* 0x000fe20008400000 */
[----:B------:R-:W-:-:S02]  /*b0d0*/  MOV R4, 0xffffffff ;  /* 0xffffffff00047802 */ /* 0x000fc40000000f00 */
[----:B------:R-:W-:Y:S01]  /*b0e0*/  ISETP.NE.AND.EX P0, PT, R21, RZ, PT, P0 ;  /* 0x000000ff1500720c */ /* 0x000fe20003f05300 */
[----:B------:R3:W4:Y:S01]  /*b0f0*/  F2I.U32.TRUNC.NTZ R19, R7 ;  /* 0x0000000700137305 */ /* 0x000722000020f000 */
[-C--:B------:R-:W-:Y:S01]  /*b100*/  SHF.L.U32 R4, R4, R13.reuse, RZ ;  /* 0x0000000d04047219 */ /* 0x080fe200000006ff */
[----:B------:R-:W1:Y:S01]  /*b110*/  LDC R23, c[0x0][0x8a8] ;  /* 0x00022a00ff177b82 */ /* 0x000e620000000800 */
[-CC-:B------:R-:W-:Y:S02]  /*b120*/  SHF.R.U64 R12, R14, R18.reuse, R3.reuse ;  /* 0x000000120e0c7219 */ /* 0x180fe40000001203 */
[----:B------:R-:W-:Y:S02]  /*b130*/  SHF.R.U32.HI R3, RZ, R18, R3 ;  /* 0x00000012ff037219 */ /* 0x000fe40000011603 */
[----:B------:R-:W-:Y:S02]  /*b140*/  LOP3.LUT R25, RZ, R4, RZ, 0x33, !PT ;  /* 0x00000004ff197212 */ /* 0x000fe400078e33ff */
[----:B------:R-:W-:Y:S01]  /*b150*/  SHF.R.U64 R18, R12, R13, R3 ;  /* 0x0000000d0c127219 */ /* 0x000fe20000001203 */
[----:B------:R-:W1:Y:S01]  /*b160*/  LDC R24, c[0x0][0x8f0] ;  /* 0x00023c00ff187b82 */ /* 0x000e620000000800 */
[----:B--2---:R-:W-:Y:S01]  /*b170*/  IMAD R17, R6, R9, R17 ;  /* 0x0000000906117224 */ /* 0x004fe200078e0211 */
[----:B------:R-:W-:-:S02]  /*b180*/  SHF.R.U32.HI R5, RZ, R13, R3 ;  /* 0x0000000dff057219 */ /* 0x000fc40000011603 */
[----:B------:R-:W-:-:S04]  /*b190*/  IMAD.MOV.U32 R4, RZ, RZ, R18 ;  /* 0x000000ffff047224 */ /* 0x000fc800078e0012 */
[----:B------:R-:W2:Y:S08]  /*b1a0*/  LDC R26, c[0x0][0x8e0] ;  /* 0x00023800ff1a7b82 */ /* 0x000eb00000000800 */
[----:B------:R-:W1:Y:S01]  /*b1b0*/  LDC R28, c[0x0][0x8b8] ;  /* 0x00022e00ff1c7b82 */ /* 0x000e620000000800 */
[----:B---34-:R-:W-:Y:S05]  /*b1c0*/  @!P0 BRA `(.L_x_137) ;  /* 0x0000000000288947 */ /* 0x018fea0003800000 */
[----:B------:R-:W3:Y:S02]  /*b1d0*/  LDC R3, c[0x0][0x8f4] ;  /* 0x00023d00ff037b82 */ /* 0x000ee40000000800 */
[----:B---3--:R-:W-:-:S04]  /*b1e0*/  IADD3 R3, P0, R18, R3, RZ ;  /* 0x0000000312037210 */ /* 0x008fc80007f1e0ff */
[----:B------:R-:W-:-:S05]  /*b1f0*/  IADD3.X R13, RZ, R5, RZ, P0, !PT ;  /* 0x00000005ff0d7210 */ /* 0x000fca00007fe4ff */
[----:B------:R-:W-:-:S04]  /*b200*/  IMAD.WIDE.U32 R4, R13, R20, RZ ;  /* 0x000000140d047225 */ /* 0x000fc800078e00ff */
[----:B------:R-:W-:-:S04]  /*b210*/  IMAD.WIDE.U32 R6, P0, R3, R21, R4 ;  /* 0x0000001503067225 */ /* 0x000fc80007800004 */
[----:B------:R-:W-:Y:S01]  /*b220*/  IMAD.WIDE.U32 R4, R3, R20, RZ ;  /* 0x0000001403047225 */ /* 0x000fe200078e00ff */
[----:B------:R-:W-:-:S03]  /*b230*/  IADD3.X R9, RZ, RZ, RZ, P0, !PT ;  /* 0x000000ffff097210 */ /* 0x000fc600007fe4ff */
[----:B------:R-:W-:Y:S01]  /*b240*/  IMAD.MOV.U32 R8, RZ, RZ, R7 ;  /* 0x000000ffff087224 */ /* 0x000fe200078e0007 */
[----:B------:R-:W-:-:S05]  /*b250*/  IADD3 RZ, P0, R5, R6, RZ ;  /* 0x0000000605ff7210 */ /* 0x000fca0007f1e0ff */
[----:B------:R-:W-:-:S08]  /*b260*/  IMAD.WIDE.U32.X R4, R13, R21, R8, P0 ;  /* 0x000000150d047225 */ /* 0x000fd000000e0408 */
.L_x_137:
[----:B------:R-:W3:Y:S01]  /*b270*/  LDC R3, c[0x0][0x904] ;  /* 0x00024100ff037b82 */ /* 0x000ee20000000800 */
[----:B-1----:R-:W-:Y:S02]  /*b280*/  SHF.R.U64 R0, R4, R24, R5 ;  /* 0x0000001804007219 */ /* 0x002fe40000001205 */
[----:B------:R-:W-:Y:S02]  /*b290*/  LOP3.LUT R7, R12, R25, RZ, 0xc0, !PT ;  /* 0x000000190c077212 */ /* 0x000fe400078ec0ff */
[----:B------:R-:W-:Y:S02]  /*b2a0*/  IADD3 R19, -R19, RZ, RZ ;  /* 0x000000ff13137210 */ /* 0x000fe40007ffe1ff */
[----:B------:R-:W-:Y:S01]  /*b2b0*/  IADD3 R5, R23, -0x1, RZ ;  /* 0xffffffff17057810 */ /* 0x000fe20007ffe0ff */
[----:B------:R-:W-:Y:S01]  /*b2c0*/  IMAD R4, R27, R0, R7 ;  /* 0x000000001b047224 */ /* 0x000fe200078e0207 */
[----:B------:R-:W-:Y:S02]  /*b2d0*/  R2UR UR43, R29 ;  /* 0x000000001d2b72ca */ /* 0x000fe400000e0000 */
[----:B------:R-:W-:-:S02]  /*b2e0*/  LOP3.LUT R5, R14, R5, RZ, 0xc0, !PT ;  /* 0x000000050e057212 */ /* 0x000fc400078ec0ff */
[----:B---3--:R-:W-:Y:S01]  /*b2f0*/  ISETP.NE.AND P0, PT, R3, 0x1, PT ;  /* 0x000000010300780c */ /* 0x008fe20003f05270 */
[----:B------:R-:W-:-:S04]  /*b300*/  IMAD.MOV R3, RZ, RZ, -R0 ;  /* 0x000000ffff037224 */ /* 0x000fc800078e0a00 */
[----:B--2---:R-:W-:-:S04]  /*b310*/  IMAD R0, R3, R26, R18 ;  /* 0x0000001a03007224 */ /* 0x004fc800078e0212 */
[----:B------:R-:W-:-:S04]  /*b320*/  IMAD R3, R0, R23, R5 ;  /* 0x0000001700037224 */ /* 0x000fc800078e0205 */
[----:B------:R-:W-:-:S04]  /*b330*/  @P0 IMAD R17, R22, R19, R15 ;  /* 0x0000001316110224 */ /* 0x000fc800078e020f */
[----:B------:R-:W-:-:S05]  /*b340*/  IMAD R4, R4, R28, R17 ;  /* 0x0000001c04047224 */ /* 0x000fca00078e0211 */
[----:B------:R-:W-:Y:S02]  /*b350*/  SEL R0, R3, R4, !P0 ;  /* 0x0000000403007207 */ /* 0x000fe40004000000 */
[----:B------:R-:W-:Y:S02]  /*b360*/  SEL R4, R4, R3, !P0 ;  /* 0x0000000304047207 */ /* 0x000fe40004000000 */
[----:B------:R-:W-:Y:S02]  /*b370*/  R2UR UR41, R0 ;  /* 0x00000000002972ca */ /* 0x000fe400000e0000 */
[----:B------:R-:W-:-:S04]  /*b380*/  MOV R0, 0x1 ;  /* 0x0000000100007802 */ /* 0x000fc80000000f00 */
[----:B------:R-:W-:-:S09]  /*b390*/  PRMT R3, R0, 0x7610, R3 ;  /* 0x0000761000037816 */ /* 0x000fd20000000003 */
.L_x_135:
[----:B------:R-:W-:Y:S01]  /*b3a0*/  UIADD3 UR44, UR56, UR44, URZ ;  /* 0x0000002c382c7290 */ /* 0x000fe2000fffe03f */
[----:B------:R4:W-:Y:S01]  /*b3b0*/  STL [R1+0xb8], R10 ;  /* 0x0000b80a01007387 */ /* 0x0009e20000100800 */
[----:B------:R-:W-:Y:S02]  /*b3c0*/  LOP3.LUT P0, RZ, R3, 0xff, RZ, 0xc0, !PT ;  /* 0x000000ff03ff7812 */ /* 0x000fe4000780c0ff */
[----:B------:R-:W-:Y:S01]  /*b3d0*/  USHF.R.U32.HI UR4, URZ, 0x3, UR44 ;  /* 0x000000033f047899 */ /* 0x000fe2000801162c */
[----:B------:R4:W-:Y:S01]  /*b3e0*/  STL [R1+0xb4], R11 ;  /* 0x0000b40b01007387 */ /* 0x0009e20000100800 */
[----:B------:R-:W-:Y:S02]  /*b3f0*/  UISETP.GT.U32.AND UP0, UPT, UR44, 0x7, UPT ;  /* 0x000000072c00788c */ /* 0x000fe4000bf04070 */
[----:B------:R-:W-:Y:S02]  /*b400*/  ULOP3.LUT UR4, UR4, 0x1, URZ, 0xc0, !UPT ;  /* 0x0000000104047892 */ /* 0x000fe4000f8ec03f */
[----:B------:R-:W-:-:S02]  /*b410*/  UISETP.LT.U32.AND UP1, UPT, UR56, 0x8, UP0 ;  /* 0x000000083800788c */ /* 0x000fc40008721070 */
[----:B------:R-:W-:Y:S02]  /*b420*/  UISETP.NE.U32.AND UP2, UPT, UR4, 0x1, UPT ;  /* 0x000000010400788c */ /* 0x000fe4000bf45070 */
[----:B------:R-:W-:Y:S02]  /*b430*/  USEL UR5, URZ, 0x1, !UP1 ;  /* 0x000000013f057887 */ /* 0x000fe4000c800000 */
[----:B------:R-:W-:Y:S02]  /*b440*/  UISETP.GT.U32.AND UP0, UPT, UR56, 0x7, !UP2 ;  /* 0x000000073800788c */ /* 0x000fe4000d704070 */
[----:B------:R-:W-:Y:S02]  /*b450*/  ULOP3.LUT UR44, UR44, 0x7, URZ, 0xc0, !UPT ;  /* 0x000000072c2c7892 */ /* 0x000fe4000f8ec03f */
[----:B------:R-:W-:-:S04]  /*b460*/  USEL UR4, URZ, 0x1, !UP0 ;  /* 0x000000013f047887 */ /* 0x000fc8000c000000 */
[----:B------:R-:W-:Y:S01]  /*b470*/  ULOP3.LUT UR36, UR4, UR36, UR5, 0x96, !UPT ;  /* 0x0000002404247292 */ /* 0x000fe2000f8e9605 */
[----:B----4-:R-:W-:Y:S11]  /*b480*/  @P0 BRA `(.L_x_138) ;  /* 0xffffff6000340947 */ /* 0x010ff6000383ffff */
[----:B------:R-:W-:-:S04]  /*b490*/  DEPBAR.LE SB0, 0x0 ;  /* 0x000080000000791a */ /* 0x000fc80000000000 */
[----:B------:R-:W-:Y:S05]  /*b4a0*/  EXIT ;  /* 0x000000000000794d */ /* 0x000fea0003800000 */
.L_x_8:
[----:B------:R-:W2:Y:S01]  /*b4b0*/  LDL R20, [R1+0xbc] ;  /* 0x0000bc0001147983 */ /* 0x000ea20000100800 */
[----:B------:R-:W-:-:S03]  /*b4c0*/  ULDC.64 UR4, c[0x0][0x8f8] ;  /* 0x00023e0000047ab9 */ /* 0x000fc60000000a00 */
[----:B------:R-:W3:Y:S01]  /*b4d0*/  LDL R21, [R1+0xc0] ;  /* 0x0000c00001157983 */ /* 0x000ee20000100800 */
[----:B------:R-:W-:Y:S01]  /*b4e0*/  PRMT R8, RZ, 0x7610, R8 ;  /* 0x00007610ff087816 */ /* 0x000fe20000000008 */
[----:B------:R-:W-:Y:S01]  /*b4f0*/  IMAD.MOV.U32 R12, RZ, RZ, -0x1 ;  /* 0xffffffffff0c7424 */ /* 0x000fe200078e00ff */
[----:B------:R-:W-:Y:S02]  /*b500*/  MOV R13, 0xffffffff ;  /* 0xffffffff000d7802 */ /* 0x000fe40000000f00 */
[----:B------:R-:W-:Y:S02]  /*b510*/  MOV R4, 0xffffffff ;  /* 0xffffffff00047802 */ /* 0x000fe40000000f00 */
[----:B--2---:R-:W-:-:S04]  /*b520*/  ISETP.GE.U32.AND P0, PT, R20, UR4, PT ;  /* 0x0000000414007c0c */ /* 0x004fc8000bf06070 */
[----:B---3--:R-:W-:-:S13]  /*b530*/  ISETP.GE.U32.AND.EX P0, PT, R21, UR5, PT, P0 ;  /* 0x0000000515007c0c */ /* 0x008fda000bf06100 */
[----:B------:R-:W-:Y:S05]  /*b540*/  @P0 BRA `(.L_x_139) ;  /* 0x0000000400640947 */ /* 0x000fea0003800000 */
[----:B------:R-:W1:Y:S01]  /*b550*/  LDC.64 R14, c[0x0][0x8d0] ;  /* 0x00023400ff0e7b82 */ /* 0x000e620000000a00 */
[----:B------:R-:W-:Y:S01]  /*b560*/  MOV R12, R20 ;  /* 0x00000014000c7202 */ /* 0x000fe20000000f00 */
[----:B------:R-:W-:-:S06]  /*b570*/  IMAD.MOV.U32 R13, RZ, RZ, R21 ;  /* 0x000000ffff0d7224 */ /* 0x000fcc00078e0015 */
[----:B------:R-:W2:Y:S08]  /*b580*/  LDC R16, c[0x0][0x8d8] ;  /* 0x00023600ff107b82 */ /* 0x000eb00000000800 */
[----:B------:R-:W3:Y:S01]  /*b590*/  LDC.64 R18, c[0x0][0x8c8] ;  /* 0x00023200ff127b82 */ /* 0x000ee20000000a00 */
[----:B-1----:R-:W-:-:S04]  /*b5a0*/  ISETP.NE.U32.AND P0, PT, R14, RZ, PT ;  /* 0x000000ff0e00720c */ /* 0x002fc80003f05070 */
[----:B------:R-:W-:-:S13]  /*b5b0*/  ISETP.NE.AND.EX P0, PT, R15, RZ, PT, P0 ;  /* 0x000000ff0f00720c */ /* 0x000fda0003f05300 */
[----:B--23--:R-:W-:Y:S05]  /*b5c0*/  @!P0 BRA `(.L_x_140) ;  /* 0x0000000000288947 */ /* 0x00cfea0003800000 */
[----:B------:R-:W1:Y:S02]  /*b5d0*/  LDC R4, c[0x0][0x8dc] ;  /* 0x00023700ff047b82 */ /* 0x000e640000000800 */
[----:B-1----:R-:W-:-:S04]  /*b5e0*/  IADD3 R13, P0, R20, R4, RZ ;  /* 0x00000004140d7210 */ /* 0x002fc80007f1e0ff */
        /* <DEDUP_REMOVED lines=8> */
.L_x_140:
[-CC-:B------:R-:W-:Y:S01]  /*b670*/  SHF.R.U64 R14, R12, R16.reuse, R13.reuse ;  /* 0x000000100c0e7219 */ /* 0x180fe2000000120d */
[----:B------:R-:W1:Y:S01]  /*b680*/  LDC R10, c[0x0][0x8c0] ;  /* 0x00023000ff0a7b82 */ /* 0x000e620000000800 */
[----:B------:R-:W-:Y:S01]  /*b690*/  SHF.R.U32.HI R4, RZ, R16, R13 ;  /* 0x00000010ff047219 */ /* 0x000fe2000001160d */
[----:B------:R-:W-:Y:S01]  /*b6a0*/  ULDC UR4, c[0x0][0x150] ;  /* 0x0000540000047ab9 */ /* 0x000fe20000000800 */
[----:B------:R-:W-:Y:S02]  /*b6b0*/  IADD3 R7, P0, RZ, -R14, RZ ;  /* 0x8000000eff077210 */ /* 0x000fe40007f1e0ff */
[----:B------:R-:W-:Y:S02]  /*b6c0*/  MOV R8, R20 ;  /* 0x0000001400087202 */ /* 0x000fe40000000f00 */
[----:B------:R-:W-:Y:S01]  /*b6d0*/  IADD3.X R9, RZ, ~R4, RZ, P0, !PT ;  /* 0x80000004ff097210 */ /* 0x000fe200007fe4ff */
[----:B------:R-:W2:Y:S01]  /*b6e0*/  LDC.64 R22, c[0x0][0x8e8] ;  /* 0x00023a00ff167b82 */ /* 0x000ea20000000a00 */
[----:B------:R-:W-:-:S03]  /*b6f0*/  I2FP.F32.U32 R11, R5 ;  /* 0x00000005000b7245 */ /* 0x000fc60000201000 */
[-C--:B------:R-:W-:Y:S02]  /*b700*/  IMAD R4, R9, R18.reuse, RZ ;  /* 0x0000001209047224 */ /* 0x080fe400078e02ff */
[----:B------:R-:W-:Y:S02]  /*b710*/  IMAD.MOV.U32 R9, RZ, RZ, R21 ;  /* 0x000000ffff097224 */ /* 0x000fe400078e0015 */
[----:B------:R-:W3:Y:S01]  /*b720*/  LDC R16, c[0x0][0x8b0] ;  /* 0x00022c00ff107b82 */ /* 0x000ee20000000800 */
[----:B------:R-:W-:-:S04]  /*b730*/  IMAD.WIDE.U32 R8, R7, R18, R8 ;  /* 0x0000001207087225 */ /* 0x000fc800078e0008 */
[----:B------:R-:W-:Y:S01]  /*b740*/  IMAD R7, R7, R19, R4 ;  /* 0x0000001307077224 */ /* 0x000fe200078e0204 */
[----:B------:R-:W-:Y:S02]  /*b750*/  I2FP.F32.U32 R4, R6 ;  /* 0x0000000600047245 */ /* 0x000fe40000201000 */
[----:B------:R-:W4:Y:S02]  /*b760*/  LDC R18, c[0x0][0x148] ;  /* 0x00005200ff127b82 */ /* 0x000f240000000800 */
[----:B------:R-:W-:Y:S01]  /*b770*/  IADD3 R7, R9, R7, RZ ;  /* 0x0000000709077210 */ /* 0x000fe20007ffe0ff */
[----:B------:R-:W-:Y:S01]  /*b780*/  FMUL R4, R4, UR4 ;  /* 0x0000000404047c20 */ /* 0x000fe20008400000 */
[----:B------:R-:W-:Y:S02]  /*b790*/  ULDC UR4, c[0x0][0x154] ;  /* 0x0000550000047ab9 */ /* 0x000fe40000000800 */
[-CC-:B-1----:R-:W-:Y:S02]  /*b7a0*/  SHF.R.U64 R12, R8, R10.reuse, R7.reuse ;  /* 0x0000000a080c7219 */ /* 0x182fe40000001207 */
[----:B------:R-:W1:Y:S01]  /*b7b0*/  LDC R9, c[0x0][0x144] ;  /* 0x00005100ff097b82 */ /* 0x000e620000000800 */
[----:B------:R5:W4:Y:S01]  /*b7c0*/  F2I.U32.TRUNC.NTZ R8, R4 ;  /* 0x0000000400087305 */ /* 0x000b22000020f000 */
[----:B--2---:R-:W-:Y:S01]  /*b7d0*/  ISETP.NE.U32.AND P0, PT, R22, RZ, PT ;  /* 0x000000ff1600720c */ /* 0x004fe20003f05070 */
[----:B------:R-:W-:Y:S01]  /*b7e0*/  FMUL R11, R11, UR4 ;  /* 0x000000040b0b7c20 */ /* 0x000fe20008400000 */
[----:B------:R-:W-:Y:S01]  /*b7f0*/  SHF.R.U32.HI R7, RZ, R10, R7 ;  /* 0x0000000aff077219 */ /* 0x000fe20000011607 */
[----:B------:R-:W-:Y:S01]  /*b800*/  IMAD.MOV.U32 R10, RZ, RZ, -0x1 ;  /* 0xffffffffff0a7424 */ /* 0x000fe200078e00ff */
[----:B------:R-:W-:Y:S01]  /*b810*/  ISETP.NE.AND.EX P0, PT, R23, RZ, PT, P0 ;  /* 0x000000ff1700720c */ /* 0x000fe20003f05300 */
[----:B------:R-:W-:Y:S01]  /*b820*/  ULDC UR4, c[0x0][0x900] ;  /* 0x0002400000047ab9 */ /* 0x000fe20000000800 */
[----:B------:R-:W2:Y:S01]  /*b830*/  LDC R19, c[0x0][0x8a8] ;  /* 0x00022a00ff137b82 */ /* 0x000ea20000000800 */
[----:B---3--:R-:W-:-:S02]  /*b840*/  SHF.R.U64 R15, R12, R16, R7 ;  /* 0x000000100c0f7219 */ /* 0x008fc40000001207 */
[----:B-----5:R-:W-:Y:S02]  /*b850*/  SHF.R.U32.HI R4, RZ, R16, R7 ;  /* 0x00000010ff047219 */ /* 0x020fe40000011607 */
[----:B------:R3:W1:Y:S01]  /*b860*/  F2I.U32.TRUNC.NTZ R16, R11 ;  /* 0x0000000b00107305 */ /* 0x000662000020f000 */
[----:B------:R-:W-:Y:S02]  /*b870*/  SHF.L.U32 R25, R10, UR4, RZ ;  /* 0x000000040a197c19 */ /* 0x000fe400080006ff */
[----:B------:R-:W2:Y:S01]  /*b880*/  LDC R21, c[0x0][0x8f0] ;  /* 0x00023c00ff157b82 */ /* 0x000ea20000000800 */
[----:B----4-:R-:W-:Y:S02]  /*b890*/  IADD3 R8, -R8, RZ, RZ ;  /* 0x000000ff08087210 */ /* 0x010fe40007ffe1ff */
[--C-:B------:R-:W-:Y:S02]  /*b8a0*/  SHF.R.U64 R17, R15, UR4, R4.reuse ;  /* 0x000000040f117c19 */ /* 0x100fe40008001204 */
[----:B------:R-:W-:-:S03]  /*b8b0*/  SHF.R.U32.HI R7, RZ, UR4, R4 ;  /* 0x00000004ff077c19 */ /* 0x000fc60008011604 */
[----:B------:R-:W4:Y:S01]  /*b8c0*/  LDC R24, c[0x0][0x8e0] ;  /* 0x00023800ff187b82 */ /* 0x000f220000000800 */
[----:B-1----:R-:W-:Y:S01]  /*b8d0*/  IMAD R20, R9, R8, R6 ;  /* 0x0000000809147224 */ /* 0x002fe200078e0206 */
[----:B------:R-:W-:-:S06]  /*b8e0*/  MOV R6, R17 ;  /* 0x0000001100067202 */ /* 0x000fcc0000000f00 */
[----:B------:R-:W1:Y:S01]  /*b8f0*/  LDC R26, c[0x0][0x8b8] ;  /* 0x00022e00ff1a7b82 */ /* 0x000e620000000800 */
[----:B---3--:R-:W-:Y:S05]  /*b900*/  @!P0 BRA `(.L_x_141) ;  /* 0x0000000000288947 */ /* 0x008fea0003800000 */
[----:B------:R-:W3:Y:S02]  /*b910*/  LDC R4, c[0x0][0x8f4] ;  /* 0x00023d00ff047b82 */ /* 0x000ee40000000800 */
[----:B---3--:R-:W-:-:S04]  /*b920*/  IADD3 R11, P0, R17, R4, RZ ;  /* 0x00000004110b7210 */ /* 0x008fc80007f1e0ff */
        /* <DEDUP_REMOVED lines=8> */
.L_x_141:
[----:B------:R-:W3:Y:S01]  /*b9b0*/  LDC R8, c[0x0][0x904] ;  /* 0x00024100ff087b82 */ /* 0x000ee20000000800 */
[----:B------:R-:W-:Y:S01]  /*b9c0*/  LOP3.LUT R4, RZ, R25, RZ, 0x33, !PT ;  /* 0x00000019ff047212 */ /* 0x000fe200078e33ff */
[----:B------:R-:W-:Y:S01]  /*b9d0*/  USHF.L.U32 UR4, UR38, UR4, URZ ;  /* 0x0000000426047299 */ /* 0x000fe2000800063f */
[----:B--2---:R-:W-:Y:S01]  /*b9e0*/  SHF.R.U64 R7, R6, R21, R7 ;  /* 0x0000001506077219 */ /* 0x004fe20000001207 */
[----:B------:R-:W-:Y:S01]  /*b9f0*/  VIADD R9, R19, 0xffffffff ;  /* 0xffffffff13097836 */ /* 0x000fe20000000000 */
[----:B------:R-:W-:Y:S02]  /*ba00*/  IADD3 R16, -R16, RZ, RZ ;  /* 0x000000ff10107210 */ /* 0x000fe40007ffe1ff */
[----:B------:R-:W-:Y:S02]  /*ba10*/  LOP3.LUT R4, R15, R4, RZ, 0xc0, !PT ;  /* 0x000000040f047212 */ /* 0x000fe400078ec0ff */
[----:B------:R-:W-:-:S03]  /*ba20*/  IADD3 R6, -R7, RZ, RZ ;  /* 0x000000ff07067210 */ /* 0x000fc60007ffe1ff */
[----:B------:R-:W-:Y:S02]  /*ba30*/  IMAD R13, R7, UR4, R4 ;  /* 0x00000004070d7c24 */ /* 0x000fe4000f8e0204 */
[----:B----4-:R-:W-:Y:S01]  /*ba40*/  IMAD R4, R6, R24, R17 ;  /* 0x0000001806047224 */ /* 0x010fe200078e0211 */
[----:B---3--:R-:W-:Y:S02]  /*ba50*/  ISETP.NE.AND P0, PT, R8, 0x1, PT ;  /* 0x000000010800780c */ /* 0x008fe40003f05270 */
[----:B------:R-:W-:-:S11]  /*ba60*/  MOV R8, 0x1 ;  /* 0x0000000100087802 */ /* 0x000fd60000000f00 */
[----:B------:R-:W-:Y:S01]  /*ba70*/  @P0 IMAD R20, R18, R16, R5 ;  /* 0x0000001012140224 */ /* 0x000fe200078e0205 */
[----:B------:R-:W-:-:S03]  /*ba80*/  LOP3.LUT R5, R12, R9, RZ, 0xc0, !PT ;  /* 0x000000090c057212 */ /* 0x000fc600078ec0ff */
[----:B-1----:R-:W-:Y:S02]  /*ba90*/  IMAD R13, R13, R26, R20 ;  /* 0x0000001a0d0d7224 */ /* 0x002fe400078e0214 */
[----:B------:R-:W-:-:S05]  /*baa0*/  IMAD R4, R4, R19, R5 ;  /* 0x0000001304047224 */ /* 0x000fca00078e0205 */
[----:B------:R-:W-:Y:S02]  /*bab0*/  SEL R12, R4, R13, !P0 ;  /* 0x0000000d040c7207 */ /* 0x000fe40004000000 */
[----:B------:R-:W-:Y:S01]  /*bac0*/  SEL R13, R13, R4, !P0 ;  /* 0x000000040d0d7207 */ /* 0x000fe20004000000 */
[----:B------:R-:W-:-:S07]  /*bad0*/  IMAD.MOV.U32 R4, RZ, RZ, R14 ;  /* 0x000000ffff047224 */ /* 0x000fce00078e000e */
.L_x_139:
[----:B------:R-:W-:-:S08]  /*bae0*/  NOP ;  /* 0x0000000000007918 */ /* 0x000fd00000000000 */
[----:B------:R-:W1:-:S00]  /*baf0*/  USETMAXREG.DEALLOC.CTAPOOL 0x28 ;  /* 0x00000028000079c8 */ /* 0x000e4000080e0500 */
[----:B------:R-:W-:-:S06]  /*bb00*/  UISETP.NE.AND UP0, UPT, UR47, 0x1, UPT ;  /* 0x000000012f00788c */ /* 0x000fcc000bf05270 */
[----:B------:R-:W-:-:S13]  /*bb10*/  PLOP3.LUT P0, PT, PT, PT, UP0, 0x80, 0x0 ;  /* 0x000000000000781c */ /* 0x000fda0003f0f008 */
[----:B------:R-:W-:Y:S05]  /*bb20*/  @!P0 EXIT ;  /* 0x000000000000894d */ /* 0x000fea0003800000 */
[----:B------:R-:W-:-:S06]  /*bb30*/  UISETP.NE.AND UP0, UPT, UR47, URZ, UPT ;  /* 0x0000003f2f00728c */ /* 0x000fcc000bf05270 */
[----:B------:R-:W-:-:S13]  /*bb40*/  PLOP3.LUT P0, PT, PT, PT, UP0, 0x80, 0x0 ;  /* 0x000000000000781c */ /* 0x000fda0003f0f008 */
[----:B-1----:R-:W-:Y:S05]  /*bb50*/  @!P0 BRA `(.L_x_142) ;  /* 0x0000001800508947 */ /* 0x002fea0003800000 */
[----:B------:R-:W-:-:S04]  /*bb60*/  PRMT R0, R0, 0x9910, RZ ;  /* 0x0000991000007816 */ /* 0x000fc800000000ff */
[----:B------:R-:W-:-:S13]  /*bb70*/  R2UR UR4, R0 ;  /* 0x00000000000472ca */ /* 0x000fda00000e0000 */
[----:B------:R-:W-:-:S04]  /*bb80*/  UISETP.NE.AND UP0, UPT, UR4, URZ, UPT ;  /* 0x0000003f0400728c */ /* 0x000fc8000bf05270 */
[----:B------:R-:W-:-:S06]  /*bb90*/  UISETP.NE.OR UP0, UPT, UR47, 0x2, !UP0 ;  /* 0x000000022f00788c */ /* 0x000fcc000c705670 */
[----:B------:R-:W-:-:S13]  /*bba0*/  PLOP3.LUT P0, PT, PT, PT, UP0, 0x80, 0x0 ;  /* 0x000000000000781c */ /* 0x000fda0003f0f008 */
[----:B------:R-:W-:Y:S05]  /*bbb0*/  @P0 EXIT ;  /* 0x000000000000094d */ /* 0x000fea0003800000 */
[----:B------:R-:W-:-:S13]  /*bbc0*/  LOP3.LUT P2, RZ, R8, 0xff, RZ, 0xc0, !PT ;  /* 0x000000ff08ff7812 */ /* 0x000fda000784c0ff */
[----:B------:R-:W-:Y:S05]  /*bbd0*/  @!P2 BRA `(.L_x_143) ;  /* 0x000000000018a947 */ /* 0x000fea0003800000 */
[----:B------:R-:W-:Y:S01]  /*bbe0*/  UMOV UR4, 0x400 ;  /* 0x0000040000047882 */ /* 0x000fe20000000000 */
[----:B------:R-:W-:Y:S01]  /*bbf0*/  MOV R0, RZ ;  /* 0x000000ff00007202 */ /* 0x000fe20000000f00 */
[----:B------:R-:W-:-:S03]  /*bc00*/  ULEA UR4, UR37, UR4, 0x18 ;  /* 0x0000000425047291 */ /* 0x000fc6000f8ec03f */
[----:B------:R-:W-:-:S06]  /*bc10*/  SHF.L.U32 R0, R0, 0x1f, RZ ;  /* 0x0000001f00007819 */ /* 0x000fcc00000006ff */
[----:B------:R-:W1:Y:S02]  /*bc20*/  SYNCS.PHASECHK.TRANS64.TRYWAIT P0, [UR4+0xc8], R0 ;  /* 0x0000c800ff0075a7 */ /* 0x000e640008000144 */
[----:B-1----:R-:W-:Y:S05]  /*bc30*/  @!P0 BRA `(.L_x_144) ;  /* 0x0000002c008c8947 */ /* 0x002fea0003800000 */
.L_x_143:
[----:B------:R-:W-:Y:S01]  /*bc40*/  PRMT R9, RZ, 0x7610, R9 ;  /* 0x00007610ff097816 */ /* 0x000fe20000000009 */
[----:B------:R-:W-:Y:S06]  /*bc50*/  @P1 BRA `(.L_x_145) ;  /* 0x0000000000241947 */ /* 0x000fec0003800000 */
[----:B------:R-:W-:Y:S02]  /*bc60*/  ULDC.64 UR4, c[0x0][0x588] ;  /* 0x0001620000047ab9 */ /* 0x000fe40000000a00 */
[----:B------:R-:W-:-:S04]  /*bc70*/  ISETP.NE.U32.AND P0, PT, RZ, UR4, PT ;  /* 0x00000004ff007c0c */ /* 0x000fc8000bf05070 */
[----:B------:R-:W-:-:S13]  /*bc80*/  ISETP.NE.AND.EX P0, PT, RZ, UR5, PT, P0 ;  /* 0x00000005ff007c0c */ /* 0x000fda000bf05300 */
[----:B------:R-:W-:Y:S05]  /*bc90*/  @!P0 BRA `(.L_x_146) ;  /* 0x00000000000c8947 */ /* 0x000fea0003800000 */
[----:B------:R2:W5:Y:S01]  /*bca0*/  LDG.E R10, desc[UR52][R2.64] ;  /* 0x00000034020a7981 */ /* 0x000562000c1e1900 */
[----:B------:R-:W-:Y:S01]  /*bcb0*/  MOV R9, 0x1 ;  /* 0x0000000100097802 */ /* 0x000fe20000000f00 */
[----:B------:R-:W-:Y:S06]  /*bcc0*/  BRA `(.L_x_145) ;  /* 0x0000000000087947 */ /* 0x000fec0003800000 */
.L_x_146:
[----:B------:R-:W3:Y:S01]  /*bcd0*/  LDC R10, c[0x0][0x580] ;  /* 0x00016000ff0a7b82 */ /* 0x000ee20000000800 */
[----:B------:R-:W-:-:S07]  /*bce0*/  IMAD.MOV.U32 R9, RZ, RZ, 0x1 ;  /* 0x00000001ff097424 */ /* 0x000fce00078e00ff */
.L_x_145:
[----:B------:R-:W-:Y:S05]  /*bcf0*/  @!P2 BRA `(.L_x_147) ;  /* 0x000000140064a947 */ /* 0x000fea0003800000 */
[----:B------:R-:W4:Y:S01]  /*bd00*/  LDC R8, c[0x0][0x8a8] ;  /* 0x00022a00ff087b82 */ /* 0x000f220000000800 */
[----:B-1----:R-:W-:Y:S01]  /*bd10*/  MOV R0, 0xffffffff ;  /* 0xffffffff00007802 */ /* 0x002fe20000000f00 */
[----:B------:R-:W-:Y:S01]  /*bd20*/  ULDC UR4, c[0x0][0x900] ;  /* 0x0002400000047ab9 */ /* 0x000fe20000000800 */
[----:B------:R-:W-:Y:S02]  /*bd30*/  ULOP3.LUT UR22, UR45, 0x2, URZ, 0xfc, !UPT ;  /* 0x000000022d167892 */ /* 0x000fe4000f8efc3f */
[----:B------:R-:W-:Y:S01]  /*bd40*/  SHF.L.U32 R0, R0, UR4, RZ ;  /* 0x0000000400007c19 */ /* 0x000fe200080006ff */
[----:B------:R-:W-:Y:S01]  /*bd50*/  USHF.L.U32 UR21, UR38, UR4, URZ ;  /* 0x0000000426157299 */ /* 0x000fe2000800063f */
[----:B------:R-:W-:Y:S02]  /*bd60*/  ULDC.64 UR30, c[0x0][0x198] ;  /* 0x00006600001e7ab9 */ /* 0x000fe40000000a00 */
[----:B------:R-:W-:Y:S01]  /*bd70*/  LOP3.LUT R0, RZ, R0, RZ, 0x33, !PT ;  /* 0x00000000ff007212 */ /* 0x000fe200078e33ff */
[----:B------:R-:W-:Y:S01]  /*bd80*/  ULDC.64 UR4, c[0x0][0x588] ;  /* 0x0001620000047ab9 */ /* 0x000fe20000000a00 */
[----:B------:R-:W-:Y:S01]  /*bd90*/  ULDC.64 UR6, c[0x0][0x8f8] ;  /* 0x00023e0000067ab9 */ /* 0x000fe20000000a00 */
[----:B------:R-:W-:Y:S01]  /*bda0*/  ULDC.64 UR14, c[0x0][0x590] ;  /* 0x00016400000e7ab9 */ /* 0x000fe20000000a00 */
[----:B----4-:R-:W-:-:S07]  /*bdb0*/  IADD3 R8, R8, -0x1, RZ ;  /* 0xffffffff08087810 */ /* 0x010fce0007ffe0ff */
.L_x_203:
[----:B------:R-:W-:Y:S02]  /*bdc0*/  ISETP.NE.U32.AND P0, PT, RZ, UR14, PT ;  /* 0x0000000eff007c0c */ /* 0x000fe4000bf05070 */
[----:B------:R-:W-:Y:S02]  /*bdd0*/  R2UR UR43, R13 ;  /* 0x000000000d2b72ca */ /* 0x000fe400000e0000 */
[----:B------:R-:W-:Y:S02]  /*bde0*/  R2UR UR42, R12 ;  /* 0x000000000c2a72ca */ /* 0x000fe400000e0000 */
[----:B------:R-:W-:-:S09]  /*bdf0*/  ISETP.NE.AND.EX P0, PT, RZ, UR15, PT, P0 ;  /* 0x0000000fff007c0c */ /* 0x000fd2000bf05300 */
[----:B------:R-:W-:Y:S02]  /*be00*/  USHF.L.U32 UR43, UR43, 0x7, URZ ;  /* 0x000000072b2b7899 */ /* 0x000fe4000800063f */
[----:B------:R-:W-:Y:S02]  /*be10*/  USHF.L.U32 UR42, UR42, 0x8, URZ ;  /* 0x000000082a2a7899 */ /* 0x000fe4000800063f */
[----:B---34-:R-:W-:Y:S10]  /*be20*/  @!P0 BRA `(.L_x_148) ;  /* 0x00000000002c8947 */ /* 0x018ff40003800000 */
[----:B------:R-:W-:-:S04]  /*be30*/  ISETP.NE.U32.AND P1, PT, RZ, UR4, PT ;  /* 0x00000004ff007c0c */ /* 0x000fc8000bf25070 */
[----:B------:R-:W-:-:S13]  /*be40*/  ISETP.NE.AND.EX P1, PT, RZ, UR5, PT, P1 ;  /* 0x00000005ff007c0c */ /* 0x000fda000bf25310 */
[----:B------:R-:W-:Y:S05]  /*be50*/  @!P1 BRA `(.L_x_149) ;  /* 0x0000000000189947 */ /* 0x000fea0003800000 */
[----:B--2---:R-:W1:Y:S01]  /*be60*/  LDC.64 R2, c[0x0][0x588] ;  /* 0x00016200ff027b82 */ /* 0x004e620000000a00 */
[----:B------:R-:W-:-:S04]  /*be70*/  IMAD R5, R4, UR14, RZ ;  /* 0x0000000e04057c24 */ /* 0x000fc8000f8e02ff */
[----:B-1----:R-:W-:-:S05]  /*be80*/  IMAD.WIDE R2, R5, 0x4, R2 ;  /* 0x0000000405027825 */ /* 0x002fca00078e0202 */
[----:B---3-5:R1:W5:Y:S01]  /*be90*/  LDG.E R10, desc[UR52][R2.64] ;  /* 0x00000034020a7981 */ /* 0x028362000c1e1900 */
[----:B------:R-:W-:Y:S01]  /*bea0*/  IMAD.MOV.U32 R9, RZ, RZ, 0x1 ;  /* 0x00000001ff097424 */ /* 0x000fe200078e00ff */
[----:B------:R-:W-:Y:S06]  /*beb0*/  BRA `(.L_x_148) ;  /* 0x0000000000087947 */ /* 0x000fec0003800000 */
.L_x_149:
[----:B---3-5:R-:W4:Y:S01]  /*bec0*/  LDC R10, c[0x0][0x580] ;  /* 0x00016000ff0a7b82 */ /* 0x028f220000000800 */
[----:B------:R-:W-:-:S07]  /*bed0*/  MOV R9, 0x1 ;  /* 0x0000000100097802 */ /* 0x000fce0000000f00 */
.L_x_148:
[----:B------:R-:W-:Y:S05]  /*bee0*/  @!P0 BRA `(.L_x_150) ;  /* 0x00000000001c8947 */ /* 0x000fea0003800000 */
[----:B------:R-:W-:-:S13]  /*bef0*/  LOP3.LUT P2, RZ, R9, 0xff, RZ, 0xc0, !PT ;  /* 0x000000ff09ff7812 */ /* 0x000fda000784c0ff */
[----:B-12---:R-:W1:Y:S02]  /*bf00*/  @!P2 LDC.64 R2, c[0x0][0x588] ;  /* 0x00016200ff02ab82 */ /* 0x006e640000000a00 */
[----:B-1----:R-:W-:-:S04]  /*bf10*/  @!P2 ISETP.NE.U32.AND P0, PT, R2, RZ, PT ;  /* 0x000000ff0200a20c */ /* 0x002fc80003f05070 */
[----:B------:R-:W-:Y:S02]  /*bf20*/  @!P2 ISETP.NE.AND.EX P1, PT, R3, RZ, PT, P0 ;  /* 0x000000ff0300a20c */ /* 0x000fe40003f25300 */
[----:B---345:R-:W-:Y:S02]  /*bf30*/  @P2 FSETP.EQ.AND P0, PT, R10, RZ, PT ;  /* 0x000000ff0a00220b */ /* 0x038fe40003f02000 */
[----:B------:R-:W-:Y:S01]  /*bf40*/  @!P2 PLOP3.LUT P0, PT, P1, PT, PT, 0x8, 0x0 ;  /* 0x000000000000a81c */ /* 0x000fe20000f0e170 */
[----:B------:R-:W-:-:S12]  /*bf50*/  BRA `(.L_x_151) ;  /* 0x0000000000047947 */ /* 0x000fd80003800000 */
.L_x_150:
[----:B---345:R-:W-:-:S13]  /*bf60*/  FSETP.EQ.AND P0, PT, R10, RZ, PT ;  /* 0x000000ff0a00720b */ /* 0x038fda0003f02000 */
.L_x_151:
[----:B------:R-:W-:Y:S01]  /*bf70*/  UISETP.NE.AND UP0, UPT, UR22, 0x3, UPT ;  /* 0x000000031600788c */ /* 0x000fe2000bf05270 */
[----:B------:R-:W-:-:S04]  /*bf80*/  ELECT P1, URZ, PT ;  /* 0x00000000003f782f */ /* 0x000fc80003820000 */
[----:B------:R-:W-:Y:S02]  /*bf90*/  PLOP3.LUT P0, PT, P1, P0, PT, 0x20, 0x0 ;  /* 0x000000000000781c */ /* 0x000fe40000f00470 */
[----:B------:R-:W-:-:S13]  /*bfa0*/  PLOP3.LUT P1, PT, PT, PT, UP0, 0x80, 0x0 ;  /* 0x000000000000781c */ /* 0x000fda0003f2f008 */
[----:B------:R-:W-:Y:S05]  /*bfb0*/  @!P1 BRA `(.L_x_152) ;  /* 0x0000000000049947 */ /* 0x000fea0003800000 */
[----:B------:R-:W-:Y:S01]  /*bfc0*/  BPT.TRAP 0x1 ;  /* 0x000000040000795c */ /* 0x000fe20000300000 */
.L_x_152:
[----:B------:R-:W3:Y:S01]  /*bfd0*/  S2UR UR37, SR_CgaCtaId ;  /* 0x00000000002579c3 */ /* 0x000ee20000008800 */
[----:B------:R-:W-:Y:S01]  /*bfe0*/  UMOV UR13, 0x400 ;  /* 0x00000400000d7882 */ /* 0x000fe20000000000 */
[----:B-12---:R-:W-:-:S04]  /*bff0*/  MOV R2, 0x1 ;  /* 0x0000000100027802 */ /* 0x006fc80000000f00 */
[----:B------:R-:W-:Y:S01]  /*c000*/  SHF.L.U32 R2, R2, 0x1f, RZ ;  /* 0x0000001f02027819 */ /* 0x000fe200000006ff */
[----:B---3--:R-:W-:-:S09]  /*c010*/  ULEA UR13, UR37, UR13, 0x18 ;  /* 0x0000000d250d7291 */ /* 0x008fd2000f8ec03f */
[----:B------:R-:W1:Y:S02]  /*c020*/  SYNCS.PHASECHK.TRANS64.TRYWAIT P2, [UR13+0xa0], R2 ;  /* 0x0000a002ff0075a7 */ /* 0x000e64000804014d */
[----:B-1----:R-:W-:Y:S05]  /*c030*/  @!P2 BRA `(.L_x_153) ;  /* 0x0000002800a4a947 */ /* 0x002fea0003800000 */
.L_x_247:
[----:B------:R-:W-:Y:S04]  /*c040*/  BSSY B0, `(.L_x_154) ;  /* 0x000000e000007945 */ /* 0x000fe80003800000 */
[----:B------:R-:W-:Y:S05]  /*c050*/  @!P0 BRA `(.L_x_155) ;  /* 0x0000000000308947 */ /* 0x000fea0003800000 */
[----:B------:R-:W-:Y:S01]  /*c060*/  R2UR UR44, R4 ;  /* 0x00000000042c72ca */ /* 0x000fe200000e0000 */
[----:B------:R-:W-:Y:S02]  /*c070*/  UIADD3 UR8, UP0, UR30, 0x3f0, URZ ;  /* 0x000003f01e087890 */ /* 0x000fe4000ff1e03f */
[----:B------:R-:W-:Y:S02]  /*c080*/  UIADD3 UR40, UR13, 0x100, URZ ;  /* 0x000001000d287890 */ /* 0x000fe4000fffe03f */
[----:B------:R-:W-:Y:S02]  /*c090*/  UIADD3 UR41, UR13, 0x80, URZ ;  /* 0x000000800d297890 */ /* 0x000fe4000fffe03f */
[----:B------:R-:W-:Y:S01]  /*c0a0*/  UIADD3.X UR9, URZ, UR31, URZ, UP0, !UPT ;  /* 0x0000001f3f097290 */ /* 0x000fe200087fe43f */
[----:B------:R-:W-:Y:S01]  /*c0b0*/  UMOV UR10, 0x0 ;  /* 0x00000000000a7882 */ /* 0x000fe20000000000 */
[----:B------:R-:W-:-:S07]  /*c0c0*/  UMOV UR11, 0x10000000 ;  /* 0x10000000000b7882 */ /* 0x000fce0000000000 */
[----:B------:R2:W-:Y:S02]  /*c0d0*/  UTMALDG.3D [UR40], [UR8], desc[UR10] ;  /* 0x00000a28080075b4 */ /* 0x0005e40008011000 */
[----:B--2---:R-:W-:Y:S05]  /*c0e0*/  @!P1 BRA `(.L_x_156) ;  /* 0x0000000000049947 */ /* 0x004fea0003800000 */
[----:B------:R-:W-:Y:S01]  /*c0f0*/  BPT.TRAP 0x1 ;  /* 0x000000040000795c */ /* 0x000fe20000300000 */
.L_x_156:
[----:B-1----:R-:W1:Y:S02]  /*c100*/  LDC R3, c[0x0][0x800] ;  /* 0x00020000ff037b82 */ /* 0x002e640000000800 */
[----:B-1----:R2:W-:Y:S02]  /*c110*/  SYNCS.ARRIVE.TRANS64.RED.A0TR RZ, [UR13+0x80], R3 ;  /* 0x00008003ffff79a7 */ /* 0x0025e4000830040d */
.L_x_155:
[----:B------:R-:W-:Y:S05]  /*c120*/  BSYNC B0 ;  /* 0x0000000000007941 */ /* 0x000fea0003800000 */
.L_x_154:
[----:B------:R-:W-:Y:S05]  /*c130*/  @!P1 BRA `(.L_x_157) ;  /* 0x0000000000049947 */ /* 0x000fea0003800000 */
[----:B------:R-:W-:Y:S01]  /*c140*/  BPT.TRAP 0x1 ;  /* 0x000000040000795c */ /* 0x000fe20000300000 */
.L_x_157:
[----:B------:R-:W-:-:S04]  /*c150*/  UIADD3 UR33, UR13, 0x80, URZ ;  /* 0x000000800d217890 */ /* 0x000fc8000fffe03f */
[----:B------:R-:W-:-:S09]  /*c160*/  UPRMT UR16, UR37, 0x654, UR33 ;  /* 0x0000065425107896 */ /* 0x000fd20008000021 */
[----:B------:R-:W-:Y:S01]  /*c170*/  SYNCS.ARRIVE.TRANS64.RED.A1T0 RZ, [UR16], RZ ;  /* 0x000000ffffff79a7 */ /* 0x000fe20008100410 */
[----:B------:R-:W-:Y:S05]  /*c180*/  @!P1 BRA `(.L_x_158) ;  /* 0x0000000000049947 */ /* 0x000fea0003800000 */
[----:B------:R-:W-:Y:S01]  /*c190*/  BPT.TRAP 0x1 ;  /* 0x000000040000795c */ /* 0x000fe20000300000 */
.L_x_158:
[----:B------:R-:W3:Y:S02]  /*c1a0*/  SYNCS.PHASECHK.TRANS64.TRYWAIT P2, [UR13+0xa8], R2 ;  /* 0x0000a802ff0075a7 */ /* 0x000ee4000804014d */
[----:B---3--:R-:W-:Y:S05]  /*c1b0*/  @!P2 BRA `(.L_x_159) ;  /* 0x00000028005ca947 */ /* 0x008fea0003800000 */
.L_x_248:
[----:B------:R-:W-:Y:S04]  /*c1c0*/  BSSY B0, `(.L_x_160) ;  /* 0x0000010000007945 */ /* 0x000fe80003800000 */
[----:B------:R-:W-:Y:S05]  /*c1d0*/  @!P0 BRA `(.L_x_161) ;  /* 0x0000000000388947 */ /* 0x000fea0003800000 */
[----:B------:R-:W-:Y:S01]  /*c1e0*/  UIADD3 UR18, UP0, UR30, 0x3f0, URZ ;  /* 0x000003f01e127890 */ /* 0x000fe2000ff1e03f */
[----:B------:R-:W-:Y:S01]  /*c1f0*/  R2UR UR12, R4 ;  /* 0x00000000040c72ca */ /* 0x000fe200000e0000 */
[----:B------:R-:W-:Y:S02]  /*c200*/  UIADD3 UR10, UR42, 0x20, URZ ;  /* 0x000000202a0a7890 */ /* 0x000fe4000fffe03f */
[----:B------:R-:W-:Y:S02]  /*c210*/  UIADD3 UR8, UR13, 0x1100, URZ ;  /* 0x000011000d087890 */ /* 0x000fe4000fffe03f */
[----:B------:R-:W-:Y:S02]  /*c220*/  UIADD3 UR9, UR13, 0x88, URZ ;  /* 0x000000880d097890 */ /* 0x000fe4000fffe03f */
[----:B------:R-:W-:Y:S01]  /*c230*/  UIADD3.X UR19, URZ, UR31, URZ, UP0, !UPT ;  /* 0x0000001f3f137290 */ /* 0x000fe200087fe43f */
[----:B------:R-:W-:Y:S01]  /*c240*/  UMOV UR24, 0x0 ;  /* 0x0000000000187882 */ /* 0x000fe20000000000 */
[----:B------:R-:W-:Y:S01]  /*c250*/  UMOV UR25, 0x10000000 ;  /* 0x1000000000197882 */ /* 0x000fe20000000000 */
[----:B------:R-:W-:-:S06]  /*c260*/  UMOV UR11, UR43 ;  /* 0x0000002b000b7c82 */ /* 0x000fcc0008000000 */
[----:B------:R3:W-:Y:S02]  /*c270*/  UTMALDG.3D [UR8], [UR18], desc[UR24] ;  /* 0x00001808120075b4 */ /* 0x0007e40008011000 */
[----:B---3--:R-:W-:Y:S05]  /*c280*/  @!P1 BRA `(.L_x_162) ;  /* 0x0000000000049947 */ /* 0x008fea0003800000 */
[----:B------:R-:W-:Y:S01]  /*c290*/  BPT.TRAP 0x1 ;  /* 0x000000040000795c */ /* 0x000fe20000300000 */
.L_x_162:
[----:B-12---:R-:W1:Y:S02]  /*c2a0*/  LDC R3, c[0x0][0x800] ;  /* 0x00020000ff037b82 */ /* 0x006e640000000800 */
[----:B-1----:R3:W-:Y:S02]  /*c2b0*/  SYNCS.ARRIVE.TRANS64.RED.A0TR RZ, [UR13+0x88], R3 ;  /* 0x00008803ffff79a7 */ /* 0x0027e4000830040d */
.L_x_161:
[----:B------:R-:W-:Y:S05]  /*c2c0*/  BSYNC B0 ;  /* 0x0000000000007941 */ /* 0x000fea0003800000 */
.L_x_160:
[----:B------:R-:W-:Y:S05]  /*c2d0*/  @!P1 BRA `(.L_x_163) ;  /* 0x0000000000049947 */ /* 0x000fea0003800000 */
[----:B------:R-:W-:Y:S01]  /*c2e0*/  BPT.TRAP 0x1 ;  /* 0x000000040000795c */ /* 0x000fe20000300000 */
.L_x_163:
[----:B------:R-:W-:-:S04]  /*c2f0*/  UIADD3 UR25, UR13, 0x88, URZ ;  /* 0x000000880d197890 */ /* 0x000fc8000fffe03f */
[----:B------:R-:W-:-:S09]  /*c300*/  UPRMT UR18, UR37, 0x654, UR25 ;  /* 0x0000065425127896 */ /* 0x000fd20008000019 */
[----:B------:R-:W-:Y:S01]  /*c310*/  SYNCS.ARRIVE.TRANS64.RED.A1T0 RZ, [UR18], RZ ;  /* 0x000000ffffff79a7 */ /* 0x000fe20008100412 */
[----:B------:R-:W-:Y:S05]  /*c320*/  @!P1 BRA `(.L_x_164) ;  /* 0x0000000000049947 */ /* 0x000fea0003800000 */
[----:B------:R-:W-:Y:S01]  /*c330*/  BPT.TRAP 0x1 ;  /* 0x000000040000795c */ /* 0x000fe20000300000 */
.L_x_164:
[----:B------:R-:W4:Y:S02]  /*c340*/  SYNCS.PHASECHK.TRANS64.TRYWAIT P2, [UR13+0xb0], R2 ;  /* 0x0000b002ff0075a7 */ /* 0x000f24000804014d */
[----:B----4-:R-:W-:Y:S05]  /*c350*/  @!P2 BRA `(.L_x_165) ;  /* 0x00000028000ca947 */ /* 0x010fea0003800000 */
.L_x_249:
        /* <DEDUP_REMOVED lines=12> */
[----:B----4-:R-:W-:Y:S05]  /*c420*/  @!P1 BRA `(.L_x_168) ;  /* 0x0000000000049947 */ /* 0x010fea0003800000 */
[----:B------:R-:W-:Y:S01]  /*c430*/  BPT.TRAP 0x1 ;  /* 0x000000040000795c */ /* 0x000fe20000300000 */
.L_x_168:
[----:B-123--:R-:W1:Y:S02]  /*c440*/  LDC R3, c[0x0][0x800] ;  /* 0x00020000ff037b82 */ /* 0x00ee640000000800 */
[----:B-1----:R4:W-:Y:S02]  /*c450*/  SYNCS.ARRIVE.TRANS64.RED.A0TR RZ, [UR13+0x90], R3 ;  /* 0x00009003ffff79a7 */ /* 0x0029e4000830040d */
.L_x_167:
[----:B------:R-:W-:Y:S05]  /*c460*/  BSYNC B0 ;  /* 0x0000000000007941 */ /* 0x000fea0003800000 */
.L_x_166:
[----:B------:R-:W-:Y:S05]  /*c470*/  @!P1 BRA `(.L_x_169) ;  /* 0x0000000000049947 */ /* 0x000fea0003800000 */
[----:B------:R-:W-:Y:S01]  /*c480*/  BPT.TRAP 0x1 ;  /* 0x000000040000795c */ /* 0x000fe20000300000 */
.L_x_169:
[----:B------:R-:W-:-:S04]  /*c490*/  UIADD3 UR17, UR13, 0x90, URZ ;  /* 0x000000900d117890 */ /* 0x000fc8000fffe03f */
[----:B------:R-:W-:-:S09]  /*c4a0*/  UPRMT UR23, UR37, 0x654, UR17 ;  /* 0x0000065425177896 */ /* 0x000fd20008000011 */
[----:B------:R-:W-:Y:S01]  /*c4b0*/  SYNCS.ARRIVE.TRANS64.RED.A1T0 RZ, [UR23], RZ ;  /* 0x000000ffffff79a7 */ /* 0x000fe20008100417 */
[----:B------:R-:W-:Y:S05]  /*c4c0*/  @!P1 BRA `(.L_x_170) ;  /* 0x0000000000049947 */ /* 0x000fea0003800000 */
[----:B------:R-:W-:Y:S01]  /*c4d0*/  BPT.TRAP 0x1 ;  /* 0x000000040000795c */ /* 0x000fe20000300000 */
.L_x_170:
[----:B------:R-:W5:Y:S02]  /*c4e0*/  SYNCS.PHASECHK.TRANS64.TRYWAIT P2, [UR13+0xb8], R2 ;  /* 0x0000b802ff0075a7 */ /* 0x000f64000804014d */
[----:B-----5:R-:W-:Y:S05]  /*c4f0*/  @!P2 BRA `(.L_x_171) ;  /* 0x0000002400bca947 */ /* 0x020fea0003800000 */
.L_x_250:
        /* <DEDUP_REMOVED lines=12> */
[----:B-1----:R-:W-:Y:S05]  /*c5c0*/  @!P1 BRA `(.L_x_174) ;  /* 0x0000000000049947 */ /* 0x002fea0003800000 */
[----:B------:R-:W-:Y:S01]  /*c5d0*/  BPT.TRAP 0x1 ;  /* 0x000000040000795c */ /* 0x000fe20000300000 */
.L_x_174:
[----:B------:R-:W1:Y:S02]  /*c5e0*/  LDC R2, c[0x0][0x800] ;  /* 0x00020000ff027b82 */ /* 0x000e640000000800 */
[----:B-1----:R1:W-:Y:S02]  /*c5f0*/  SYNCS.ARRIVE.TRANS64.RED.A0TR RZ, [UR13+0x98], R2 ;  /* 0x00009802ffff79a7 */ /* 0x0023e4000830040d */
.L_x_173:
[----:B------:R-:W-:Y:S05]  /*c600*/  BSYNC B0 ;  /* 0x0000000000007941 */ /* 0x000fea0003800000 */
.L_x_172:
[----:B------:R-:W-:Y:S05]  /*c610*/  @!P1 BRA `(.L_x_175) ;  /* 0x0000000000049947 */ /* 0x000fea0003800000 */
[----:B------:R-:W-:Y:S01]  /*c620*/  BPT.TRAP 0x1 ;  /* 0x000000040000795c */ /* 0x000fe20000300000 */
.L_x_175:
[----:B------:R-:W-:-:S04]  /*c630*/  UIADD3 UR9, UR13, 0x98, URZ ;  /* 0x000000980d097890 */ /* 0x000fc8000fffe03f */
[----:B------:R-:W-:-:S09]  /*c640*/  UPRMT UR29, UR37, 0x654, UR9 ;  /* 0x00000654251d7896 */ /* 0x000fd20008000009 */
[----:B------:R-:W-:Y:S01]  /*c650*/  SYNCS.ARRIVE.TRANS64.RED.A1T0 RZ, [UR29], RZ ;  /* 0x000000ffffff79a7 */ /* 0x000fe2000810041d */
[----:B------:R-:W-:Y:S05]  /*c660*/  @!P1 BRA `(.L_x_176) ;  /* 0x0000000000049947 */ /* 0x000fea0003800000 */
[----:B------:R-:W-:Y:S01]  /*c670*/  BPT.TRAP 0x1 ;  /* 0x000000040000795c */ /* 0x000fe20000300000 */
.L_x_176:
[----:B-1----:R-:W-:-:S04]  /*c680*/  SHF.L.U32 R2, RZ, 0x1f, RZ ;  /* 0x0000001fff027819 */ /* 0x002fc800000006ff */
[----:B------:R-:W1:Y:S02]  /*c690*/  SYNCS.PHASECHK.TRANS64.TRYWAIT P2, [UR13+0xa0], R2 ;  /* 0x0000a002ff0075a7 */ /* 0x000e64000804014d */
[----:B-1----:R-:W-:Y:S05]  /*c6a0*/  @!P2 BRA `(.L_x_177) ;  /* 0x000000240068a947 */ /* 0x002fea0003800000 */
.L_x_251:
        /* <DEDUP_REMOVED lines=13> */
.L_x_180:
[----:B--234-:R-:W1:Y:S02]  /*c780*/  LDC R3, c[0x0][0x800] ;  /* 0x00020000ff037b82 */ /* 0x01ce640000000800 */
[----:B-1----:R1:W-:Y:S02]  /*c790*/  SYNCS.ARRIVE.TRANS64.RED.A0TR RZ, [UR13+0x80], R3 ;  /* 0x00008003ffff79a7 */ /* 0x0023e4000830040d */
.L_x_179:
[----:B------:R-:W-:Y:S05]  /*c7a0*/  BSYNC B0 ;  /* 0x0000000000007941 */ /* 0x000fea0003800000 */
.L_x_178:
[----:B------:R-:W-:Y:S05]  /*c7b0*/  @!P1 BRA `(.L_x_181) ;  /* 0x0000000000049947 */ /* 0x000fea0003800000 */
[----:B------:R-:W-:Y:S01]  /*c7c0*/  BPT.TRAP 0x1 ;  /* 0x000000040000795c */ /* 0x000fe20000300000 */
.L_x_181:
[----:B------:R-:W-:Y:S01]  /*c7d0*/  SYNCS.ARRIVE.TRANS64.RED.A1T0 RZ, [UR16], RZ ;  /* 0x000000ffffff79a7 */ /* 0x000fe20008100410 */
[----:B------:R-:W-:Y:S05]  /*c7e0*/  @!P1 BRA `(.L_x_182) ;  /* 0x0000000000049947 */ /* 0x000fea0003800000 */
[----:B------:R-:W-:Y:S01]  /*c7f0*/  BPT.TRAP 0x1 ;  /* 0x000000040000795c */ /* 0x000fe20000300000 */
.L_x_182:
[----:B------:R-:W5:Y:S02]  /*c800*/  SYNCS.PHASECHK.TRANS64.TRYWAIT P2, [UR13+0xa8], R2 ;  /* 0x0000a802ff0075a7 */ /* 0x000f64000804014d */
[----:B-----5:R-:W-:Y:S05]  /*c810*/  @!P2 BRA `(.L_x_183) ;  /* 0x000000240024a947 */ /* 0x020fea0003800000 */
.L_x_252:
        /* <DEDUP_REMOVED lines=13> */
.L_x_186:
[----:B--234-:R-:W1:Y:S02]  /*c8f0*/  LDC R3, c[0x0][0x800] ;  /* 0x00020000ff037b82 */ /* 0x01ce640000000800 */
[----:B-1----:R1:W-:Y:S02]  /*c900*/  SYNCS.ARRIVE.TRANS64.RED.A0TR RZ, [UR13+0x88], R3 ;  /* 0x00008803ffff79a7 */ /* 0x0023e4000830040d */
.L_x_185:
[----:B------:R-:W-:Y:S05]  /*c910*/  BSYNC B0 ;  /* 0x0000000000007941 */ /* 0x000fea0003800000 */
.L_x_184:
[----:B------:R-:W-:Y:S05]  /*c920*/  @!P1 BRA `(.L_x_187) ;  /* 0x0000000000049947 */ /* 0x000fea0003800000 */
[----:B------:R-:W-:Y:S01]  /*c930*/  BPT.TRAP 0x1 ;  /* 0x000000040000795c */ /* 0x000fe20000300000 */
.L_x_187:
[----:B------:R-:W-:Y:S01]  /*c940*/  SYNCS.ARRIVE.TRANS64.RED.A1T0 RZ, [UR18], RZ ;  /* 0x000000ffffff79a7 */ /* 0x000fe20008100412 */
[----:B------:R-:W-:Y:S05]  /*c950*/  @!P1 BRA `(.L_x_188) ;  /* 0x0000000000049947 */ /* 0x000fea0003800000 */
[----:B------:R-:W-:Y:S01]  /*c960*/  BPT.TRAP 0x1 ;  /* 0x000000040000795c */ /* 0x000fe20000300000 */
.L_x_188:
[----:B------:R-:W5:Y:S02]  /*c970*/  SYNCS.PHASECHK.TRANS64.TRYWAIT P2, [UR13+0xb0], R2 ;  /* 0x0000b002ff0075a7 */ /* 0x000f64000804014d */
[----:B-----5:R-:W-:Y:S05]  /*c980*/  @!P2 BRA `(.L_x_189) ;  /* 0x0000002000e0a947 */ /* 0x020fea0003800000 */
.L_x_253:
        /* <DEDUP_REMOVED lines=13> */
.L_x_192:
[----:B--234-:R-:W1:Y:S02]  /*ca60*/  LDC R3, c[0x0][0x800] ;  /* 0x00020000ff037b82 */ /* 0x01ce640000000800 */
[----:B-1----:R1:W-:Y:S02]  /*ca70*/  SYNCS.ARRIVE.TRANS64.RED.A0TR RZ, [UR13+0x90], R3 ;  /* 0x00009003ffff79a7 */ /* 0x0023e4000830040d */
.L_x_191:
[----:B------:R-:W-:Y:S05]  /*ca80*/  BSYNC B0 ;  /* 0x0000000000007941 */ /* 0x000fea0003800000 */
.L_x_190:
[----:B------:R-:W-:Y:S05]  /*ca90*/  @!P1 BRA `(.L_x_193) ;  /* 0x0000000000049947 */ /* 0x000fea0003800000 */
[----:B------:R-:W-:Y:S01]  /*caa0*/  BPT.TRAP 0x1 ;  /* 0x000000040000795c */ /* 0x000fe20000300000 */
.L_x_193:
[----:B------:R-:W-:Y:S01]  /*cab0*/  SYNCS.ARRIVE.TRANS64.RED.A1T0 RZ, [UR23], RZ ;  /* 0x000000ffffff79a7 */ /* 0x000fe20008100417 */
[----:B------:R-:W-:Y:S05]  /*cac0*/  @!P1 BRA `(.L_x_194) ;  /* 0x0000000000049947 */ /* 0x000fea0003800000 */
[----:B------:R-:W-:Y:S01]  /*cad0*/  BPT.TRAP 0x1 ;  /* 0x000000040000795c */ /* 0x000fe20000300000 */
.L_x_194:
[----:B------:R-:W5:Y:S02]  /*cae0*/  SYNCS.PHASECHK.TRANS64.TRYWAIT P2, [UR13+0xb8], R2 ;  /* 0x0000b802ff0075a7 */ /* 0x000f64000804014d */
[----:B-----5:R-:W-:Y:S05]  /*caf0*/  @!P2 BRA `(.L_x_195) ;  /* 0x00000020009ca947 */ /* 0x020fea0003800000 */
.L_x_254:
        /* <DEDUP_REMOVED lines=13> */
.L_x_198:
[----:B------:R-:W1:Y:S02]  /*cbd0*/  LDC R2, c[0x0][0x800] ;  /* 0x00020000ff027b82 */ /* 0x000e640000000800 */
[----:B-1----:R1:W-:Y:S02]  /*cbe0*/  SYNCS.ARRIVE.TRANS64.RED.A0TR RZ, [UR13+0x98], R2 ;  /* 0x00009802ffff79a7 */ /* 0x0023e4000830040d */
.L_x_197:
[----:B------:R-:W-:Y:S05]  /*cbf0*/  BSYNC B0 ;  /* 0x0000000000007941 */ /* 0x000fea0003800000 */
.L_x_196:
[----:B------:R-:W-:Y:S05]  /*cc00*/  @!P1 BRA `(.L_x_199) ;  /* 0x0000000000049947 */ /* 0x000fea0003800000 */
[----:B------:R-:W-:Y:S01]  /*cc10*/  BPT.TRAP 0x1 ;  /* 0x000000040000795c */ /* 0x000fe20000300000 */
.L_x_199:
[----:B------:R-:W5:Y:S01]  /*cc20*/  LDL.LU R20, [R1+0xc0] ;  /* 0x0000c00001147983 */ /* 0x000f620000300800 */
[----:B------:R-:W-:Y:S03]  /*cc30*/  SYNCS.ARRIVE.TRANS64.RED.A1T0 RZ, [UR29], RZ ;  /* 0x000000ffffff79a7 */ /* 0x000fe6000810041d */
[----:B------:R-:W2:Y:S01]  /*cc40*/  LDL.LU R17, [R1+0xbc] ;  /* 0x0000bc0001117983 */ /* 0x000ea20000300800 */
[----:B-1----:R-:W-:Y:S01]  /*cc50*/  PRMT R2, RZ, 0x7610, R2 ;  /* 0x00007610ff027816 */ /* 0x002fe20000000002 */
[----:B------:R-:W-:Y:S01]  /*cc60*/  IMAD.MOV.U32 R13, RZ, RZ, -0x1 ;  /* 0xffffffffff0d7424 */ /* 0x000fe200078e00ff */
[----:B------:R-:W-:Y:S02]  /*cc70*/  MOV R12, 0xffffffff ;  /* 0xffffffff000c7802 */ /* 0x000fe40000000f00 */
[----:B------:R-:W-:Y:S02]  /*cc80*/  MOV R4, 0xffffffff ;  /* 0xffffffff00047802 */ /* 0x000fe40000000f00 */
[----:B--2---:R-:W-:-:S04]  /*cc90*/  IADD3 R17, P0, R17, UR50, RZ ;  /* 0x0000003211117c10 */ /* 0x004fc8000ff1e0ff */
[----:B-----5:R-:W-:Y:S01]  /*cca0*/  IADD3.X R20, R20, UR39, RZ, P0, !PT ;  /* 0x0000002714147c10 */ /* 0x020fe200087fe4ff */
[----:B------:R1:W-:Y:S01]  /*ccb0*/  STL [R1+0xbc], R17 ;  /* 0x0000bc1101007387 */ /* 0x0003e20000100800 */
[----:B------:R-:W-:-:S03]  /*ccc0*/  ISETP.GE.U32.AND P0, PT, R17, UR6, PT ;  /* 0x0000000611007c0c */ /* 0x000fc6000bf06070 */
[----:B------:R1:W-:Y:S01]  /*ccd0*/  STL [R1+0xc0], R20 ;  /* 0x0000c01401007387 */ /* 0x0003e20000100800 */
[----:B------:R-:W-:-:S13]  /*cce0*/  ISETP.GE.U32.AND.EX P0, PT, R20, UR7, PT, P0 ;  /* 0x0000000714007c0c */ /* 0x000fda000bf06100 */
[----:B-1----:R-:W-:Y:S05]  /*ccf0*/  @P0 BRA `(.L_x_200) ;  /* 0x00000004005c0947 */ /* 0x002fea0003800000 */
[----:B------:R-:W1:Y:S01]  /*cd00*/  LDC.64 R14, c[0x0][0x8d0] ;  /* 0x00023400ff0e7b82 */ /* 0x000e620000000a00 */
[----:B------:R-:W-:Y:S01]  /*cd10*/  IMAD.MOV.U32 R2, RZ, RZ, R17 ;  /* 0x000000ffff027224 */ /* 0x000fe200078e0011 */
[----:B---34-:R-:W-:-:S06]  /*cd20*/  MOV R3, R20 ;  /* 0x0000001400037202 */ /* 0x018fcc0000000f00 */
        /* <DEDUP_REMOVED lines=15> */
.L_x_201:
[-CC-:B------:R-:W-:Y:S01]  /*ce20*/  SHF.R.U64 R11, R2, R16.reuse, R3.reuse ;  /* 0x00000010020b7219 */ /* 0x180fe20000001203 */
[----:B------:R-:W1:Y:S01]  /*ce30*/  LDC.64 R6, c[0x0][0x8e8] ;  /* 0x00023a00ff067b82 */ /* 0x000e620000000a00 */
[----:B------:R-:W-:Y:S01]  /*ce40*/  SHF.R.U32.HI R2, RZ, R16, R3 ;  /* 0x00000010ff027219 */ /* 0x000fe20000011603 */
[----:B------:R-:W2:Y:S01]  /*ce50*/  S2R R15, SR_CTAID.X ;  /* 0x00000000000f7919 */ /* 0x000ea20000002500 */
[----:B------:R-:W-:Y:S01]  /*ce60*/  IADD3 R5, P0, RZ, -R11, RZ ;  /* 0x8000000bff057210 */ /* 0x000fe20007f1e0ff */
[----:B------:R-:W3:Y:S03]  /*ce70*/  S2R R14, SR_CTAID.Y ;  /* 0x00000000000e7919 */ /* 0x000ee60000002600 */
[----:B------:R-:W-:Y:S01]  /*ce80*/  IADD3.X R3, RZ, ~R2, RZ, P0, !PT ;  /* 0x80000002ff037210 */ /* 0x000fe200007fe4ff */
[----:B------:R-:W4:Y:S01]  /*ce90*/  LDC R18, c[0x0][0x8c0] ;  /* 0x00023000ff127b82 */ /* 0x000f220000000800 */
[----:B------:R-:W-:-:S03]  /*cea0*/  IMAD.MOV.U32 R2, RZ, RZ, R17 ;  /* 0x000000ffff027224 */ /* 0x000fc600078e0011 */
[----:B------:R-:W-:Y:S01]  /*ceb0*/  IMAD R4, R3, R12, RZ ;  /* 0x0000000c03047224 */ /* 0x000fe200078e02ff */
[----:B------:R-:W-:-:S03]  /*cec0*/  MOV R3, R20 ;  /* 0x0000001400037202 */ /* 0x000fc60000000f00 */
[----:B------:R-:W5:Y:S01]  /*ced0*/  LDC R19, c[0x0][0x8b0] ;  /* 0x00022c00ff137b82 */ /* 0x000f620000000800 */
[C---:B------:R-:W-:Y:S02]  /*cee0*/  IMAD R13, R5.reuse, R13, R4 ;  /* 0x0000000d050d7224 */ /* 0x040fe400078e0204 */
[----:B------:R-:W-:-:S05]  /*cef0*/  IMAD.WIDE.U32 R2, R5, R12, R2 ;  /* 0x0000000c05027225 */ /* 0x000fca00078e0002 */
[----:B------:R-:W3:Y:S01]  /*cf00*/  LDC R21, c[0x0][0x900] ;  /* 0x00024000ff157b82 */ /* 0x000ee20000000800 */
[----:B------:R-:W-:Y:S02]  /*cf10*/  IADD3 R3, R3, R13, RZ ;  /* 0x0000000d03037210 */ /* 0x000fe40007ffe0ff */
[----:B-1----:R-:W-:-:S04]  /*cf20*/  ISETP.NE.U32.AND P0, PT, R6, RZ, PT ;  /* 0x000000ff0600720c */ /* 0x002fc80003f05070 */
[----:B------:R-:W-:Y:S02]  /*cf30*/  ISETP.NE.AND.EX P0, PT, R7, RZ, PT, P0 ;  /* 0x000000ff0700720c */ /* 0x000fe40003f05300 */
[-CC-:B----4-:R-:W-:Y:S02]  /*cf40*/  SHF.R.U64 R13, R2, R18.reuse, R3.reuse ;  /* 0x00000012020d7219 */ /* 0x190fe40000001203 */
[----:B------:R-:W-:Y:S02]  /*cf50*/  SHF.R.U32.HI R2, RZ, R18, R3 ;  /* 0x00000012ff027219 */ /* 0x000fe40000011603 */
[----:B--2---:R-:W-:Y:S02]  /*cf60*/  I2FP.F32.U32 R16, R15 ;  /* 0x0000000f00107245 */ /* 0x004fe40000201000 */
[-CC-:B-----5:R-:W-:Y:S02]  /*cf70*/  SHF.R.U64 R17, R13, R19.reuse, R2.reuse ;  /* 0x000000130d117219 */ /* 0x1a0fe40000001202 */
[----:B------:R-:W-:-:S04]  /*cf80*/  SHF.R.U32.HI R2, RZ, R19, R2 ;  /* 0x00000013ff027219 */ /* 0x000fc80000011602 */
[-CC-:B---3--:R-:W-:Y:S02]  /*cf90*/  SHF.R.U64 R12, R17, R21.reuse, R2.reuse ;  /* 0x00000015110c7219 */ /* 0x188fe40000001202 */
[----:B------:R-:W-:-:S03]  /*cfa0*/  SHF.R.U32.HI R19, RZ, R21, R2 ;  /* 0x00000015ff137219 */ /* 0x000fc60000011602 */
[----:B------:R-:W-:Y:S01]  /*cfb0*/  IMAD.MOV.U32 R2, RZ, RZ, R12 ;  /* 0x000000ffff027224 */ /* 0x000fe200078e000c */
[----:B------:R-:W-:Y:S01]  /*cfc0*/  MOV R3, R19 ;  /* 0x0000001300037202 */ /* 0x000fe20000000f00 */
[----:B------:R-:W-:Y:S06]  /*cfd0*/  @!P0 BRA `(.L_x_202) ;  /* 0x0000000000288947 */ /* 0x000fec0003800000 */
[----:B------:R-:W1:Y:S02]  /*cfe0*/  LDC R3, c[0x0][0x8f4] ;  /* 0x00023d00ff037b82 */ /* 0x000e640000000800 */
[----:B-1----:R-:W-:-:S04]  /*cff0*/  IADD3 R3, P0, R12, R3, RZ ;  /* 0x000000030c037210 */ /* 0x002fc80007f1e0ff */
[----:B------:R-:W-:-:S05]  /*d000*/  IADD3.X R19, RZ, R19, RZ, P0, !PT ;  /* 0x00000013ff137210 */ /* 0x000fca00007fe4ff */
[----:B------:R-:W-:-:S04]  /*d010*/  IMAD.WIDE.U32 R4, R19, R6, RZ ;  /* 0x0000000613047225 */ /* 0x000fc800078e00ff */
[----:B------:R-:W-:-:S04]  /*d020*/  IMAD.WIDE.U32 R4, P0, R3, R7, R4 ;  /* 0x0000000703047225 */ /* 0x000fc80007800004 */
[----:B------:R-:W-:Y:S01]  /*d030*/  IMAD.WIDE.U32 R2, R3, R6, RZ ;  /* 0x0000000603027225 */ /* 0x000fe200078e00ff */
[----:B------:R-:W-:-:S04]  /*d040*/  MOV R2, R5 ;  /* 0x0000000500027202 */ /* 0x000fc80000000f00 */
[----:B------:R-:W-:Y:S01]  /*d050*/  IADD3 RZ, P1, R3, R4, RZ ;  /* 0x0000000403ff7210 */ /* 0x000fe20007f3e0ff */
[----:B------:R-:W-:-:S04]  /*d060*/  IMAD.X R3, RZ, RZ, RZ, P0 ;  /* 0x000000ffff037224 */ /* 0x000fc800000e06ff */
[----:B------:R-:W-:-:S08]  /*d070*/  IMAD.WIDE.U32.X R2, R19, R7, R2, P1 ;  /* 0x0000000713027225 */ /* 0x000fd000008e0402 */
.L_x_202:
[----:B------:R-:W1:Y:S01]  /*d080*/  LDC R23, c[0x0][0x904] ;  /* 0x00024100ff177b82 */ /* 0x000e620000000800 */
[----:B------:R-:W-:Y:S01]  /*d090*/  ULDC UR8, c[0x0][0x150] ;  /* 0x0000540000087ab9 */ /* 0x000fe20000000800 */
[----:B------:R-:W-:Y:S01]  /*d0a0*/  I2FP.F32.U32 R5, R14 ;  /* 0x0000000e00057245 */ /* 0x000fe20000201000 */
[----:B------:R-:W-:Y:S01]  /*d0b0*/  FMUL R16, R16, UR8 ;  /* 0x0000000810107c20 */ /* 0x000fe20008400000 */
[----:B------:R-:W-:Y:S01]  /*d0c0*/  ULDC UR8, c[0x0][0x154] ;  /* 0x0000550000087ab9 */ /* 0x000fe20000000800 */
[----:B------:R-:W-:Y:S02]  /*d0d0*/  LOP3.LUT R17, R17, R0, RZ, 0xc0, !PT ;  /* 0x0000000011117212 */ /* 0x000fe400078ec0ff */
[----:B------:R-:W-:Y:S01]  /*d0e0*/  FMUL R6, R5, UR8 ;  /* 0x0000000805067c20 */ /* 0x000fe20008400000 */
[----:B------:R-:W2:Y:S01]  /*d0f0*/  LDC R19, c[0x0][0x8f0] ;  /* 0x00023c00ff137b82 */ /* 0x000ea20000000800 */
[----:B------:R-:W3:Y:S07]  /*d100*/  F2I.U32.TRUNC.NTZ R16, R16 ;  /* 0x0000001000107305 */ /* 0x000eee000020f000 */
[----:B------:R-:W4:Y:S01]  /*d110*/  LDC R4, c[0x0][0x144] ;  /* 0x00005100ff047b82 */ /* 0x000f220000000800 */
[----:B------:R-:W5:Y:S07]  /*d120*/  F2I.U32.TRUNC.NTZ R6, R6 ;  /* 0x0000000600067305 */ /* 0x000f6e000020f000 */
[----:B------:R-:W5:Y:S01]  /*d130*/  LDC R7, c[0x0][0x148] ;  /* 0x00005200ff077b82 */ /* 0x000f620000000800 */
[----:B-1----:R-:W-:-:S02]  /*d140*/  ISETP.NE.AND P0, PT, R23, 0x1, PT ;  /* 0x000000011700780c */ /* 0x002fc40003f05270 */
[----:B---3--:R-:W-:-:S05]  /*d150*/  IADD3 R5, -R16, RZ, RZ ;  /* 0x000000ff10057210 */ /* 0x008fca0007ffe1ff */
[----:B------:R-:W1:Y:S01]  /*d160*/  LDC R20, c[0x0][0x8e0] ;  /* 0x00023800ff147b82 */ /* 0x000e620000000800 */
[----:B--2---:R-:W-:-:S04]  /*d170*/  SHF.R.U64 R2, R2, R19, R3 ;  /* 0x0000001302027219 */ /* 0x004fc80000001203 */
[C---:B------:R-:W-:Y:S01]  /*d180*/  IADD3 R3, -R2.reuse, RZ, RZ ;  /* 0x000000ff02037210 */ /* 0x040fe20007ffe1ff */
[----:B------:R-:W-:Y:S01]  /*d190*/  IMAD R17, R2, UR21, R17 ;  /* 0x0000001502117c24 */ /* 0x000fe2000f8e0211 */
[----:B------:R-:W-:Y:S01]  /*d1a0*/  MOV R2, 0x1 ;  /* 0x0000000100027802 */ /* 0x000fe20000000f00 */
[----:B------:R-:W2:Y:S01]  /*d1b0*/  LDC R21, c[0x0][0x8b8] ;  /* 0x00022e00ff157b82 */ /* 0x000ea20000000800 */
[----:B----4-:R-:W-:Y:S01]  /*d1c0*/  IMAD R18, R4, R5, R15 ;  /* 0x0000000504127224 */ /* 0x010fe200078e020f */
[----:B------:R-:W-:Y:S01]  /*d1d0*/  LOP3.LUT R5, R13, R8, RZ, 0xc0, !PT ;  /* 0x000000080d057212 */ /* 0x000fe200078ec0ff */
[----:B-----5:R-:W-:-:S05]  /*d1e0*/  IMAD.MOV R4, RZ, RZ, -R6 ;  /* 0x000000ffff047224 */ /* 0x020fca00078e0a06 */
[----:B------:R-:W3:Y:S01]  /*d1f0*/  LDC R22, c[0x0][0x8a8] ;  /* 0x00022a00ff167b82 */ /* 0x000ee20000000800 */
[----:B------:R-:W-:Y:S02]  /*d200*/  @P0 IMAD R18, R7, R4, R14 ;  /* 0x0000000407120224 */ /* 0x000fe400078e020e */
[----:B-1----:R-:W-:Y:S02]  /*d210*/  IMAD R12, R3, R20, R12 ;  /* 0x00000014030c7224 */ /* 0x002fe400078e020c */
[----:B--2---:R-:W-:Y:S02]  /*d220*/  IMAD R13, R17, R21, R18 ;  /* 0x00000015110d7224 */ /* 0x004fe400078e0212 */
[----:B---3--:R-:W-:-:S05]  /*d230*/  IMAD R4, R12, R22, R5 ;  /* 0x000000160c047224 */ /* 0x008fca00078e0205 */
[----:B------:R-:W-:Y:S02]  /*d240*/  SEL R12, R4, R13, !P0 ;  /* 0x0000000d040c7207 */ /* 0x000fe40004000000 */
[----:B------:R-:W-:Y:S01]  /*d250*/  SEL R13, R13, R4, !P0 ;  /* 0x000000040d0d7207 */ /* 0x000fe20004000000 */
[----:B------:R-:W-:-:S07]  /*d260*/  IMAD.MOV.U32 R4, RZ, RZ, R11 ;  /* 0x000000ffff047224 */ /* 0x000fce00078e000b */
.L_x_200:
[----:B------:R-:W-:-:S13]  /*d270*/  LOP3.LUT P0, RZ, R2, 0xff, RZ, 0xc0, !PT ;  /* 0x000000ff02ff7812 */ /* 0x000fda000780c0ff */
[----:B------:R-:W-:Y:S05]  /*d280*/  @P0 BRA `(.L_x_203) ;  /* 0xffffffe800cc0947 */ /* 0x000fea000383ffff */
.L_x_147:
[----:B------:R-:W-:Y:S01]  /*d290*/  ELECT P0, URZ, PT ;  /* 0x00000000003f782f */ /* 0x000fe20003800000 */
[----:B------:R-:W-:-:S12]  /*d2a0*/  BSSY B0, `(.L_x_204) ;  /* 0x000001e000007945 */ /* 0x000fd80003800000 */
[----:B------:R-:W-:Y:S05]  /*d2b0*/  @!P0 BRA `(.L_x_205) ;  /* 0x0000000000708947 */ /* 0x000fea0003800000 */
[----:B------:R-:W-:-:S06]  /*d2c0*/  ULOP3.LUT UR4, UR45, 0x2, URZ, 0xfc, !UPT ;  /* 0x000000022d047892 */ /* 0x000fcc000f8efc3f */
[----:B-1----:R-:W-:-:S04]  /*d2d0*/  MOV R0, UR4 ;  /* 0x0000000400007c02 */ /* 0x002fc80008000f00 */
[----:B------:R-:W-:-:S13]  /*d2e0*/  ISETP.NE.AND P0, PT, R0, 0x3, PT ;  /* 0x000000030000780c */ /* 0x000fda0003f05270 */
[----:B------:R-:W-:Y:S05]  /*d2f0*/  @!P0 BRA `(.L_x_206) ;  /* 0x0000000000048947 */ /* 0x000fea0003800000 */
[----:B------:R-:W-:Y:S01]  /*d300*/  BPT.TRAP 0x1 ;  /* 0x000000040000795c */ /* 0x000fe20000300000 */
.L_x_206:
[----:B------:R-:W-:Y:S01]  /*d310*/  MOV R0, 0x400 ;  /* 0x0000040000007802 */ /* 0x000fe20000000f00 */
[----:B--2---:R-:W-:Y:S01]  /*d320*/  IMAD.MOV.U32 R2, RZ, RZ, 0x1 ;  /* 0x00000001ff027424 */ /* 0x004fe200078e00ff */
[----:B---34-:R-:W-:-:S04]  /*d330*/  MOV R3, UR37 ;  /* 0x0000002500037c02 */ /* 0x018fc80008000f00 */
[----:B------:R-:W-:Y:S02]  /*d340*/  LEA R0, R3, R0, 0x18 ;  /* 0x0000000003007211 */ /* 0x000fe400078ec0ff */
[----:B------:R-:W-:-:S04]  /*d350*/  SHF.L.U32 R3, R2, 0x1f, RZ ;  /* 0x0000001f02037819 */ /* 0x000fc800000006ff */
[----:B------:R-:W1:Y:S02]  /*d360*/  SYNCS.PHASECHK.TRANS64.TRYWAIT P1, [R0+URZ+0xa0], R3 ;  /* 0x0000a003000075a7 */ /* 0x000e64000802017f */
[----:B-1----:R-:W-:Y:S05]  /*d370*/  @!P1 BRA `(.L_x_207) ;  /* 0x0000001800949947 */ /* 0x002fea0003800000 */
.L_x_255:
[----:B------:R-:W-:Y:S05]  /*d380*/  @!P0 BRA `(.L_x_208) ;  /* 0x0000000000048947 */ /* 0x000fea0003800000 */
[----:B------:R-:W-:Y:S01]  /*d390*/  BPT.TRAP 0x1 ;  /* 0x000000040000795c */ /* 0x000fe20000300000 */
.L_x_208:
[----:B------:R-:W2:Y:S02]  /*d3a0*/  SYNCS.PHASECHK.TRANS64.TRYWAIT P1, [R0+URZ+0xa8], R3 ;  /* 0x0000a803000075a7 */ /* 0x000ea4000802017f */
[----:B--2---:R-:W-:Y:S05]  /*d3b0*/  @!P1 BRA `(.L_x_209) ;  /* 0x0000001800989947 */ /* 0x004fea0003800000 */
.L_x_256:
[----:B------:R-:W-:Y:S05]  /*d3c0*/  @!P0 BRA `(.L_x_210) ;  /* 0x0000000000048947 */ /* 0x000fea0003800000 */
[----:B------:R-:W-:Y:S01]  /*d3d0*/  BPT.TRAP 0x1 ;  /* 0x000000040000795c */ /* 0x000fe20000300000 */
.L_x_210:
[----:B------:R-:W3:Y:S02]  /*d3e0*/  SYNCS.PHASECHK.TRANS64.TRYWAIT P1, [R0+URZ+0xb0], R3 ;  /* 0x0000b003000075a7 */ /* 0x000ee4000802017f */
[----:B---3--:R-:W-:Y:S05]  /*d3f0*/  @!P1 BRA `(.L_x_211) ;  /* 0x00000018009c9947 */ /* 0x008fea0003800000 */
.L_x_257:
[----:B------:R-:W-:Y:S05]  /*d400*/  @!P0 BRA `(.L_x_212) ;  /* 0x0000000000048947 */ /* 0x000fea0003800000 */
[----:B------:R-:W-:Y:S01]  /*d410*/  BPT.TRAP 0x1 ;  /* 0x000000040000795c */ /* 0x000fe20000300000 */
.L_x_212:
[----:B-123--:R-:W-:-:S04]  /*d420*/  MOV R3, 0x1 ;  /* 0x0000000100037802 */ /* 0x00efc80000000f00 */
[----:B------:R-:W-:-:S07]  /*d430*/  SHF.L.U32 R3, R3, 0x1f, RZ ;  /* 0x0000001f03037819 */ /* 0x000fce00000006ff */
.L_x_213:
[----:B-1----:R1:W2:Y:S02]  /*d440*/  SYNCS.PHASECHK.TRANS64.TRYWAIT P0, [R0+URZ+0xb8], R3 ;  /* 0x0000b803000075a7 */ /* 0x0022a4000800017f */
[----:B--2---:R-:W-:Y:S05]  /*d450*/  @!P0 NANOSLEEP.SYNCS 0x989680 ;  /* 0x009896800000895d */ /* 0x004fea0003900000 */
[----:B------:R-:W2:Y:S02]  /*d460*/  @!P0 SYNCS.PHASECHK.TRANS64 P0, [R0+URZ+0xb8], R3 ;  /* 0x0000b803000085a7 */ /* 0x000ea4000800007f */
[----:B--2---:R-:W-:Y:S05]  /*d470*/  @!P0 BRA `(.L_x_213) ;  /* 0xfffffffc00f08947 */ /* 0x004fea000383ffff */
.L_x_205:
[----:B------:R-:W-:Y:S05]  /*d480*/  BSYNC B0 ;  /* 0x0000000000007941 */ /* 0x000fea0003800000 */
.L_x_204:
[----:B------:R-:W-:Y:S05]  /*d490*/  EXIT ;  /* 0x000000000000794d */ /* 0x000fea0003800000 */
.L_x_142:
[----:B------:R-:W-:Y:S01]  /*d4a0*/  LOP3.LUT P0, RZ, R8, 0xff, RZ, 0xc0, !PT ;  /* 0x000000ff08ff7812 */ /* 0x000fe2000780c0ff */
[----:B------:R-:W-:Y:S01]  /*d4b0*/  IMAD.MOV.U32 R0, RZ, RZ, RZ ;  /* 0x000000ffff007224 */ /* 0x000fe200078e00ff */
[----:B------:R-:W-:-:S11]  /*d4c0*/  MOV R8, 0x1 ;  /* 0x0000000100087802 */ /* 0x000fd60000000f00 */
[----:B------:R-:W-:Y:S05]  /*d4d0*/  @!P0 BRA `(.L_x_214) ;  /* 0x0000000c00408947 */ /* 0x000fea0003800000 */
[----:B------:R-:W1:Y:S01]  /*d4e0*/  S2R R2, SR_TID.X ;  /* 0x0000000000027919 */ /* 0x000e620000002100 */
[----:B------:R-:W-:Y:S01]  /*d4f0*/  ULDC UR4, c[0x0][0x28c] ;  /* 0x0000a30000047ab9 */ /* 0x000fe20000000800 */
[----:B------:R-:W-:Y:S01]  /*d500*/  ULDC UR7, c[0x0][0x8a8] ;  /* 0x00022a0000077ab9 */ /* 0x000fe20000000800 */
[----:B------:R-:W-:Y:S01]  /*d510*/  UIADD3 UR5, UR4, 0x3f, URZ ;  /* 0x0000003f04057890 */ /* 0x000fe2000fffe03f */
[----:B------:R-:W-:Y:S01]  /*d520*/  BSSY B0, `(.L_x_214) ;  /* 0x00000cb000007945 */ /* 0x000fe20003800000 */
[----:B------:R-:W-:Y:S01]  /*d530*/  ULDC UR8, c[0x0][0x900] ;  /* 0x0002400000087ab9 */ /* 0x000fe20000000800 */
[----:B------:R-:W-:Y:S01]  /*d540*/  UMOV UR9, 0xffffffff ;  /* 0xffffffff00097882 */ /* 0x000fe20000000000 */
[----:B------:R-:W-:Y:S01]  /*d550*/  USHF.R.S32.HI UR6, URZ, 0x1f, UR5 ;  /* 0x0000001f3f067899 */ /* 0x000fe20008011405 */
[----:B------:R-:W-:Y:S01]  /*d560*/  MOV R9, 0x1 ;  /* 0x0000000100097802 */ /* 0x000fe20000000f00 */
[----:B------:R-:W-:Y:S01]  /*d570*/  UIADD3 UR4, UR7, -0x1, URZ ;  /* 0xffffffff07047890 */ /* 0x000fe2000fffe03f */
[----:B------:R-:W-:Y:S01]  /*d580*/  MOV R8, 0x1 ;  /* 0x0000000100087802 */ /* 0x000fe20000000f00 */
[----:B------:R-:W-:Y:S01]  /*d590*/  ULEA.HI UR6, UR6, UR5, URZ, 0x6 ;  /* 0x0000000506067291 */ /* 0x000fe2000f8f303f */
[----:B------:R-:W-:Y:S01]  /*d5a0*/  IMAD.MOV.U32 R0, RZ, RZ, RZ ;  /* 0x000000ffff007224 */ /* 0x000fe200078e00ff */
[----:B------:R-:W-:-:S02]  /*d5b0*/  USHF.L.U32 UR7, UR9, UR8, URZ ;  /* 0x0000000809077299 */ /* 0x000fc4000800063f */
[----:B------:R-:W-:Y:S02]  /*d5c0*/  USHF.R.S32.HI UR6, URZ, 0x6, UR6 ;  /* 0x000000063f067899 */ /* 0x000fe40008011406 */
[----:B------:R-:W-:Y:S02]  /*d5d0*/  ULOP3.LUT UR22, UR46, 0x2, URZ, 0xfc, !UPT ;  /* 0x000000022e167892 */ /* 0x000fe4000f8efc3f */
[----:B------:R-:W-:Y:S02]  /*d5e0*/  USHF.L.U32 UR5, UR38, UR8, URZ ;  /* 0x0000000826057299 */ /* 0x000fe4000800063f */
[----:B------:R-:W-:Y:S02]  /*d5f0*/  ULOP3.LUT UR7, URZ, UR7, URZ, 0x33, !UPT ;  /* 0x000000073f077292 */ /* 0x000fe4000f8e333f */
[----:B------:R-:W-:Y:S01]  /*d600*/  UIADD3 UR23, UR6, 0x1, URZ ;  /* 0x0000000106177890 */ /* 0x000fe2000fffe03f */
[----:B------:R-:W-:Y:S01]  /*d610*/  ULDC.64 UR20, c[0x0][0x198] ;  /* 0x0000660000147ab9 */ /* 0x000fe20000000a00 */
[----:B-1----:R-:W-:-:S02]  /*d620*/  LOP3.LUT P2, RZ, R2, 0x7f, RZ, 0xc0, !PT ;  /* 0x0000007f02ff7812 */ /* 0x002fc4000784c0ff */
[----:B------:R-:W-:-:S04]  /*d630*/  LOP3.LUT P1, RZ, R2, 0x1f, RZ, 0xc0, !PT ;  /* 0x0000001f02ff7812 */ /* 0x000fc8000782c0ff */
[----:B------:R-:W-:-:S13]  /*d640*/  PLOP3.LUT P1, PT, P1, P2, PT, 0x8a, 0x0 ;  /* 0x000000000000781c */ /* 0x000fda0000f25172 */
.L_x_226:
[----:B------:R-:W-:-:S03]  /*d650*/  UMOV UR8, 0xffffffff ;  /* 0xffffffff00087882 */ /* 0x000fc60000000000 */
[----:B------:R-:W-:Y:S05]  /*d660*/  BRA.DIV UR8, `(.L_x_215) ;  /* 0x0000001a08147947 */ /* 0x000fea000b800000 */
[----:B------:R-:W-:-:S13]  /*d670*/  ELECT P0, URZ, PT ;  /* 0x00000000003f782f */ /* 0x000fda0003800000 */
.L_x_260:
[----:B------:R-:W1:Y:S01]  /*d680*/  LDC R2, c[0x0][0x28c] ;  /* 0x0000a300ff027b82 */ /* 0x000e620000000800 */
[----:B------:R-:W-:Y:S01]  /*d690*/  BSSY B1, `(.L_x_216) ;  /* 0x0000038000017945 */ /* 0x000fe20003800000 */
[----:B-1----:R-:W-:-:S13]  /*d6a0*/  ISETP.LT.OR P0, PT, R2, 0x1, !P0 ;  /* 0x000000010200780c */ /* 0x002fda0004701670 */
[----:B------:R-:W-:Y:S05]  /*d6b0*/  @P0 BRA `(.L_x_217) ;  /* 0x0000000000d40947 */ /* 0x000fea0003800000 */
[----:B------:R-:W-:Y:S01]  /*d6c0*/  SHF.L.U32 R12, R12, 0x8, RZ ;  /* 0x000000080c0c7819 */ /* 0x000fe200000006ff */
[----:B------:R-:W-:Y:S01]  /*d6d0*/  IMAD.MOV.U32 R7, RZ, RZ, RZ ;  /* 0x000000ffff077224 */ /* 0x000fe200078e00ff */
[----:B------:R-:W-:Y:S01]  /*d6e0*/  SHF.L.U32 R13, R13, 0x7, RZ ;  /* 0x000000070d0d7819 */ /* 0x000fe200000006ff */
[----:B------:R-:W-:Y:S01]  /*d6f0*/  IMAD.MOV.U32 R3, RZ, RZ, R0 ;  /* 0x000000ffff037224 */ /* 0x000fe200078e0000 */
[----:B------:R-:W-:Y:S02]  /*d700*/  MOV R11, UR23 ;  /* 0x00000017000b7c02 */ /* 0x000fe40008000f00 */
[----:B------:R-:W-:-:S07]  /*d710*/  MOV R2, R8 ;  /* 0x0000000800027202 */ /* 0x000fce0000000f00 */
.L_x_221:
[----:B------:R-:W1:Y:S01]  /*d720*/  S2R R6, SR_CgaCtaId ;  /* 0x0000000000067919 */ /* 0x000e620000008800 */
[----:B------:R-:W-:-:S04]  /*d730*/  MOV R5, 0x400 ;  /* 0x0000040000057802 */ /* 0x000fc80000000f00 */
[----:B-1----:R-:W-:Y:S02]  /*d740*/  LEA R14, R6, R5, 0x18 ;  /* 0x00000005060e7211 */ /* 0x002fe400078ec0ff */
[----:B------:R-:W-:Y:S01]  /*d750*/  SHF.L.U32 R5, R2, 0x1f, RZ ;  /* 0x0000001f02057819 */ /* 0x000fe200000006ff */
[----:B------:R-:W1:Y:S01]  /*d760*/  @!P2 LDC R6, c[0x0][0x500] ;  /* 0x00014000ff06ab82 */ /* 0x000e620000000800 */
[----:B------:R-:W-:-:S04]  /*d770*/  LEA R10, R3, R14, 0x3 ;  /* 0x0000000e030a7211 */ /* 0x000fc800078e18ff */
[----:B------:R-:W2:Y:S02]  /*d780*/  SYNCS.PHASECHK.TRANS64.TRYWAIT P0, [R10+URZ+0x40], R5 ;  /* 0x000040050a0075a7 */ /* 0x000ea4000800017f */
[----:B--2---:R-:W-:Y:S05]  /*d790*/  @!P0 BRA `(.L_x_218) ;  /* 0x0000001400ec8947 */ /* 0x004fea0003800000 */
.L_x_261:
[----:B------:R-:W-:Y:S01]  /*d7a0*/  UPRMT UR8, UR22, 0x9910, URZ ;  /* 0x0000991016087896 */ /* 0x000fe2000800003f */
[----:B-1----:R1:W-:Y:S03]  /*d7b0*/  @!P2 SYNCS.ARRIVE.TRANS64 RZ, [R10+URZ], R6 ;  /* 0x000000060affa9a7 */ /* 0x0023e6000800003f */
[----:B------:R-:W-:-:S06]  /*d7c0*/  UISETP.NE.AND UP0, UPT, UR8, 0x2, UPT ;  /* 0x000000020800788c */ /* 0x000fcc000bf05270 */
[----:B------:R-:W-:-:S13]  /*d7d0*/  PLOP3.LUT P0, PT, PT, PT, UP0, 0x80, 0x0 ;  /* 0x000000000000781c */ /* 0x000fda0003f0f008 */
[----:B-1----:R-:W-:Y:S05]  /*d7e0*/  @P0 BRA `(.L_x_219) ;  /* 0x0000000000040947 */ /* 0x002fea0003800000 */
[----:B------:R-:W-:Y:S01]  /*d7f0*/  BPT.TRAP 0x1 ;  /* 0x000000040000795c */ /* 0x000fe20000300000 */
.L_x_219:
[----:B------:R-:W-:Y:S05]  /*d800*/  @P1 BRA `(.L_x_220) ;  /* 0x0000000000041947 */ /* 0x000fea0003800000 */
[----:B------:R-:W-:Y:S01]  /*d810*/  BPT.TRAP 0x1 ;  /* 0x000000040000795c */ /* 0x000fe20000300000 */
.L_x_220:
[C---:B--2---:R-:W-:Y:S01]  /*d820*/  LEA R5, R3.reuse, R14, 0xd ;  /* 0x0000000e03057211 */ /* 0x044fe200078e68ff */
[----:B------:R-:W-:Y:S01]  /*d830*/  IMAD R14, R3, 0x4000, R14 ;  /* 0x00004000030e7824 */ /* 0x000fe200078e020e */
[----:B------:R-:W-:Y:S01]  /*d840*/  R2UR UR18, R13 ;  /* 0x000000000d1272ca */ /* 0x000fe200000e0000 */
[----:B------:R-:W-:Y:S01]  /*d850*/  UIADD3 UR14, UP0, UR20, 0xf0, URZ ;  /* 0x000000f0140e7890 */ /* 0x000fe2000ff1e03f */
[----:B------:R-:W-:Y:S01]  /*d860*/  R2UR UR8, R5 ;  /* 0x00000000050872ca */ /* 0x000fe200000e0000 */
[----:B------:R-:W-:Y:S01]  /*d870*/  UIADD3 UR24, UP1, UR20, 0x1f0, URZ ;  /* 0x000001f014187890 */ /* 0x000fe2000ff3e03f */
[----:B------:R-:W-:Y:S01]  /*d880*/  R2UR UR11, R14 ;  /* 0x000000000e0b72ca */ /* 0x000fe200000e0000 */
[----:B------:R-:W-:Y:S01]  /*d890*/  UIADD3.X UR15, URZ, UR21, URZ, UP0, !UPT ;  /* 0x000000153f0f7290 */ /* 0x000fe200087fe43f */
[----:B------:R-:W-:Y:S01]  /*d8a0*/  R2UR UR9, R10 ;  /* 0x000000000a0972ca */ /* 0x000fe200000e0000 */
[----:B------:R-:W-:Y:S01]  /*d8b0*/  UIADD3.X UR25, URZ, UR21, URZ, UP1, !UPT ;  /* 0x000000153f197290 */ /* 0x000fe20008ffe43f */
[----:B------:R-:W-:Y:S01]  /*d8c0*/  R2UR UR10, R7 ;  /* 0x00000000070a72ca */ /* 0x000fe200000e0000 */
[----:B------:R-:W-:Y:S01]  /*d8d0*/  UMOV UR16, 0x0 ;  /* 0x0000000000107882 */ /* 0x000fe20000000000 */
[----:B------:R-:W-:Y:S01]  /*d8e0*/  R2UR UR12, R4 ;  /* 0x00000000040c72ca */ /* 0x000fe200000e0000 */
[----:B------:R-:W-:Y:S01]  /*d8f0*/  UMOV UR17, 0x10000000 ;  /* 0x1000000000117882 */ /* 0x000fe20000000000 */
[----:B------:R-:W-:Y:S01]  /*d900*/  IADD3 R11, R11, -0x1, RZ ;  /* 0xffffffff0b0b7810 */ /* 0x000fe20007ffe0ff */
[----:B------:R-:W-:Y:S01]  /*d910*/  VIADD R7, R7, 0x40 ;  /* 0x0000004007077836 */ /* 0x000fe20000000000 */
[----:B------:R-:W-:Y:S01]  /*d920*/  R2UR UR19, R12 ;  /* 0x000000000c1372ca */ /* 0x000fe200000e0000 */
[----:B------:R-:W-:Y:S01]  /*d930*/  UIADD3 UR8, UR8, 0x6200, URZ ;  /* 0x0000620008087890 */ /* 0x000fe2000fffe03f */
[----:B------:R-:W-:Y:S01]  /*d940*/  ISETP.GT.AND P3, PT, R11, 0x1, PT ;  /* 0x000000010b00780c */ /* 0x000fe20003f64270 */
[----:B------:R-:W-:Y:S01]  /*d950*/  UIADD3 UR13, UR11, 0x16200, URZ ;  /* 0x000162000b0d7890 */ /* 0x000fe2000fffe03f */
[----:B------:R-:W-:-:S02]  /*d960*/  IADD3 R3, R3, 0x1, RZ ;  /* 0x0000000103037810 */ /* 0x000fc40007ffe0ff */
[----:B------:R-:W-:Y:S02]  /*d970*/  UMOV UR11, UR18 ;  /* 0x00000012000b7c82 */ /* 0x000fe40008000000 */
[C---:B------:R-:W-:Y:S02]  /*d980*/  ISETP.NE.AND P0, PT, R3.reuse, 0x8, PT ;  /* 0x000000080300780c */ /* 0x040fe40003f05270 */
[----:B------:R1:W-:Y:S02]  /*d990*/  UTMALDG.3D [UR8], [UR14], desc[UR16] ;  /* 0x000010080e0075b4 */ /* 0x0003e40008011000 */
[----:B------:R-:W-:Y:S02]  /*d9a0*/  SEL R5, RZ, 0x1, P0 ;  /* 0x00000001ff057807 */ /* 0x000fe40000000000 */
[----:B------:R-:W-:Y:S02]  /*d9b0*/  SEL R3, R3, RZ, P0 ;  /* 0x000000ff03037207 */ /* 0x000fe40000000000 */
[----:B------:R-:W-:Y:S01]  /*d9c0*/  LOP3.LUT R2, R2, R5, RZ, 0x3c, !PT ;  /* 0x0000000502027212 */ /* 0x000fe200078e3cff */
[----:B-1----:R-:W-:Y:S01]  /*d9d0*/  UMOV UR8, UR13 ;  /* 0x0000000d00087c82 */ /* 0x002fe20008000000 */
[----:B------:R-:W-:-:S02]  /*d9e0*/  UMOV UR11, UR19 ;  /* 0x00000013000b7c82 */ /* 0x000fc40008000000 */
[----:B------:R1:W-:Y:S02]  /*d9f0*/  UTMALDG.3D [UR8], [UR24], desc[UR16] ;  /* 0x00001008180075b4 */ /* 0x0003e40008011000 */
[----:B-1----:R-:W-:Y:S05]  /*da00*/  @P3 BRA `(.L_x_221) ;  /* 0xfffffffc00443947 */ /* 0x002fea000383ffff */
.L_x_217:
[----:B------:R-:W-:Y:S05]  /*da10*/  BSYNC B1 ;  /* 0x0000000000017941 */ /* 0x000fea0003800000 */
.L_x_216:
[----:B------:R-:W2:Y:S01]  /*da20*/  LDL.LU R15, [R1+0xc0] ;  /* 0x0000c000010f7983 */ /* 0x000ea20000300800 */
[----:B------:R-:W-:Y:S01]  /*da30*/  LOP3.LUT P4, RZ, R9, 0xff, RZ, 0xc0, !PT ;  /* 0x000000ff09ff7812 */ /* 0x000fe2000788c0ff */
[----:B------:R-:W-:Y:S02]  /*da40*/  ULDC.64 UR8, c[0x0][0x8f8] ;  /* 0x00023e0000087ab9 */ /* 0x000fe40000000a00 */
[----:B------:R-:W3:Y:S01]  /*da50*/  LDL.LU R14, [R1+0xbc] ;  /* 0x0000bc00010e7983 */ /* 0x000ee20000300800 */
[----:B------:R-:W-:Y:S01]  /*da60*/  IADD3 R0, R0, UR6, RZ ;  /* 0x0000000600007c10 */ /* 0x000fe2000fffe0ff */
[----:B------:R-:W-:Y:S01]  /*da70*/  BSSY B1, `(.L_x_222) ;  /* 0x0000073000017945 */ /* 0x000fe20003800000 */
[----:B------:R-:W-:Y:S02]  /*da80*/  MOV R5, UR6 ;  /* 0x0000000600057c02 */ /* 0x000fe40008000f00 */
[----:B------:R-:W-:Y:S02]  /*da90*/  ISETP.GT.U32.AND P0, PT, R0, 0x7, PT ;  /* 0x000000070000780c */ /* 0x000fe40003f04070 */
[----:B------:R-:W-:-:S02]  /*daa0*/  SHF.R.U32.HI R2, RZ, 0x3, R0 ;  /* 0x00000003ff027819 */ /* 0x000fc40000011600 */
[----:B------:R-:W-:Y:S01]  /*dab0*/  ISETP.LT.U32.AND P0, PT, R5, 0x8, P0 ;  /* 0x000000080500780c */ /* 0x000fe20000701070 */
[----:B------:R-:W1:Y:S01]  /*dac0*/  @P4 S2R R4, SR_CgaCtaId ;  /* 0x0000000000044919 */ /* 0x000e620000008800 */
[----:B------:R-:W-:Y:S02]  /*dad0*/  @P4 MOV R3, 0x400 ;  /* 0x0000040000034802 */ /* 0x000fe40000000f00 */
[----:B------:R-:W-:Y:S02]  /*dae0*/  LOP3.LUT R2, R2, 0x1, RZ, 0xc0, !PT ;  /* 0x0000000102027812 */ /* 0x000fe400078ec0ff */
[----:B------:R-:W-:Y:S02]  /*daf0*/  MOV R13, 0xffffffff ;  /* 0xffffffff000d7802 */ /* 0x000fe40000000f00 */
[----:B------:R-:W-:Y:S01]  /*db00*/  ISETP.NE.U32.AND P3, PT, R2, 0x1, PT ;  /* 0x000000010200780c */ /* 0x000fe20003f65070 */
[----:B------:R-:W-:Y:S01]  /*db10*/  IMAD.U32 R2, RZ, RZ, UR6 ;  /* 0x00000006ff027e24 */ /* 0x000fe2000f8e00ff */
[----:B------:R-:W-:-:S02]  /*db20*/  MOV R12, 0xffffffff ;  /* 0xffffffff000c7802 */ /* 0x000fc40000000f00 */
[----:B------:R-:W-:Y:S02]  /*db30*/  LOP3.LUT R0, R0, 0x7, RZ, 0xc0, !PT ;  /* 0x0000000700007812 */ /* 0x000fe400078ec0ff */
[----:B------:R-:W-:Y:S02]  /*db40*/  ISETP.GT.U32.AND P3, PT, R2, 0x7, !P3 ;  /* 0x000000070200780c */ /* 0x000fe40005f64070 */
[----:B------:R-:W-:Y:S02]  /*db50*/  PRMT R9, RZ, 0x7610, R9 ;  /* 0x00007610ff097816 */ /* 0x000fe40000000009 */
[----:B------:R-:W-:Y:S02]  /*db60*/  SEL R2, RZ, 0x1, !P3 ;  /* 0x00000001ff027807 */ /* 0x000fe40005800000 */
[----:B-1----:R-:W-:Y:S01]  /*db70*/  @P4 LEA R3, R4, R3, 0x18 ;  /* 0x0000000304034211 */ /* 0x002fe200078ec0ff */
[----:B------:R-:W-:-:S03]  /*db80*/  IMAD.MOV.U32 R4, RZ, RZ, -0x1 ;  /* 0xffffffffff047424 */ /* 0x000fc600078e00ff */
[----:B------:R1:W-:Y:S02]  /*db90*/  @P4 SYNCS.ARRIVE.TRANS64.A1T0 RZ, [R3+URZ+0xc8], RZ ;  /* 0x0000c8ff03ff49a7 */ /* 0x0003e4000810003f */
[----:B-1----:R-:W-:-:S04]  /*dba0*/  SEL R3, RZ, 0x1, !P0 ;  /* 0x00000001ff037807 */ /* 0x002fc80004000000 */
[----:B------:R-:W-:Y:S02]  /*dbb0*/  LOP3.LUT R8, R2, R8, R3, 0x96, !PT ;  /* 0x0000000802087212 */ /* 0x000fe400078e9603 */
[----:B------:R-:W-:Y:S02]  /*dbc0*/  PRMT R2, RZ, 0x7610, R2 ;  /* 0x00007610ff027816 */ /* 0x000fe40000000002 */
[----:B---3--:R-:W-:-:S04]  /*dbd0*/  IADD3 R14, P4, R14, UR50, RZ ;  /* 0x000000320e0e7c10 */ /* 0x008fc8000ff9e0ff */
[----:B--2---:R-:W-:Y:S01]  /*dbe0*/  IADD3.X R15, R15, UR39, RZ, P4, !PT ;  /* 0x000000270f0f7c10 */ /* 0x004fe2000a7fe4ff */
[----:B------:R1:W-:Y:S01]  /*dbf0*/  STL [R1+0xbc], R14 ;  /* 0x0000bc0e01007387 */ /* 0x0003e20000100800 */
[----:B------:R-:W-:-:S03]  /*dc00*/  ISETP.GE.U32.AND P4, PT, R14, UR8, PT ;  /* 0x000000080e007c0c */ /* 0x000fc6000bf86070 */
[----:B------:R1:W-:Y:S01]  /*dc10*/  STL [R1+0xc0], R15 ;  /* 0x0000c00f01007387 */ /* 0x0003e20000100800 */
[----:B------:R-:W-:-:S13]  /*dc20*/  ISETP.GE.U32.AND.EX P0, PT, R15, UR9, PT, P4 ;  /* 0x000000090f007c0c */ /* 0x000fda000bf06140 */
[----:B-1----:R-:W-:Y:S05]  /*dc30*/  @P0 BRA `(.L_x_223) ;  /* 0x0000000400580947 */ /* 0x002fea0003800000 */
[----:B------:R-:W-:Y:S01]  /*dc40*/  ULDC.64 UR8, c[0x0][0x8d0] ;  /* 0x0002340000087ab9 */ /* 0x000fe20000000a00 */
[----:B------:R-:W1:Y:S01]  /*dc50*/  S2R R12, SR_CTAID.X ;  /* 0x00000000000c7919 */ /* 0x000e620000002500 */
[----:B------:R-:W-:Y:S01]  /*dc60*/  ISETP.NE.U32.AND P0, PT, RZ, UR8, PT ;  /* 0x00000008ff007c0c */ /* 0x000fe2000bf05070 */
[----:B------:R-:W-:Y:S01]  /*dc70*/  ULDC UR11, c[0x0][0x8d8] ;  /* 0x00023600000b7ab9 */ /* 0x000fe20000000800 */
[----:B------:R-:W-:Y:S01]  /*dc80*/  MOV R2, R14 ;  /* 0x0000000e00027202 */ /* 0x000fe20000000f00 */
[----:B------:R-:W2:Y:S01]  /*dc90*/  S2R R10, SR_CTAID.Y ;  /* 0x00000000000a7919 */ /* 0x000ea20000002600 */
[----:B------:R-:W-:Y:S02]  /*dca0*/  ISETP.NE.AND.EX P0, PT, RZ, UR9, PT, P0 ;  /* 0x00000009ff007c0c */ /* 0x000fe4000bf05300 */
[----:B------:R-:W-:-:S11]  /*dcb0*/  MOV R3, R15 ;  /* 0x0000000f00037202 */ /* 0x000fd60000000f00 */
[----:B------:R-:W-:Y:S05]  /*dcc0*/  @!P0 BRA `(.L_x_224) ;  /* 0x0000000000288947 */ /* 0x000fea0003800000 */
[----:B------:R-:W-:Y:S02]  /*dcd0*/  ULDC UR10, c[0x0][0x8dc] ;  /* 0x00023700000a7ab9 */ /* 0x000fe40000000800 */
[----:B------:R-:W-:-:S05]  /*dce0*/  IADD3 R7, P0, R14, UR10, RZ ;  /* 0x0000000a0e077c10 */ /* 0x000fca000ff1e0ff */
[----:B------:R-:W-:-:S04]  /*dcf0*/  IMAD.X R11, RZ, RZ, R15, P0 ;  /* 0x000000ffff0b7224 */ /* 0x000fc800000e060f */
[----:B------:R-:W-:-:S04]  /*dd00*/  IMAD.WIDE.U32 R4, R11, UR8, RZ ;  /* 0x000000080b047c25 */ /* 0x000fc8000f8e00ff */
[----:B------:R-:W-:-:S04]  /*dd10*/  IMAD.WIDE.U32 R4, P0, R7, UR9, R4 ;  /* 0x0000000907047c25 */ /* 0x000fc8000f800004 */
[----:B------:R-:W-:Y:S01]  /*dd20*/  IMAD.WIDE.U32 R6, R7, UR8, RZ ;  /* 0x0000000807067c25 */ /* 0x000fe2000f8e00ff */
[----:B------:R-:W-:Y:S02]  /*dd30*/  IADD3.X R3, RZ, RZ, RZ, P0, !PT ;  /* 0x000000ffff037210 */ /* 0x000fe400007fe4ff */
[----:B------:R-:W-:Y:S02]  /*dd40*/  MOV R2, R5 ;  /* 0x0000000500027202 */ /* 0x000fe40000000f00 */
[----:B------:R-:W-:-:S05]  /*dd50*/  IADD3 RZ, P0, R7, R4, RZ ;  /* 0x0000000407ff7210 */ /* 0x000fca0007f1e0ff */
[----:B------:R-:W-:-:S08]  /*dd60*/  IMAD.WIDE.U32.X R2, R11, UR9, R2, P0 ;  /* 0x000000090b027c25 */ /* 0x000fd000080e0402 */
.L_x_224:
[--C-:B------:R-:W-:Y:S01]  /*dd70*/  SHF.R.U64 R11, R2, UR11, R3.reuse ;  /* 0x0000000b020b7c19 */ /* 0x100fe20008001203 */
[----:B------:R-:W-:Y:S01]  /*dd80*/  ULDC.64 UR8, c[0x0][0x8c8] ;  /* 0x0002320000087ab9 */ /* 0x000fe20000000a00 */
[----:B------:R-:W-:Y:S01]  /*dd90*/  SHF.R.U32.HI R2, RZ, UR11, R3 ;  /* 0x0000000bff027c19 */ /* 0x000fe20008011603 */
[----:B------:R-:W3:Y:S01]  /*dda0*/  LDC R7, c[0x0][0x144] ;  /* 0x00005100ff077b82 */ /* 0x000ee20000000800 */
[----:B------:R-:W-:Y:S01]  /*ddb0*/  IADD3 R5, P0, RZ, -R11, RZ ;  /* 0x8000000bff057210 */ /* 0x000fe20007f1e0ff */
[----:B------:R-:W-:Y:S01]  /*ddc0*/  ULDC.64 UR12, c[0x0][0x8e8] ;  /* 0x00023a00000c7ab9 */ /* 0x000fe20000000a00 */
[----:B------:R-:W-:Y:S01]  /*ddd0*/  MOV R3, R15 ;  /* 0x0000000f00037202 */ /* 0x000fe20000000f00 */
[----:B------:R-:W-:Y:S01]  /*dde0*/  ULDC UR10, c[0x0][0x8b0] ;  /* 0x00022c00000a7ab9 */ /* 0x000fe20000000800 */
[----:B-1----:R-:W-:Y:S01]  /*ddf0*/  I2FP.F32.U32 R6, R12 ;  /* 0x0000000c00067245 */ /* 0x002fe20000201000 */
[----:B------:R-:W-:Y:S01]  /*de00*/  IMAD.X R2, RZ, RZ, ~R2, P0 ;  /* 0x000000ffff027224 */ /* 0x000fe200000e0e02 */
[----:B------:R-:W-:Y:S01]  /*de10*/  ISETP.NE.U32.AND P0, PT, RZ, UR12, PT ;  /* 0x0000000cff007c0c */ /* 0x000fe2000bf05070 */
[----:B------:R-:W1:Y:S02]  /*de20*/  LDC R15, c[0x0][0x148] ;  /* 0x00005200ff0f7b82 */ /* 0x000e640000000800 */
[----:B------:R-:W-:Y:S01]  /*de30*/  IMAD R4, R2, UR8, RZ ;  /* 0x0000000802047c24 */ /* 0x000fe2000f8e02ff */
[----:B------:R-:W-:-:S02]  /*de40*/  MOV R2, R14 ;  /* 0x0000000e00027202 */ /* 0x000fc40000000f00 */
[----:B------:R-:W-:-:S03]  /*de50*/  ISETP.NE.AND.EX P0, PT, RZ, UR13, PT, P0 ;  /* 0x0000000dff007c0c */ /* 0x000fc6000bf05300 */
[----:B------:R-:W-:Y:S01]  /*de60*/  IMAD.WIDE.U32 R2, R5, UR8, R2 ;  /* 0x0000000805027c25 */ /* 0x000fe2000f8e0002 */
[----:B------:R-:W-:-:S03]  /*de70*/  ULDC UR8, c[0x0][0x150] ;  /* 0x0000540000087ab9 */ /* 0x000fc60000000800 */
[----:B------:R-:W-:Y:S01]  /*de80*/  FMUL R6, R6, UR8 ;  /* 0x0000000806067c20 */ /* 0x000fe20008400000 */
[----:B------:R-:W-:Y:S01]  /*de90*/  IMAD R5, R5, UR9, R4 ;  /* 0x0000000905057c24 */ /* 0x000fe2000f8e0204 */
[----:B------:R-:W-:Y:S01]  /*dea0*/  ULDC UR8, c[0x0][0x8c0] ;  /* 0x0002300000087ab9 */ /* 0x000fe20000000800 */
[----:B------:R-:W-:Y:S02]  /*deb0*/  ULDC UR9, c[0x0][0x154] ;  /* 0x0000550000097ab9 */ /* 0x000fe40000000800 */
[----:B------:R-:W-:Y:S01]  /*dec0*/  IMAD.IADD R3, R3, 0x1, R5 ;  /* 0x0000000103037824 */ /* 0x000fe200078e0205 */
[----:B------:R-:W4:Y:S04]  /*ded0*/  F2I.U32.TRUNC.NTZ R6, R6 ;  /* 0x0000000600067305 */ /* 0x000f28000020f000 */
[----:B------:R-:W-:-:S02]  /*dee0*/  SHF.R.U64 R13, R2, UR8, R3 ;  /* 0x00000008020d7c19 */ /* 0x000fc40008001203 */
[----:B--2---:R-:W-:-:S05]  /*def0*/  I2FP.F32.U32 R2, R10 ;  /* 0x0000000a00027245 */ /* 0x004fca0000201000 */
[----:B------:R-:W-:Y:S01]  /*df00*/  FMUL R4, R2, UR9 ;  /* 0x0000000902047c20 */ /* 0x000fe20008400000 */
[----:B------:R-:W-:Y:S01]  /*df10*/  SHF.R.U32.HI R2, RZ, UR8, R3 ;  /* 0x00000008ff027c19 */ /* 0x000fe20008011603 */
[----:B------:R-:W-:Y:S02]  /*df20*/  ULDC UR8, c[0x0][0x900] ;  /* 0x0002400000087ab9 */ /* 0x000fe40000000800 */
[----:B------:R2:W1:Y:S01]  /*df30*/  F2I.U32.TRUNC.NTZ R18, R4 ;  /* 0x0000000400127305 */ /* 0x000462000020f000 */
[--C-:B------:R-:W-:Y:S02]  /*df40*/  SHF.R.U64 R16, R13, UR10, R2.reuse ;  /* 0x0000000a0d107c19 */ /* 0x100fe40008001202 */
[----:B------:R-:W-:Y:S02]  /*df50*/  SHF.R.U32.HI R3, RZ, UR10, R2 ;  /* 0x0000000aff037c19 */ /* 0x000fe40008011602 */
[----:B----4-:R-:W-:Y:S02]  /*df60*/  IADD3 R6, -R6, RZ, RZ ;  /* 0x000000ff06067210 */ /* 0x010fe40007ffe1ff */
[----:B------:R-:W-:-:S02]  /*df70*/  SHF.R.U64 R14, R16, UR8, R3 ;  /* 0x00000008100e7c19 */ /* 0x000fc40008001203 */
[----:B------:R-:W-:Y:S01]  /*df80*/  SHF.R.U32.HI R3, RZ, UR8, R3 ;  /* 0x00000008ff037c19 */ /* 0x000fe20008011603 */
[----:B---3--:R-:W-:Y:S01]  /*df90*/  IMAD R19, R7, R6, R12 ;  /* 0x0000000607137224 */ /* 0x008fe200078e020c */
[----:B------:R-:W-:Y:S01]  /*dfa0*/  MOV R2, R14 ;  /* 0x0000000e00027202 */ /* 0x000fe20000000f00 */
[----:B--2---:R-:W-:Y:S06]  /*dfb0*/  @!P0 BRA `(.L_x_225) ;  /* 0x0000000000288947 */ /* 0x004fec0003800000 */
        /* <DEDUP_REMOVED lines=10> */
.L_x_225:
[----:B------:R-:W2:Y:S01]  /*e060*/  LDC R4, c[0x0][0x904] ;  /* 0x00024100ff047b82 */ /* 0x000ea20000000800 */
[----:B------:R-:W-:Y:S01]  /*e070*/  ULDC UR8, c[0x0][0x8f0] ;  /* 0x00023c0000087ab9 */ /* 0x000fe20000000800 */
[----:B-1----:R-:W-:Y:S01]  /*e080*/  IMAD.MOV R18, RZ, RZ, -R18 ;  /* 0x000000ffff127224 */ /* 0x002fe200078e0a12 */
[----:B------:R-:W-:Y:S01]  /*e090*/  SHF.R.U64 R3, R2, UR8, R3 ;  /* 0x0000000802037c19 */ /* 0x000fe20008001203 */
[----:B------:R-:W-:Y:S01]  /*e0a0*/  ULDC UR8, c[0x0][0x8e0] ;  /* 0x0002380000087ab9 */ /* 0x000fe20000000800 */
[----:B------:R-:W-:Y:S01]  /*e0b0*/  LOP3.LUT R2, R16, UR7, RZ, 0xc0, !PT ;  /* 0x0000000710027c12 */ /* 0x000fe2000f8ec0ff */
[----:B------:R-:W-:Y:S01]  /*e0c0*/  ULDC UR9, c[0x0][0x8b8] ;  /* 0x00022e0000097ab9 */ /* 0x000fe20000000800 */
[----:B------:R-:W-:-:S03]  /*e0d0*/  IADD3 R5, -R3, RZ, RZ ;  /* 0x000000ff03057210 */ /* 0x000fc60007ffe1ff */
[----:B------:R-:W-:Y:S01]  /*e0e0*/  IMAD R2, R3, UR5, R2 ;  /* 0x0000000503027c24 */ /* 0x000fe2000f8e0202 */
[----:B------:R-:W-:Y:S01]  /*e0f0*/  LOP3.LUT R3, R13, UR4, RZ, 0xc0, !PT ;  /* 0x000000040d037c12 */ /* 0x000fe2000f8ec0ff */
[----:B------:R-:W-:Y:S01]  /*e100*/  IMAD R14, R5, UR8, R14 ;  /* 0x00000008050e7c24 */ /* 0x000fe2000f8e020e */
[----:B------:R-:W-:-:S03]  /*e110*/  ULDC UR8, c[0x0][0x8a8] ;  /* 0x00022a0000087ab9 */ /* 0x000fc60000000800 */
[----:B------:R-:W-:Y:S01]  /*e120*/  IMAD R14, R14, UR8, R3 ;  /* 0x000000080e0e7c24 */ /* 0x000fe2000f8e0203 */
[----:B--2---:R-:W-:Y:S01]  /*e130*/  ISETP.NE.AND P0, PT, R4, 0x1, PT ;  /* 0x000000010400780c */ /* 0x004fe20003f05270 */
[----:B------:R-:W-:-:S12]  /*e140*/  IMAD.MOV.U32 R4, RZ, RZ, R11 ;  /* 0x000000ffff047224 */ /* 0x000fd800078e000b */
[----:B------:R-:W-:-:S04]  /*e150*/  @P0 IMAD R19, R15, R18, R10 ;  /* 0x000000120f130224 */ /* 0x000fc800078e020a */
[----:B------:R-:W-:Y:S01]  /*e160*/  IMAD R13, R2, UR9, R19 ;  /* 0x00000009020d7c24 */ /* 0x000fe2000f8e0213 */
[----:B------:R-:W-:-:S04]  /*e170*/  MOV R2, 0x1 ;  /* 0x0000000100027802 */ /* 0x000fc80000000f00 */
[----:B------:R-:W-:Y:S02]  /*e180*/  SEL R12, R14, R13, !P0 ;  /* 0x0000000d0e0c7207 */ /* 0x000fe40004000000 */
[----:B------:R-:W-:-:S07]  /*e190*/  SEL R13, R13, R14, !P0 ;  /* 0x0000000e0d0d7207 */ /* 0x000fce0004000000 */
.L_x_223:
[----:B------:R-:W-:Y:S05]  /*e1a0*/  BSYNC B1 ;  /* 0x0000000000017941 */ /* 0x000fea0003800000 */
.L_x_222:
[----:B------:R-:W-:-:S13]  /*e1b0*/  LOP3.LUT P0, RZ, R2, 0xff, RZ, 0xc0, !PT ;  /* 0x000000ff02ff7812 */ /* 0x000fda000780c0ff */
[----:B------:R-:W-:Y:S05]  /*e1c0*/  @P0 BRA `(.L_x_226) ;  /* 0xfffffff400200947 */ /* 0x000fea000383ffff */
[----:B------:R-:W-:Y:S05]  /*e1d0*/  BSYNC B0 ;  /* 0x0000000000007941 */ /* 0x000fea0003800000 */
.L_x_214:
[----:B------:R-:W-:-:S03]  /*e1e0*/  UMOV UR8, 0xffffffff ;  /* 0xffffffff00087882 */ /* 0x000fc60000000000 */
[----:B------:R-:W-:Y:S05]  /*e1f0*/  BRA.DIV UR8, `(.L_x_227) ;  /* 0x0000000e08687947 */ /* 0x000fea000b800000 */
[----:B------:R-:W-:-:S13]  /*e200*/  ELECT P0, URZ, PT ;  /* 0x00000000003f782f */ /* 0x000fda0003800000 */
.L_x_264:
[----:B------:R-:W-:Y:S04]  /*e210*/  BSSY B0, `(.L_x_228) ;  /* 0x0000050000007945 */ /* 0x000fe80003800000 */
[----:B------:R-:W-:Y:S05]  /*e220*/  @!P0 BRA `(.L_x_229) ;  /* 0x0000000400388947 */ /* 0x000fea0003800000 */
[----:B------:R-:W-:-:S04]  /*e230*/  ULOP3.LUT UR8, UR46, 0x2, URZ, 0xfc, !UPT ;  /* 0x000000022e087892 */ /* 0x000fc8000f8efc3f */
[----:B------:R-:W-:-:S06]  /*e240*/  UISETP.NE.AND UP0, UPT, UR8, 0x3, UPT ;  /* 0x000000030800788c */ /* 0x000fcc000bf05270 */
[----:B------:R-:W-:-:S13]  /*e250*/  PLOP3.LUT P0, PT, PT, PT, UP0, 0x80, 0x0 ;  /* 0x000000000000781c */ /* 0x000fda0003f0f008 */
[----:B------:R-:W-:Y:S05]  /*e260*/  @!P0 BRA `(.L_x_230) ;  /* 0x0000000000048947 */ /* 0x000fea0003800000 */
[----:B------:R-:W-:Y:S01]  /*e270*/  BPT.TRAP 0x1 ;  /* 0x000000040000795c */ /* 0x000fe20000300000 */
.L_x_230:
[----:B------:R-:W1:Y:S01]  /*e280*/  S2R R3, SR_CgaCtaId ;  /* 0x0000000000037919 */ /* 0x000e620000008800 */
[----:B------:R-:W-:-:S04]  /*e290*/  MOV R2, 0x400 ;  /* 0x0000040000027802 */ /* 0x000fc80000000f00 */
[----:B-1----:R-:W-:Y:S02]  /*e2a0*/  LEA R3, R3, R2, 0x18 ;  /* 0x0000000203037211 */ /* 0x002fe400078ec0ff */
[----:B------:R-:W-:Y:S02]  /*e2b0*/  SHF.L.U32 R2, R8, 0x1f, RZ ;  /* 0x0000001f08027819 */ /* 0x000fe400000006ff */
[----:B------:R-:W-:-:S04]  /*e2c0*/  IADD3 R3, R3, 0x40, RZ ;  /* 0x0000004003037810 */ /* 0x000fc80007ffe0ff */
[C---:B------:R-:W-:Y:S01]  /*e2d0*/  LEA R7, R0.reuse, R3, 0x3 ;  /* 0x0000000300077211 */ /* 0x040fe200078e18ff */
[----:B------:R-:W-:-:S03]  /*e2e0*/  VIADD R0, R0, 0x1 ;  /* 0x0000000100007836 */ /* 0x000fc60000000000 */
[----:B------:R-:W1:Y:S02]  /*e2f0*/  SYNCS.PHASECHK.TRANS64.TRYWAIT P0, [R7+URZ], R2 ;  /* 0x00000002070075a7 */ /* 0x000e64000800017f */
[----:B------:R-:W-:-:S04]  /*e300*/  ISETP.NE.AND P1, PT, R0, 0x8, PT ;  /* 0x000000080000780c */ /* 0x000fc80003f25270 */
[----:B------:R-:W-:Y:S02]  /*e310*/  SEL R5, RZ, 0x1, P1 ;  /* 0x00000001ff057807 */ /* 0x000fe40000800000 */
[----:B------:R-:W-:Y:S02]  /*e320*/  SEL R0, R0, RZ, P1 ;  /* 0x000000ff00007207 */ /* 0x000fe40000800000 */
[----:B------:R-:W-:Y:S02]  /*e330*/  LOP3.LUT R5, R8, R5, RZ, 0x3c, !PT ;  /* 0x0000000508057212 */ /* 0x000fe400078e3cff */
[----:B------:R-:W-:Y:S02]  /*e340*/  LEA R9, R0, R3, 0x3 ;  /* 0x0000000300097211 */ /* 0x000fe400078e18ff */
[----:B------:R-:W-:Y:S01]  /*e350*/  SHF.L.U32 R4, R5, 0x1f, RZ ;  /* 0x0000001f05047819 */ /* 0x000fe200000006ff */
[----:B-1----:R-:W-:Y:S06]  /*e360*/  @!P0 BRA `(.L_x_231) ;  /* 0x0000000c00308947 */ /* 0x002fec0003800000 */
.L_x_265:
[----:B------:R-:W2:Y:S01]  /*e370*/  SYNCS.PHASECHK.TRANS64.TRYWAIT P0, [R9+URZ], R4 ;  /* 0x00000004090075a7 */ /* 0x000ea2000800017f */
[----:B------:R-:W-:-:S04]  /*e380*/  IADD3 R0, R0, 0x1, RZ ;  /* 0x0000000100007810 */ /* 0x000fc80007ffe0ff */
[----:B------:R-:W-:-:S04]  /*e390*/  ISETP.NE.AND P1, PT, R0, 0x8, PT ;  /* 0x000000080000780c */ /* 0x000fc80003f25270 */
[----:B-1----:R-:W-:Y:S02]  /*e3a0*/  SEL R2, RZ, 0x1, P1 ;  /* 0x00000001ff027807 */ /* 0x002fe40000800000 */
[----:B------:R-:W-:Y:S02]  /*e3b0*/  SEL R0, R0, RZ, P1 ;  /* 0x000000ff00007207 */ /* 0x000fe40000800000 */
[----:B------:R-:W-:-:S03]  /*e3c0*/  LOP3.LUT R7, R5, R2, RZ, 0x3c, !PT ;  /* 0x0000000205077212 */ /* 0x000fc600078e3cff */
[----:B------:R-:W-:Y:S01]  /*e3d0*/  IMAD R6, R0, 0x8, R3 ;  /* 0x0000000800067824 */ /* 0x000fe200078e0203 */
[----:B------:R-:W-:Y:S01]  /*e3e0*/  SHF.L.U32 R5, R7, 0x1f, RZ ;  /* 0x0000001f07057819 */ /* 0x000fe200000006ff */
[----:B--2---:R-:W-:Y:S06]  /*e3f0*/  @!P0 BRA `(.L_x_232) ;  /* 0x0000000c00208947 */ /* 0x004fec0003800000 */
.L_x_266:
[----:B------:R-:W2:Y:S01]  /*e400*/  SYNCS.PHASECHK.TRANS64.TRYWAIT P0, [R6+URZ], R5 ;  /* 0x00000005060075a7 */ /* 0x000ea2000800017f */
[----:B------:R-:W-:-:S04]  /*e410*/  IADD3 R0, R0, 0x1, RZ ;  /* 0x0000000100007810 */ /* 0x000fc80007ffe0ff */
[----:B------:R-:W-:-:S04]  /*e420*/  ISETP.NE.AND P1, PT, R0, 0x8, PT ;  /* 0x000000080000780c */ /* 0x000fc80003f25270 */
[----:B------:R-:W-:Y:S02]  /*e430*/  SEL R2, RZ, 0x1, P1 ;  /* 0x00000001ff027807 */ /* 0x000fe40000800000 */
[----:B------:R-:W-:Y:S02]  /*e440*/  SEL R0, R0, RZ, P1 ;  /* 0x000000ff00007207 */ /* 0x000fe40000800000 */
[----:B------:R-:W-:Y:S02]  /*e450*/  LOP3.LUT R7, R7, R2, RZ, 0x3c, !PT ;  /* 0x0000000207077212 */ /* 0x000fe400078e3cff */
[----:B-1----:R-:W-:Y:S02]  /*e460*/  LEA R9, R0, R3, 0x3 ;  /* 0x0000000300097211 */ /* 0x002fe400078e18ff */
[----:B------:R-:W-:Y:S01]  /*e470*/  SHF.L.U32 R4, R7, 0x1f, RZ ;  /* 0x0000001f07047819 */ /* 0x000fe200000006ff */
[----:B--2---:R-:W-:Y:S06]  /*e480*/  @!P0 BRA `(.L_x_233) ;  /* 0x0000000c00108947 */ /* 0x004fec0003800000 */
.L_x_267:
[----:B------:R-:W2:Y:S01]  /*e490*/  SYNCS.PHASECHK.TRANS64.TRYWAIT P0, [R9+URZ], R4 ;  /* 0x00000004090075a7 */ /* 0x000ea2000800017f */
[----:B------:R-:W-:-:S05]  /*e4a0*/  VIADD R0, R0, 0x1 ;  /* 0x0000000100007836 */ /* 0x000fca0000000000 */
[----:B------:R-:W-:-:S04]  /*e4b0*/  ISETP.NE.AND P1, PT, R0, 0x8, PT ;  /* 0x000000080000780c */ /* 0x000fc80003f25270 */
[----:B------:R-:W-:Y:S02]  /*e4c0*/  SEL R2, RZ, 0x1, P1 ;  /* 0x00000001ff027807 */ /* 0x000fe40000800000 */
[----:B------:R-:W-:Y:S02]  /*e4d0*/  SEL R0, R0, RZ, P1 ;  /* 0x000000ff00007207 */ /* 0x000fe40000800000 */
[----:B------:R-:W-:Y:S02]  /*e4e0*/  LOP3.LUT R7, R7, R2, RZ, 0x3c, !PT ;  /* 0x0000000207077212 */ /* 0x000fe400078e3cff */
[----:B-1----:R-:W-:Y:S02]  /*e4f0*/  LEA R6, R0, R3, 0x3 ;  /* 0x0000000300067211 */ /* 0x002fe400078e18ff */
[----:B------:R-:W-:Y:S01]  /*e500*/  SHF.L.U32 R5, R7, 0x1f, RZ ;  /* 0x0000001f07057819 */ /* 0x000fe200000006ff */
[----:B--2---:R-:W-:Y:S06]  /*e510*/  @!P0 BRA `(.L_x_234) ;  /* 0x0000000c00008947 */ /* 0x004fec0003800000 */
.L_x_268:
[----:B------:R-:W2:Y:S01]  /*e520*/  SYNCS.PHASECHK.TRANS64.TRYWAIT P0, [R6+URZ], R5 ;  /* 0x00000005060075a7 */ /* 0x000ea2000800017f */
[----:B------:R-:W-:-:S04]  /*e530*/  IADD3 R0, R0, 0x1, RZ ;  /* 0x0000000100007810 */ /* 0x000fc80007ffe0ff */
[----:B------:R-:W-:-:S04]  /*e540*/  ISETP.NE.AND P1, PT, R0, 0x8, PT ;  /* 0x000000080000780c */ /* 0x000fc80003f25270 */
[----:B------:R-:W-:Y:S02]  /*e550*/  SEL R2, RZ, 0x1, P1 ;  /* 0x00000001ff027807 */ /* 0x000fe40000800000 */
[----:B------:R-:W-:Y:S02]  /*e560*/  SEL R0, R0, RZ, P1 ;  /* 0x000000ff00007207 */ /* 0x000fe40000800000 */
[----:B------:R-:W-:-:S03]  /*e570*/  LOP3.LUT R7, R7, R2, RZ, 0x3c, !PT ;  /* 0x0000000207077212 */ /* 0x000fc600078e3cff */
[----:B-1----:R-:W-:Y:S01]  /*e580*/  IMAD R9, R0, 0x8, R3 ;  /* 0x0000000800097824 */ /* 0x002fe200078e0203 */
[----:B------:R-:W-:Y:S01]  /*e590*/  SHF.L.U32 R4, R7, 0x1f, RZ ;  /* 0x0000001f07047819 */ /* 0x000fe200000006ff */
[----:B--2---:R-:W-:Y:S06]  /*e5a0*/  @!P0 BRA `(.L_x_235) ;  /* 0x0000000800f08947 */ /* 0x004fec0003800000 */
.L_x_269:
        /* <DEDUP_REMOVED lines=9> */
.L_x_270:
[----:B------:R-:W2:Y:S01]  /*e640*/  SYNCS.PHASECHK.TRANS64.TRYWAIT P0, [R6+URZ], R5 ;  /* 0x00000005060075a7 */ /* 0x000ea2000800017f */
[----:B------:R-:W-:-:S05]  /*e650*/  VIADD R0, R0, 0x1 ;  /* 0x0000000100007836 */ /* 0x000fca0000000000 */
[----:B------:R-:W-:-:S04]  /*e660*/  ISETP.NE.AND P1, PT, R0, 0x8, PT ;  /* 0x000000080000780c */ /* 0x000fc80003f25270 */
[----:B------:R-:W-:Y:S02]  /*e670*/  SEL R2, RZ, 0x1, P1 ;  /* 0x00000001ff027807 */ /* 0x000fe40000800000 */
[----:B------:R-:W-:Y:S02]  /*e680*/  SEL R0, R0, RZ, P1 ;  /* 0x000000ff00007207 */ /* 0x000fe40000800000 */
[----:B------:R-:W-:Y:S01]  /*e690*/  LOP3.LUT R2, R7, R2, RZ, 0x3c, !PT ;  /* 0x0000000207027212 */ /* 0x000fe200078e3cff */
[----:B--2---:R-:W-:Y:S06]  /*e6a0*/  @!P0 BRA `(.L_x_237) ;  /* 0x0000000800d88947 */ /* 0x004fec0003800000 */
.L_x_271:
[----:B------:R-:W-:Y:S02]  /*e6b0*/  LEA R3, R0, R3, 0x3 ;  /* 0x0000000300037211 */ /* 0x000fe400078e18ff */
[----:B------:R-:W-:-:S07]  /*e6c0*/  SHF.L.U32 R0, R2, 0x1f, RZ ;  /* 0x0000001f02007819 */ /* 0x000fce00000006ff */
.L_x_238:
[----:B---3--:R3:W4:Y:S02]  /*e6d0*/  SYNCS.PHASECHK.TRANS64.TRYWAIT P0, [R3+URZ], R0 ;  /* 0x00000000030075a7 */ /* 0x008724000800017f */
[----:B----4-:R-:W-:Y:S05]  /*e6e0*/  @!P0 NANOSLEEP.SYNCS 0x989680 ;  /* 0x009896800000895d */ /* 0x010fea0003900000 */
[----:B------:R-:W4:Y:S02]  /*e6f0*/  @!P0 SYNCS.PHASECHK.TRANS64 P0, [R3+URZ], R0 ;  /* 0x00000000030085a7 */ /* 0x000f24000800007f */
[----:B----4-:R-:W-:Y:S05]  /*e700*/  @!P0 BRA `(.L_x_238) ;  /* 0xfffffffc00f08947 */ /* 0x010fea000383ffff */
.L_x_229:
[----:B------:R-:W-:Y:S05]  /*e710*/  BSYNC B0 ;  /* 0x0000000000007941 */ /* 0x000fea0003800000 */
.L_x_228:
[----:B------:R-:W-:Y:S05]  /*e720*/  EXIT ;  /* 0x000000000000794d */ /* 0x000fea0003800000 */
.L_x_20:
[----:B---3--:R-:W-:-:S04]  /*e730*/  MOV R3, UR4 ;  /* 0x0000000400037c02 */ /* 0x008fc80008000f00 */
[----:B------:R3:W4:Y:S03]  /*e740*/  SYNCS.PHASECHK.TRANS64.TRYWAIT P0, [R3+URZ], R0 ;  /* 0x00000000030075a7 */ /* 0x000726000800017f */
[----:B----4-:R-:W-:Y:S05]  /*e750*/  @!P0 NANOSLEEP.SYNCS 0x989680 ;  /* 0x009896800000895d */ /* 0x010fea0003900000 */
[----:B------:R-:W4:Y:S02]  /*e760*/  @!P0 SYNCS.PHASECHK.TRANS64 P0, [R3+URZ], R0 ;  /* 0x00000000030085a7 */ /* 0x000f24000800007f */
[----:B----4-:R-:W-:Y:S05]  /*e770*/  @!P0 BRA `(.L_x_20) ;  /* 0xfffffffc00ec8947 */ /* 0x010fea000383ffff */
[----:B------:R-:W-:Y:S05]  /*e780*/  BRA `(.L_x_19) ;  /* 0xffffff3800607947 */ /* 0x000fea000383ffff */
.L_x_26:
[----:B---3--:R-:W-:-:S04]  /*e790*/  IMAD.U32 R5, RZ, RZ, UR6 ;  /* 0x00000006ff057e24 */ /* 0x008fc8000f8e00ff */
[----:B------:R3:W4:Y:S03]  /*e7a0*/  SYNCS.PHASECHK.TRANS64.TRYWAIT P0, [R5+URZ], R3 ;  /* 0x00000003050075a7 */ /* 0x000726000800017f */
[----:B----4-:R-:W-:Y:S05]  /*e7b0*/  @!P0 NANOSLEEP.SYNCS 0x989680 ;  /* 0x009896800000895d */ /* 0x010fea0003900000 */
[----:B------:R-:W4:Y:S02]  /*e7c0*/  @!P0 SYNCS.PHASECHK.TRANS64 P0, [R5+URZ], R3 ;  /* 0x00000003050085a7 */ /* 0x000f24000800007f */
[----:B----4-:R-:W-:Y:S05]  /*e7d0*/  @!P0 BRA `(.L_x_26) ;  /* 0xfffffffc00ec8947 */ /* 0x010fea000383ffff */
[----:B------:R-:W-:Y:S05]  /*e7e0*/  BRA `(.L_x_25) ;  /* 0xffffff4c00307947 */ /* 0x000fea000383ffff */
.L_x_51:
[----:B-1----:R1:W3:Y:S02]  /*e7f0*/  SYNCS.PHASECHK.TRANS64.TRYWAIT P3, [R14+URZ+0x80], R3 ;  /* 0x000080030e0075a7 */ /* 0x0022e4000806017f */
[----:B---3--:R-:W-:Y:S05]  /*e800*/  @!P3 NANOSLEEP.SYNCS 0x989680 ;  /* 0x009896800000b95d */ /* 0x008fea0003900000 */
[----:B------:R-:W3:Y:S02]  /*e810*/  @!P3 SYNCS.PHASECHK.TRANS64 P3, [R14+URZ+0x80], R3 ;  /* 0x000080030e00b5a7 */ /* 0x000ee4000806007f */
[----:B---3--:R-:W-:Y:S05]  /*e820*/  @!P3 BRA `(.L_x_51) ;  /* 0xfffffffc00f0b947 */ /* 0x008fea000383ffff */
[----:B------:R-:W-:Y:S05]  /*e830*/  BRA `(.L_x_239) ;  /* 0xffffff7400347947 */ /* 0x000fea000383ffff */
.L_x_62:
[----:B-1----:R1:W4:Y:S02]  /*e840*/  SYNCS.PHASECHK.TRANS64.TRYWAIT P4, [R15+URZ+0x80], R10 ;  /* 0x0000800a0f0075a7 */ /* 0x002324000808017f */
[----:B----4-:R-:W-:Y:S05]  /*e850*/  @!P4 NANOSLEEP.SYNCS 0x989680 ;  /* 0x009896800000c95d */ /* 0x010fea0003900000 */
[----:B------:R-:W4:Y:S02]  /*e860*/  @!P4 SYNCS.PHASECHK.TRANS64 P4, [R15+URZ+0x80], R10 ;  /* 0x0000800a0f00c5a7 */ /* 0x000f24000808007f */
[----:B----4-:R-:W-:Y:S05]  /*e870*/  @!P4 BRA `(.L_x_62) ;  /* 0xfffffffc00f0c947 */ /* 0x010fea000383ffff */
[----:B------:R-:W-:Y:S05]  /*e880*/  BRA `(.L_x_240) ;  /* 0xffffff7c00f07947 */ /* 0x000fea000383ffff */
.L_x_73:
[----:B-1----:R1:W4:Y:S02]  /*e890*/  SYNCS.PHASECHK.TRANS64.TRYWAIT P4, [R14+URZ+0x80], R11 ;  /* 0x0000800b0e0075a7 */ /* 0x002324000808017f */
[----:B----4-:R-:W-:Y:S05]  /*e8a0*/  @!P4 NANOSLEEP.SYNCS 0x989680 ;  /* 0x009896800000c95d */ /* 0x010fea0003900000 */
[----:B------:R-:W4:Y:S02]  /*e8b0*/  @!P4 SYNCS.PHASECHK.TRANS64 P4, [R14+URZ+0x80], R11 ;  /* 0x0000800b0e00c5a7 */ /* 0x000f24000808007f */
[----:B----4-:R-:W-:Y:S05]  /*e8c0*/  @!P4 BRA `(.L_x_73) ;  /* 0xfffffffc00f0c947 */ /* 0x010fea000383ffff */
[----:B------:R-:W-:Y:S05]  /*e8d0*/  BRA `(.L_x_241) ;  /* 0xffffff8800387947 */ /* 0x000fea000383ffff */
.L_x_84:
[----:B----4-:R4:W1:Y:S02]  /*e8e0*/  SYNCS.PHASECHK.TRANS64.TRYWAIT P4, [R12+URZ+0x80], R13 ;  /* 0x0000800d0c0075a7 */ /* 0x010864000808017f */
[----:B-1----:R-:W-:Y:S05]  /*e8f0*/  @!P4 NANOSLEEP.SYNCS 0x989680 ;  /* 0x009896800000c95d */ /* 0x002fea0003900000 */
[----:B------:R-:W1:Y:S02]  /*e900*/  @!P4 SYNCS.PHASECHK.TRANS64 P4, [R12+URZ+0x80], R13 ;  /* 0x0000800d0c00c5a7 */ /* 0x000e64000808007f */
[----:B-1----:R-:W-:Y:S05]  /*e910*/  @!P4 BRA `(.L_x_84) ;  /* 0xfffffffc00f0c947 */ /* 0x002fea000383ffff */
[----:B------:R-:W-:Y:S05]  /*e920*/  BRA `(.L_x_242) ;  /* 0xffffff9000787947 */ /* 0x000fea000383ffff */
.L_x_95:
[----:B----4-:R4:W1:Y:S02]  /*e930*/  SYNCS.PHASECHK.TRANS64.TRYWAIT P4, [R12+URZ+0x80], R13 ;  /* 0x0000800d0c0075a7 */ /* 0x010864000808017f */
[----:B-1----:R-:W-:Y:S05]  /*e940*/  @!P4 NANOSLEEP.SYNCS 0x989680 ;  /* 0x009896800000c95d */ /* 0x002fea0003900000 */
[----:B------:R-:W1:Y:S02]  /*e950*/  @!P4 SYNCS.PHASECHK.TRANS64 P4, [R12+URZ+0x80], R13 ;  /* 0x0000800d0c00c5a7 */ /* 0x000e64000808007f */
[----:B-1----:R-:W-:Y:S05]  /*e960*/  @!P4 BRA `(.L_x_95) ;  /* 0xfffffffc00f0c947 */ /* 0x002fea000383ffff */
[----:B------:R-:W-:Y:S05]  /*e970*/  BRA `(.L_x_243) ;  /* 0xffffff9800d07947 */ /* 0x000fea000383ffff */
.L_x_106:
[----:B----4-:R4:W1:Y:S02]  /*e980*/  SYNCS.PHASECHK.TRANS64.TRYWAIT P4, [R12+URZ+0x80], R13 ;  /* 0x0000800d0c0075a7 */ /* 0x010864000808017f */
[----:B-1----:R-:W-:Y:S05]  /*e990*/  @!P4 NANOSLEEP.SYNCS 0x989680 ;  /* 0x009896800000c95d */ /* 0x002fea0003900000 */
[----:B------:R-:W1:Y:S02]  /*e9a0*/  @!P4 SYNCS.PHASECHK.TRANS64 P4, [R12+URZ+0x80], R13 ;  /* 0x0000800d0c00c5a7 */ /* 0x000e64000808007f */
[----:B-1----:R-:W-:Y:S05]  /*e9b0*/  @!P4 BRA `(.L_x_106) ;  /* 0xfffffffc00f0c947 */ /* 0x002fea000383ffff */
[----:B------:R-:W-:Y:S05]  /*e9c0*/  BRA `(.L_x_244) ;  /* 0xffffffa400287947 */ /* 0x000fea000383ffff */
.L_x_117:
[----:B--2---:R2:W3:Y:S02]  /*e9d0*/  SYNCS.PHASECHK.TRANS64.TRYWAIT P4, [R12+URZ+0x80], R13 ;  /* 0x0000800d0c0075a7 */ /* 0x0044e4000808017f */
[----:B---3--:R-:W-:Y:S05]  /*e9e0*/  @!P4 NANOSLEEP.SYNCS 0x989680 ;  /* 0x009896800000c95d */ /* 0x008fea0003900000 */
[----:B------:R-:W3:Y:S02]  /*e9f0*/  @!P4 SYNCS.PHASECHK.TRANS64 P4, [R12+URZ+0x80], R13 ;  /* 0x0000800d0c00c5a7 */ /* 0x000ee4000808007f */
[----:B---3--:R-:W-:Y:S05]  /*ea00*/  @!P4 BRA `(.L_x_117) ;  /* 0xfffffffc00f0c947 */ /* 0x008fea000383ffff */
[----:B------:R-:W-:Y:S05]  /*ea10*/  BRA `(.L_x_245) ;  /* 0xffffffac00b47947 */ /* 0x000fea000383ffff */
.L_x_128:
[----:B--2---:R2:W3:Y:S02]  /*ea20*/  SYNCS.PHASECHK.TRANS64.TRYWAIT P1, [R13+URZ+0x80], R12 ;  /* 0x0000800c0d0075a7 */ /* 0x0044e4000802017f */
[----:B---3--:R-:W-:Y:S05]  /*ea30*/  @!P1 NANOSLEEP.SYNCS 0x989680 ;  /* 0x009896800000995d */ /* 0x008fea0003900000 */
[----:B------:R-:W3:Y:S02]  /*ea40*/  @!P1 SYNCS.PHASECHK.TRANS64 P1, [R13+URZ+0x80], R12 ;  /* 0x0000800c0d0095a7 */ /* 0x000ee4000802007f */
[----:B---3--:R-:W-:Y:S05]  /*ea50*/  @!P1 BRA `(.L_x_128) ;  /* 0xfffffffc00f09947 */ /* 0x008fea000383ffff */
[----:B------:R-:W-:Y:S05]  /*ea60*/  BRA `(.L_x_246) ;  /* 0xffffffb8004c7947 */ /* 0x000fea000383ffff */
.L_x_144:
[----:B-1----:R-:W-:-:S04]  /*ea70*/  MOV R5, UR4 ;  /* 0x0000000400057c02 */ /* 0x002fc80008000f00 */
[----:B------:R1:W2:Y:S03]  /*ea80*/  SYNCS.PHASECHK.TRANS64.TRYWAIT P0, [R5+URZ+0xc8], R0 ;  /* 0x0000c800050075a7 */ /* 0x0002a6000800017f */
[----:B--2---:R-:W-:Y:S05]  /*ea90*/  @!P0 NANOSLEEP.SYNCS 0x989680 ;  /* 0x009896800000895d */ /* 0x004fea0003900000 */
[----:B------:R-:W2:Y:S02]  /*eaa0*/  @!P0 SYNCS.PHASECHK.TRANS64 P0, [R5+URZ+0xc8], R0 ;  /* 0x0000c800050085a7 */ /* 0x000ea4000800007f */
[----:B--2---:R-:W-:Y:S05]  /*eab0*/  @!P0 BRA `(.L_x_144) ;  /* 0xfffffffc00ec8947 */ /* 0x004fea000383ffff */
[----:B------:R-:W-:Y:S05]  /*eac0*/  BRA `(.L_x_143) ;  /* 0xffffffd0005c7947 */ /* 0x000fea000383ffff */
.L_x_153:
[----:B-1----:R-:W-:-:S04]  /*ead0*/  MOV R3, UR13 ;  /* 0x0000000d00037c02 */ /* 0x002fc80008000f00 */
[----:B------:R1:W2:Y:S03]  /*eae0*/  SYNCS.PHASECHK.TRANS64.TRYWAIT P2, [R3+URZ+0xa0], R2 ;  /* 0x0000a002030075a7 */ /* 0x0002a6000804017f */
[----:B--2---:R-:W-:Y:S05]  /*eaf0*/  @!P2 NANOSLEEP.SYNCS 0x989680 ;  /* 0x009896800000a95d */ /* 0x004fea0003900000 */
[----:B------:R-:W2:Y:S02]  /*eb00*/  @!P2 SYNCS.PHASECHK.TRANS64 P2, [R3+URZ+0xa0], R2 ;  /* 0x0000a0020300a5a7 */ /* 0x000ea4000804007f */
[----:B--2---:R-:W-:Y:S05]  /*eb10*/  @!P2 BRA `(.L_x_153) ;  /* 0xfffffffc00eca947 */ /* 0x004fea000383ffff */
[----:B------:R-:W-:Y:S05]  /*eb20*/  BRA `(.L_x_247) ;  /* 0xffffffd400447947 */ /* 0x000fea000383ffff */
.L_x_159:
[----:B-12---:R-:W-:-:S04]  /*eb30*/  IMAD.U32 R3, RZ, RZ, UR13 ;  /* 0x0000000dff037e24 */ /* 0x006fc8000f8e00ff */
[----:B------:R1:W2:Y:S03]  /*eb40*/  SYNCS.PHASECHK.TRANS64.TRYWAIT P2, [R3+URZ+0xa8], R2 ;  /* 0x0000a802030075a7 */ /* 0x0002a6000804017f */
[----:B--2---:R-:W-:Y:S05]  /*eb50*/  @!P2 NANOSLEEP.SYNCS 0x989680 ;  /* 0x009896800000a95d */ /* 0x004fea0003900000 */
[----:B------:R-:W2:Y:S02]  /*eb60*/  @!P2 SYNCS.PHASECHK.TRANS64 P2, [R3+URZ+0xa8], R2 ;  /* 0x0000a8020300a5a7 */ /* 0x000ea4000804007f */
[----:B--2---:R-:W-:Y:S05]  /*eb70*/  @!P2 BRA `(.L_x_159) ;  /* 0xfffffffc00eca947 */ /* 0x004fea000383ffff */
[----:B------:R-:W-:Y:S05]  /*eb80*/  BRA `(.L_x_248) ;  /* 0xffffffd4008c7947 */ /* 0x000fea000383ffff */
.L_x_165:
[----:B-123--:R-:W-:-:S04]  /*eb90*/  MOV R3, UR13 ;  /* 0x0000000d00037c02 */ /* 0x00efc80008000f00 */
[----:B------:R1:W2:Y:S03]  /*eba0*/  SYNCS.PHASECHK.TRANS64.TRYWAIT P2, [R3+URZ+0xb0], R2 ;  /* 0x0000b002030075a7 */ /* 0x0002a6000804017f */
[----:B--2---:R-:W-:Y:S05]  /*ebb0*/  @!P2 NANOSLEEP.SYNCS 0x989680 ;  /* 0x009896800000a95d */ /* 0x004fea0003900000 */
[----:B------:R-:W2:Y:S02]  /*ebc0*/  @!P2 SYNCS.PHASECHK.TRANS64 P2, [R3+URZ+0xb0], R2 ;  /* 0x0000b0020300a5a7 */ /* 0x000ea4000804007f */
[----:B--2---:R-:W-:Y:S05]  /*ebd0*/  @!P2 BRA `(.L_x_165) ;  /* 0xfffffffc00eca947 */ /* 0x004fea000383ffff */
[----:B------:R-:W-:Y:S05]  /*ebe0*/  BRA `(.L_x_249) ;  /* 0xffffffd400dc7947 */ /* 0x000fea000383ffff */
.L_x_171:
[----:B-1234-:R-:W-:-:S04]  /*ebf0*/  MOV R3, UR13 ;  /* 0x0000000d00037c02 */ /* 0x01efc80008000f00 */
[----:B------:R1:W2:Y:S03]  /*ec00*/  SYNCS.PHASECHK.TRANS64.TRYWAIT P2, [R3+URZ+0xb8], R2 ;  /* 0x0000b802030075a7 */ /* 0x0002a6000804017f */
[----:B--2---:R-:W-:Y:S05]  /*ec10*/  @!P2 NANOSLEEP.SYNCS 0x989680 ;  /* 0x009896800000a95d */ /* 0x004fea0003900000 */
[----:B------:R-:W2:Y:S02]  /*ec20*/  @!P2 SYNCS.PHASECHK.TRANS64 P2, [R3+URZ+0xb8], R2 ;  /* 0x0000b8020300a5a7 */ /* 0x000ea4000804007f */
[----:B--2---:R-:W-:Y:S05]  /*ec30*/  @!P2 BRA `(.L_x_171) ;  /* 0xfffffffc00eca947 */ /* 0x004fea000383ffff */
[----:B------:R-:W-:Y:S05]  /*ec40*/  BRA `(.L_x_250) ;  /* 0xffffffd8002c7947 */ /* 0x000fea000383ffff */
.L_x_177:
[----:B-1234-:R-:W-:-:S04]  /*ec50*/  IMAD.U32 R3, RZ, RZ, UR13 ;  /* 0x0000000dff037e24 */ /* 0x01efc8000f8e00ff */
[----:B------:R1:W2:Y:S03]  /*ec60*/  SYNCS.PHASECHK.TRANS64.TRYWAIT P2, [R3+URZ+0xa0], R2 ;  /* 0x0000a002030075a7 */ /* 0x0002a6000804017f */
[----:B--2---:R-:W-:Y:S05]  /*ec70*/  @!P2 NANOSLEEP.SYNCS 0x989680 ;  /* 0x009896800000a95d */ /* 0x004fea0003900000 */
[----:B------:R-:W2:Y:S02]  /*ec80*/  @!P2 SYNCS.PHASECHK.TRANS64 P2, [R3+URZ+0xa0], R2 ;  /* 0x0000a0020300a5a7 */ /* 0x000ea4000804007f */
[----:B--2---:R-:W-:Y:S05]  /*ec90*/  @!P2 BRA `(.L_x_177) ;  /* 0xfffffffc00eca947 */ /* 0x004fea000383ffff */
[----:B------:R-:W-:Y:S05]  /*eca0*/  BRA `(.L_x_251) ;  /* 0xffffffd800807947 */ /* 0x000fea000383ffff */
.L_x_183:
[----:B-1234-:R-:W-:-:S04]  /*ecb0*/  MOV R3, UR13 ;  /* 0x0000000d00037c02 */ /* 0x01efc80008000f00 */
[----:B------:R1:W2:Y:S03]  /*ecc0*/  SYNCS.PHASECHK.TRANS64.TRYWAIT P2, [R3+URZ+0xa8], R2 ;  /* 0x0000a802030075a7 */ /* 0x0002a6000804017f */
[----:B--2---:R-:W-:Y:S05]  /*ecd0*/  @!P2 NANOSLEEP.SYNCS 0x989680 ;  /* 0x009896800000a95d */ /* 0x004fea0003900000 */
[----:B------:R-:W2:Y:S02]  /*ece0*/  @!P2 SYNCS.PHASECHK.TRANS64 P2, [R3+URZ+0xa8], R2 ;  /* 0x0000a8020300a5a7 */ /* 0x000ea4000804007f */
[----:B--2---:R-:W-:Y:S05]  /*ecf0*/  @!P2 BRA `(.L_x_183) ;  /* 0xfffffffc00eca947 */ /* 0x004fea000383ffff */
[----:B------:R-:W-:Y:S05]  /*ed00*/  BRA `(.L_x_252) ;  /* 0xffffffd800c47947 */ /* 0x000fea000383ffff */
.L_x_189:
[----:B-1234-:R-:W-:-:S04]  /*ed10*/  MOV R3, UR13 ;  /* 0x0000000d00037c02 */ /* 0x01efc80008000f00 */
[----:B------:R1:W2:Y:S03]  /*ed20*/  SYNCS.PHASECHK.TRANS64.TRYWAIT P2, [R3+URZ+0xb0], R2 ;  /* 0x0000b002030075a7 */ /* 0x0002a6000804017f */
[----:B--2---:R-:W-:Y:S05]  /*ed30*/  @!P2 NANOSLEEP.SYNCS 0x989680 ;  /* 0x009896800000a95d */ /* 0x004fea0003900000 */
[----:B------:R-:W2:Y:S02]  /*ed40*/  @!P2 SYNCS.PHASECHK.TRANS64 P2, [R3+URZ+0xb0], R2 ;  /* 0x0000b0020300a5a7 */ /* 0x000ea4000804007f */
[----:B--2---:R-:W-:Y:S05]  /*ed50*/  @!P2 BRA `(.L_x_189) ;  /* 0xfffffffc00eca947 */ /* 0x004fea000383ffff */
[----:B------:R-:W-:Y:S05]  /*ed60*/  BRA `(.L_x_253) ;  /* 0xffffffdc00087947 */ /* 0x000fea000383ffff */
.L_x_195:
[----:B-1234-:R-:W-:-:S04]  /*ed70*/  IMAD.U32 R3, RZ, RZ, UR13 ;  /* 0x0000000dff037e24 */ /* 0x01efc8000f8e00ff */
[----:B------:R1:W2:Y:S03]  /*ed80*/  SYNCS.PHASECHK.TRANS64.TRYWAIT P2, [R3+URZ+0xb8], R2 ;  /* 0x0000b802030075a7 */ /* 0x0002a6000804017f */
[----:B--2---:R-:W-:Y:S05]  /*ed90*/  @!P2 NANOSLEEP.SYNCS 0x989680 ;  /* 0x009896800000a95d */ /* 0x004fea0003900000 */
[----:B------:R-:W2:Y:S02]  /*eda0*/  @!P2 SYNCS.PHASECHK.TRANS64 P2, [R3+URZ+0xb8], R2 ;  /* 0x0000b8020300a5a7 */ /* 0x000ea4000804007f */
[----:B--2---:R-:W-:Y:S05]  /*edb0*/  @!P2 BRA `(.L_x_195) ;  /* 0xfffffffc00eca947 */ /* 0x004fea000383ffff */
[----:B------:R-:W-:Y:S05]  /*edc0*/  BRA `(.L_x_254) ;  /* 0xffffffdc004c7947 */ /* 0x000fea000383ffff */
.L_x_207:
[----:B-1----:R1:W2:Y:S02]  /*edd0*/  SYNCS.PHASECHK.TRANS64.TRYWAIT P1, [R0+URZ+0xa0], R3 ;  /* 0x0000a003000075a7 */ /* 0x0022a4000802017f */
[----:B--2---:R-:W-:Y:S05]  /*ede0*/  @!P1 NANOSLEEP.SYNCS 0x989680 ;  /* 0x009896800000995d */ /* 0x004fea0003900000 */
[----:B------:R-:W2:Y:S02]  /*edf0*/  @!P1 SYNCS.PHASECHK.TRANS64 P1, [R0+URZ+0xa0], R3 ;  /* 0x0000a003000095a7 */ /* 0x000ea4000802007f */
[----:B--2---:R-:W-:Y:S05]  /*ee00*/  @!P1 BRA `(.L_x_207) ;  /* 0xfffffffc00f09947 */ /* 0x004fea000383ffff */
[----:B------:R-:W-:Y:S05]  /*ee10*/  BRA `(.L_x_255) ;  /* 0xffffffe400587947 */ /* 0x000fea000383ffff */
.L_x_209:
[----:B--2---:R2:W3:Y:S02]  /*ee20*/  SYNCS.PHASECHK.TRANS64.TRYWAIT P1, [R0+URZ+0xa8], R3 ;  /* 0x0000a803000075a7 */ /* 0x0044e4000802017f */
[----:B---3--:R-:W-:Y:S05]  /*ee30*/  @!P1 NANOSLEEP.SYNCS 0x989680 ;  /* 0x009896800000995d */ /* 0x008fea0003900000 */
[----:B------:R-:W3:Y:S02]  /*ee40*/  @!P1 SYNCS.PHASECHK.TRANS64 P1, [R0+URZ+0xa8], R3 ;  /* 0x0000a803000095a7 */ /* 0x000ee4000802007f */
[----:B---3--:R-:W-:Y:S05]  /*ee50*/  @!P1 BRA `(.L_x_209) ;  /* 0xfffffffc00f09947 */ /* 0x008fea000383ffff */
[----:B------:R-:W-:Y:S05]  /*ee60*/  BRA `(.L_x_256) ;  /* 0xffffffe400547947 */ /* 0x000fea000383ffff */
.L_x_211:
[----:B---3--:R3:W4:Y:S02]  /*ee70*/  SYNCS.PHASECHK.TRANS64.TRYWAIT P1, [R0+URZ+0xb0], R3 ;  /* 0x0000b003000075a7 */ /* 0x008724000802017f */
[----:B----4-:R-:W-:Y:S05]  /*ee80*/  @!P1 NANOSLEEP.SYNCS 0x989680 ;  /* 0x009896800000995d */ /* 0x010fea0003900000 */
[----:B------:R-:W4:Y:S02]  /*ee90*/  @!P1 SYNCS.PHASECHK.TRANS64 P1, [R0+URZ+0xb0], R3 ;  /* 0x0000b003000095a7 */ /* 0x000f24000802007f */
[----:B----4-:R-:W-:Y:S05]  /*eea0*/  @!P1 BRA `(.L_x_211) ;  /* 0xfffffffc00f09947 */ /* 0x010fea000383ffff */
[----:B------:R-:W-:Y:S05]  /*eeb0*/  BRA `(.L_x_257) ;  /* 0xffffffe400507947 */ /* 0x000fea000383ffff */
.L_x_215:
[----:B------:R-:W-:Y:S01]  /*eec0*/  BSSY B1, `(.L_x_258) ;  /* 0x0000006000017945 */ /* 0x000fe20003800000 */
[----:B------:R-:W-:-:S07]  /*eed0*/  MOV R15, 0xffffffff ;  /* 0xffffffff000f7802 */ /* 0x000fce0000000f00 */
[----:B------:R-:W-:Y:S05]  /*eee0*/  WARPSYNC.COLLECTIVE R15, `(.L_x_259) ;  /* 0x000000000f0c7348 */ /* 0x000fea0003c00000 */
[----:B------:R-:W-:Y:S02]  /*eef0*/  ELECT P6, UR62, PT ;  /* 0x00000000003e782f */ /* 0x000fe400038c0000 */
[----:B------:R-:W-:Y:S01]  /*ef00*/  MOV R14, UR62 ;  /* 0x0000003e000e7c02 */ /* 0x000fe20008000f00 */
[----:B------:R-:W-:Y:S10]  /*ef10*/  ENDCOLLECTIVE ;  /* 0x000000000000791b */ /* 0x000ff40003800000 */
.L_x_259:
[----:B------:R-:W-:Y:S05]  /*ef20*/  BSYNC B1 ;  /* 0x0000000000017941 */ /* 0x000fea0003800000 */
.L_x_258:
[----:B------:R-:W-:Y:S01]  /*ef30*/  PLOP3.LUT P0, PT, P6, PT, PT, 0x80, 0x0 ;  /* 0x000000000000781c */ /* 0x000fe2000370f070 */
[----:B------:R-:W-:-:S12]  /*ef40*/  BRA `(.L_x_260) ;  /* 0xffffffe400cc7947 */ /* 0x000fd8000383ffff */
.L_x_218:
[----:B--2---:R2:W3:Y:S02]  /*ef50*/  SYNCS.PHASECHK.TRANS64.TRYWAIT P0, [R10+URZ+0x40], R5 ;  /* 0x000040050a0075a7 */ /* 0x0044e4000800017f */
[----:B---3--:R-:W-:Y:S05]  /*ef60*/  @!P0 NANOSLEEP.SYNCS 0x989680 ;  /* 0x009896800000895d */ /* 0x008fea0003900000 */
[----:B------:R-:W3:Y:S02]  /*ef70*/  @!P0 SYNCS.PHASECHK.TRANS64 P0, [R10+URZ+0x40], R5 ;  /* 0x000040050a0085a7 */ /* 0x000ee4000800007f */
[----:B---3--:R-:W-:Y:S05]  /*ef80*/  @!P0 BRA `(.L_x_218) ;  /* 0xfffffffc00f08947 */ /* 0x008fea000383ffff */
[----:B------:R-:W-:Y:S05]  /*ef90*/  BRA `(.L_x_261) ;  /* 0xffffffe800007947 */ /* 0x000fea000383ffff */
.L_x_227:
[----:B------:R-:W-:Y:S01]  /*efa0*/  BSSY B0, `(.L_x_262) ;  /* 0x0000006000007945 */ /* 0x000fe20003800000 */
[----:B------:R-:W-:-:S07]  /*efb0*/  MOV R15, 0xffffffff ;  /* 0xffffffff000f7802 */ /* 0x000fce0000000f00 */
[----:B------:R-:W-:Y:S05]  /*efc0*/  WARPSYNC.COLLECTIVE R15, `(.L_x_263) ;  /* 0x000000000f0c7348 */ /* 0x000fea0003c00000 */
[----:B------:R-:W-:Y:S02]  /*efd0*/  ELECT P6, UR62, PT ;  /* 0x00000000003e782f */ /* 0x000fe400038c0000 */
[----:B------:R-:W-:Y:S01]  /*efe0*/  MOV R14, UR62 ;  /* 0x0000003e000e7c02 */ /* 0x000fe20008000f00 */
[----:B------:R-:W-:Y:S10]  /*eff0*/  ENDCOLLECTIVE ;  /* 0x000000000000791b */ /* 0x000ff40003800000 */
.L_x_263:
[----:B------:R-:W-:Y:S05]  /*f000*/  BSYNC B0 ;  /* 0x0000000000007941 */ /* 0x000fea0003800000 */
.L_x_262:
[----:B------:R-:W-:Y:S01]  /*f010*/  PLOP3.LUT P0, PT, P6, PT, PT, 0x80, 0x0 ;  /* 0x000000000000781c */ /* 0x000fe2000370f070 */
[----:B------:R-:W-:-:S12]  /*f020*/  BRA `(.L_x_264) ;  /* 0xfffffff000787947 */ /* 0x000fd8000383ffff */
.L_x_231:
[----:B-1----:R1:W2:Y:S02]  /*f030*/  SYNCS.PHASECHK.TRANS64.TRYWAIT P0, [R7+URZ], R2 ;  /* 0x00000002070075a7 */ /* 0x0022a4000800017f */
[----:B--2---:R-:W-:Y:S05]  /*f040*/  @!P0 NANOSLEEP.SYNCS 0x989680 ;  /* 0x009896800000895d */ /* 0x004fea0003900000 */
[----:B------:R-:W2:Y:S02]  /*f050*/  @!P0 SYNCS.PHASECHK.TRANS64 P0, [R7+URZ], R2 ;  /* 0x00000002070085a7 */ /* 0x000ea4000800007f */
[----:B--2---:R-:W-:Y:S05]  /*f060*/  @!P0 BRA `(.L_x_231) ;  /* 0xfffffffc00f08947 */ /* 0x004fea000383ffff */
[----:B------:R-:W-:Y:S05]  /*f070*/  BRA `(.L_x_265) ;  /* 0xfffffff000bc7947 */ /* 0x000fea000383ffff */
.L_x_232:
[----:B-1----:R1:W2:Y:S02]  /*f080*/  SYNCS.PHASECHK.TRANS64.TRYWAIT P0, [R9+URZ], R4 ;  /* 0x00000004090075a7 */ /* 0x0022a4000800017f */
[----:B--2---:R-:W-:Y:S05]  /*f090*/  @!P0 NANOSLEEP.SYNCS 0x989680 ;  /* 0x009896800000895d */ /* 0x004fea0003900000 */
[----:B------:R-:W2:Y:S02]  /*f0a0*/  @!P0 SYNCS.PHASECHK.TRANS64 P0, [R9+URZ], R4 ;  /* 0x00000004090085a7 */ /* 0x000ea4000800007f */
[----:B--2---:R-:W-:Y:S05]  /*f0b0*/  @!P0 BRA `(.L_x_232) ;  /* 0xfffffffc00f08947 */ /* 0x004fea000383ffff */
[----:B------:R-:W-:Y:S05]  /*f0c0*/  BRA `(.L_x_266) ;  /* 0xfffffff000cc7947 */ /* 0x000fea000383ffff */
.L_x_233:
[----:B-1----:R1:W2:Y:S02]  /*f0d0*/  SYNCS.PHASECHK.TRANS64.TRYWAIT P0, [R6+URZ], R5 ;  /* 0x00000005060075a7 */ /* 0x0022a4000800017f */
[----:B--2---:R-:W-:Y:S05]  /*f0e0*/  @!P0 NANOSLEEP.SYNCS 0x989680 ;  /* 0x009896800000895d */ /* 0x004fea0003900000 */
[----:B------:R-:W2:Y:S02]  /*f0f0*/  @!P0 SYNCS.PHASECHK.TRANS64 P0, [R6+URZ], R5 ;  /* 0x00000005060085a7 */ /* 0x000ea4000800007f */
[----:B--2---:R-:W-:Y:S05]  /*f100*/  @!P0 BRA `(.L_x_233) ;  /* 0xfffffffc00f08947 */ /* 0x004fea000383ffff */
[----:B------:R-:W-:Y:S05]  /*f110*/  BRA `(.L_x_267) ;  /* 0xfffffff000dc7947 */ /* 0x000fea000383ffff */
.L_x_234:
[----:B-1----:R1:W2:Y:S02]  /*f120*/  SYNCS.PHASECHK.TRANS64.TRYWAIT P0, [R9+URZ], R4 ;  /* 0x00000004090075a7 */ /* 0x0022a4000800017f */
[----:B--2---:R-:W-:Y:S05]  /*f130*/  @!P0 NANOSLEEP.SYNCS 0x989680 ;  /* 0x009896800000895d */ /* 0x004fea0003900000 */
[----:B------:R-:W2:Y:S02]  /*f140*/  @!P0 SYNCS.PHASECHK.TRANS64 P0, [R9+URZ], R4 ;  /* 0x00000004090085a7 */ /* 0x000ea4000800007f */
[----:B--2---:R-:W-:Y:S05]  /*f150*/  @!P0 BRA `(.L_x_234) ;  /* 0xfffffffc00f08947 */ /* 0x004fea000383ffff */
[----:B------:R-:W-:Y:S05]  /*f160*/  BRA `(.L_x_268) ;  /* 0xfffffff000ec7947 */ /* 0x000fea000383ffff */
.L_x_235:
[----:B-1----:R1:W2:Y:S02]  /*f170*/  SYNCS.PHASECHK.TRANS64.TRYWAIT P0, [R6+URZ], R5 ;  /* 0x00000005060075a7 */ /* 0x0022a4000800017f */
[----:B--2---:R-:W-:Y:S05]  /*f180*/  @!P0 NANOSLEEP.SYNCS 0x989680 ;  /* 0x009896800000895d */ /* 0x004fea0003900000 */
[----:B------:R-:W2:Y:S02]  /*f190*/  @!P0 SYNCS.PHASECHK.TRANS64 P0, [R6+URZ], R5 ;  /* 0x00000005060085a7 */ /* 0x000ea4000800007f */
[----:B--2---:R-:W-:Y:S05]  /*f1a0*/  @!P0 BRA `(.L_x_235) ;  /* 0xfffffffc00f08947 */ /* 0x004fea000383ffff */
[----:B------:R-:W-:Y:S05]  /*f1b0*/  BRA `(.L_x_269) ;  /* 0xfffffff000fc7947 */ /* 0x000fea000383ffff */
.L_x_236:
[----:B-1----:R1:W2:Y:S02]  /*f1c0*/  SYNCS.PHASECHK.TRANS64.TRYWAIT P0, [R9+URZ], R4 ;  /* 0x00000004090075a7 */ /* 0x0022a4000800017f */
[----:B--2---:R-:W-:Y:S05]  /*f1d0*/  @!P0 NANOSLEEP.SYNCS 0x989680 ;  /* 0x009896800000895d */ /* 0x004fea0003900000 */
[----:B------:R-:W2:Y:S02]  /*f1e0*/  @!P0 SYNCS.PHASECHK.TRANS64 P0, [R9+URZ], R4 ;  /* 0x00000004090085a7 */ /* 0x000ea4000800007f */
[----:B--2---:R-:W-:Y:S05]  /*f1f0*/  @!P0 BRA `(.L_x_236) ;  /* 0xfffffffc00f08947 */ /* 0x004fea000383ffff */
[----:B------:R-:W-:Y:S05]  /*f200*/  BRA `(.L_x_270) ;  /* 0xfffffff4000c7947 */ /* 0x000fea000383ffff */
.L_x_237:
[----:B--2---:R2:W3:Y:S02]  /*f210*/  SYNCS.PHASECHK.TRANS64.TRYWAIT P0, [R6+URZ], R5 ;  /* 0x00000005060075a7 */ /* 0x0044e4000800017f */
[----:B---3--:R-:W-:Y:S05]  /*f220*/  @!P0 NANOSLEEP.SYNCS 0x989680 ;  /* 0x009896800000895d */ /* 0x008fea0003900000 */
[----:B------:R-:W3:Y:S02]  /*f230*/  @!P0 SYNCS.PHASECHK.TRANS64 P0, [R6+URZ], R5 ;  /* 0x00000005060085a7 */ /* 0x000ee4000800007f */
[----:B---3--:R-:W-:Y:S05]  /*f240*/  @!P0 BRA `(.L_x_237) ;  /* 0xfffffffc00f08947 */ /* 0x008fea000383ffff */
[----:B------:R-:W-:Y:S05]  /*f250*/  BRA `(.L_x_271) ;  /* 0xfffffff400147947 */ /* 0x000fea000383ffff */
.L_x_272:
[----:B------:R-:W-:-:S00]  /*f260*/  BRA `(.L_x_272) ;  /* 0xfffffffc00fc7947 */ /* 0x000fc0000383ffff */
[----:B------:R-:W-:-:S00]  /*f270*/  NOP ;  /* 0x0000000000007918 */ /* 0x000fc00000000000 */
        /* <DEDUP_REMOVED lines=8> */
.L_x_273:


//--------------------- .nv.global.init           --------------------------
	.section	.nv.global.init,"aw",@progbits
.nv.global.init:
	.type		$str$24,@object
	.size		$str$24,($str$25 - $str$24)
$str$24:
        /*0000*/ 	.byte	0x28, 0x61, 0x64, 0x64, 0x72, 0x65, 0x73, 0x73, 0x20, 0x26, 0x20, 0x6d, 0x61, 0x73, 0x6b, 0x29
        /*0010*/ 	.byte	0x20, 0x3d, 0x3d, 0x20, 0x30, 0x00
	.type		$str$25,@object
	.size		$str$25,(__unnamed_1 - $str$25)
$str$25:
        /*0016*/ 	.byte	0x2f, 0x74, 0x6d, 0x70, 0x2f, 0x63, 0x75, 0x74, 0x6c, 0x61, 0x73, 0x73, 0x5f, 0x73, 0x77, 0x65
        /*0026*/ 	.byte	0x65, 0x70, 0x5f, 0x73, 0x72, 0x63, 0x2f, 0x69, 0x6e, 0x63, 0x6c, 0x75, 0x64, 0x65, 0x2f, 0x63
        /*0036*/ 	.byte	0x75, 0x74, 0x65, 0x2f, 0x70, 0x6f, 0x69, 0x6e, 0x74, 0x65, 0x72, 0x5f, 0x66, 0x6c, 0x61, 0x67
        /*0046*/ 	.byte	0x67, 0x65, 0x64, 0x2e, 0x68, 0x70, 0x70, 0x00
	.type		__unnamed_1,@object
	.size		__unnamed_1,(__unnamed_2 - __unnamed_1)
__unnamed_1:
        /* <DEDUP_REMOVED lines=28> */
        /*020e*/ 	.byte	0x3a, 0x43, 0x3c, 0x34, 0x30, 0x39, 0x36, 0x3e, 0x3e, 0x3e, 0x3e, 0x3e, 0x5d, 0x00
	.type		__unnamed_2,@object
	.size		__unnamed_2,(.L_1 - __unnamed_2)
__unnamed_2:
        /* <DEDUP_REMOVED lines=29> */
.L_1:


//--------------------- .nv.shared._ZN7cutlass13device_kernelINS_4gemm6kernel13GemmUniversalIN4cute5tupleIJiiiiEEENS1_10collective13CollectiveMmaINS1_37MainloopSm90TmaGmmaWarpSpecializedFP8ILi8ENS5_IJNS4_1CILi1EEESB_SB_EEENS1_35KernelTmaWarpSpecializedCooperativeEEENS5_IJNSA_ILi128EEENSA_ILi256EEENSA_ILi64EEEEEENS_12float_e4m3_tENS5_IJlSB_lEEESJ_SK_NS4_8TiledMMAINS4_8MMA_AtomIJNS4_4SM904GMMA31MMA_64x256x32_F32E4M3E4M3_SS_TNILNSO_7ScaleInE1ELSQ_1EEEEEENS4_6LayoutINS5_IJNSA_ILi2EEESB_SB_EEENS5_IJSB_NSA_ILi0EEESW_EEEEENS5_IJNS4_10UnderscoreESZ_SZ_EEEEENS4_13SM90_TMA_LOADENS4_14ComposedLayoutINS4_7SwizzleILi2ELi4ELi3EEENS4_18smem_ptr_flag_bitsILi8EEENST_INS5_IJNSA_ILi8EEESH_EEENS5_IJSH_SB_EEEEEEEvNS4_8identityES12_S1C_vS1D_EENS_8epilogue10collective18CollectiveEpilogueINS1F_22Sm90TmaWarpSpecializedILi4ELi2ELi16ELb0ELb0EEEJSI_NS5_IJSF_NSA_ILi32EEEEEESJ_SK_SJ_SK_NS1F_6fusion15FusionCallbacksIS1J_NS1M_17LinearCombinationISJ_fSJ_fLNS_15FloatRoundStyleE2EEESI_S1L_JEEES12_NS13_INS14_ILi1ELi4ELi3EEES17_NST_INS5_IJS18_S1K_EEENS5_IJS1K_SB_EEEEEEENS4_39AutoVectorizingCopyWithAssumedAlignmentILi128EEENS4_14SM90_TMA_STOREES1W_S1Y_NS4_9Copy_AtomIJNS4_17SM90_U32x4_STSM_NENS_6half_tEEEEvEEEvvEEEEvNT_6ParamsE --------------------------
	.section	.nv.shared._ZN7cutlass13device_kernelINS_4gemm6kernel13GemmUniversalIN4cute5tupleIJiiiiEEENS1_10collective13CollectiveMmaINS1_37MainloopSm90TmaGmmaWarpSpecializedFP8ILi8ENS5_IJNS4_1CILi1EEESB_SB_EEENS1_35KernelTmaWarpSpecializedCooperativeEEENS5_IJNSA_ILi128EEENSA_ILi256EEENSA_ILi64EEEEEENS_12float_e4m3_tENS5_IJlSB_lEEESJ_SK_NS4_8TiledMMAINS4_8MMA_AtomIJNS4_4SM904GMMA31MMA_64x256x32_F32E4M3E4M3_SS_TNILNSO_7ScaleInE1ELSQ_1EEEEEENS4_6LayoutINS5_IJNSA_ILi2EEESB_SB_EEENS5_IJSB_NSA_ILi0EEESW_EEEEENS5_IJNS4_10UnderscoreESZ_SZ_EEEEENS4_13SM90_TMA_LOADENS4_14ComposedLayoutINS4_7SwizzleILi2ELi4ELi3EEENS4_18smem_ptr_flag_bitsILi8EEENST_INS5_IJNSA_ILi8EEESH_EEENS5_IJSH_SB_EEEEEEEvNS4_8identityES12_S1C_vS1D_EENS_8epilogue10collective18CollectiveEpilogueINS1F_22Sm90TmaWarpSpecializedILi4ELi2ELi16ELb0ELb0EEEJSI_NS5_IJSF_NSA_ILi32EEEEEESJ_SK_SJ_SK_NS1F_6fusion15FusionCallbacksIS1J_NS1M_17LinearCombinationISJ_fSJ_fLNS_15FloatRoundStyleE2EEESI_S1L_JEEES12_NS13_INS14_ILi1ELi4ELi3EEES17_NST_INS5_IJS18_S1K_EEENS5_IJS1K_SB_EEEEEEENS4_39AutoVectorizingCopyWithAssumedAlignmentILi128EEENS4_14SM90_TMA_STOREES1W_S1Y_NS4_9Copy_AtomIJNS4_17SM90_U32x4_STSM_NENS_6half_tEEEEvEEEvvEEEEvNT_6ParamsE,"aw",@nobits
	.sectionflags	@""
	.align	16
	.zero		1024


//--------------------- .nv.shared.reserved.0     --------------------------
	.section	.nv.shared.reserved.0,"aw",@nobits
	.weak		__nv_reservedSMEM_offset_0_alias
	.size		__nv_reservedSMEM_offset_0_alias, 0, 0
	.other		__nv_reservedSMEM_offset_0_alias,@"STO_CUDA_RESERVED_SHARED STV_DEFAULT"
__nv_reservedSMEM_offset_0_alias:
	.zero		0


//--------------------- .nv.global                --------------------------
	.section	.nv.global,"aw",@nobits
.nv.global:
	.type		_ZN39_INTERNAL_819c0a22_4_k_cu_58624c89_27974cute1_E,@object
	.size		_ZN39_INTERNAL_819c0a22_4_k_cu_58624c89_27974cute1_E,(_ZN39_INTERNAL_819c0a22_4_k_cu_58624c89_27974cuda3std3__45__cpo6cbeginE - _ZN39_INTERNAL_819c0a22_4_k_cu_58624c89_27974cute1_E)
_ZN39_INTERNAL_819c0a22_4_k_cu_58624c89_27974cute1_E:
	.zero		1
	.type		_ZN39_INTERNAL_819c0a22_4_k_cu_58624c89_27974cuda3std3__45__cpo6cbeginE,@object
	.size		_ZN39_INTERNAL_819c0a22_4_k_cu_58624c89_27974cuda3std3__45__cpo6cbeginE,(_ZN39_INTERNAL_819c0a22_4_k_cu_58624c89_27974cuda3std3__48in_placeE - _ZN39_INTERNAL_819c0a22_4_k_cu_58624c89_27974cuda3std3__45__cpo6cbeginE)
_ZN39_INTERNAL_819c0a22_4_k_cu_58624c89_27974cuda3std3__45__cpo6cbeginE:
	.zero		1
	.type		_ZN39_INTERNAL_819c0a22_4_k_cu_58624c89_27974cuda3std3__48in_placeE,@object
	.size		_ZN39_INTERNAL_819c0a22_4_k_cu_58624c89_27974cuda3std3__48in_placeE,(_ZN39_INTERNAL_819c0a22_4_k_cu_58624c89_27974cuda3std6ranges3__45__cpo9iter_moveE - _ZN39_INTERNAL_819c0a22_4_k_cu_58624c89_27974cuda3std3__48in_placeE)
_ZN39_INTERNAL_819c0a22_4_k_cu_58624c89_27974cuda3std3__48in_placeE:
	.zero		1
	.type		_ZN39_INTERNAL_819c0a22_4_k_cu_58624c89_27974cuda3std6ranges3__45__cpo9iter_moveE,@object
	.size		_ZN39_INTERNAL_819c0a22_4_k_cu_58624c89_27974cuda3std6ranges3__45__cpo9iter_moveE,(_ZN39_INTERNAL_819c0a22_4_k_cu_58624c89_27974cuda3std3__45__cpo5beginE - _ZN39_INTERNAL_819c0a22_4_k_cu_58624c89_27974cuda3std6ranges3__45__cpo9iter_moveE)
_ZN39_INTERNAL_819c0a22_4_k_cu_58624c89_27974cuda3std6ranges3__45__cpo9iter_moveE:
	.zero		1
	.type		_ZN39_INTERNAL_819c0a22_4_k_cu_58624c89_27974cuda3std3__45__cpo5beginE,@object
	.size		_ZN39_INTERNAL_819c0a22_4_k_cu_58624c89_27974cuda3std3__45__cpo5beginE,(_ZN39_INTERNAL_819c0a22_4_k_cu_58624c89_27974cuda3std3__441_GLOBAL__N__819c0a22_4_k_cu_58624c89_27976ignoreE - _ZN39_INTERNAL_819c0a22_4_k_cu_58624c89_27974cuda3std3__45__cpo5beginE)
_ZN39_INTERNAL_819c0a22_4_k_cu_58624c89_27974cuda3std3__45__cpo5beginE:
	.zero		1
	.type		_ZN39_INTERNAL_819c0a22_4_k_cu_58624c89_27974cuda3std3__441_GLOBAL__N__819c0a22_4_k_cu_58624c89_27976ignoreE,@object
	.size		_ZN39_INTERNAL_819c0a22_4_k_cu_58624c89_27974cuda3std3__441_GLOBAL__N__819c0a22_4_k_cu_58624c89_27976ignoreE,(_ZN39_INTERNAL_819c0a22_4_k_cu_58624c89_27974cute7productE - _ZN39_INTERNAL_819c0a22_4_k_cu_58624c89_27974cuda3std3__441_GLOBAL__N__819c0a22_4_k_cu_58624c89_27976ignoreE)
_ZN39_INTERNAL_819c0a22_4_k_cu_58624c89_27974cuda3std3__441_GLOBAL__N__819c0a22_4_k_cu_58624c89_27976ignoreE:
	.zero		1
	.type		_ZN39_INTERNAL_819c0a22_4_k_cu_58624c89_27974cute7productE,@object
	.size		_ZN39_INTERNAL_819c0a22_4_k_cu_58624c89_27974cute7productE,(_ZN39_INTERNAL_819c0a22_4_k_cu_58624c89_27974cuda3std3__45__cpo3endE - _ZN39_INTERNAL_819c0a22_4_k_cu_58624c89_27974cute7productE)
_ZN39_INTERNAL_819c0a22_4_k_cu_58624c89_27974cute7productE:
	.zero		1
	.type		_ZN39_INTERNAL_819c0a22_4_k_cu_58624c89_27974cuda3std3__45__cpo3endE,@object
	.size		_ZN39_INTERNAL_819c0a22_4_k_cu_58624c89_27974cuda3std3__45__cpo3endE,(_ZN39_INTERNAL_819c0a22_4_k_cu_58624c89_27974cuda3std3__419piecewise_constructE - _ZN39_INTERNAL_819c0a22_4_k_cu_58624c89_27974cuda3std3__45__cpo3endE)
_ZN39_INTERNAL_819c0a22_4_k_cu_58624c89_27974cuda3std3__45__cpo3endE:
	.zero		1
	.type		_ZN39_INTERNAL_819c0a22_4_k_cu_58624c89_27974cuda3std3__419piecewise_constructE,@object
	.size		_ZN39_INTERNAL_819c0a22_4_k_cu_58624c89_27974cuda3std3__419piecewise_constructE,(_ZN39_INTERNAL_819c0a22_4_k_cu_58624c89_27974cuda3std3__45__cpo4cendE - _ZN39_INTERNAL_819c0a22_4_k_cu_58624c89_27974cuda3std3__419piecewise_constructE)
_ZN39_INTERNAL_819c0a22_4_k_cu_58624c89_27974cuda3std3__419piecewise_constructE:
	.zero		1
	.type		_ZN39_INTERNAL_819c0a22_4_k_cu_58624c89_27974cuda3std3__45__cpo4cendE,@object
	.size		_ZN39_INTERNAL_819c0a22_4_k_cu_58624c89_27974cuda3std3__45__cpo4cendE,(_ZN39_INTERNAL_819c0a22_4_k_cu_58624c89_27974cuda3std6ranges3__45__cpo4swapE - _ZN39_INTERNAL_819c0a22_4_k_cu_58624c89_27974cuda3std3__45__cpo4cendE)
_ZN39_INTERNAL_819c0a22_4_k_cu_58624c89_27974cuda3std3__45__cpo4cendE:
	.zero		1
	.type		_ZN39_INTERNAL_819c0a22_4_k_cu_58624c89_27974cuda3std6ranges3__45__cpo4swapE,@object
	.size		_ZN39_INTERNAL_819c0a22_4_k_cu_58624c89_27974cuda3std6ranges3__45__cpo4swapE,(.L_9 - _ZN39_INTERNAL_819c0a22_4_k_cu_58624c89_27974cuda3std6ranges3__45__cpo4swapE)
_ZN39_INTERNAL_819c0a22_4_k_cu_58624c89_27974cuda3std6ranges3__45__cpo4swapE:
	.zero		1
.L_9:


//--------------------- .nv.constant0._ZN7cutlass13device_kernelINS_4gemm6kernel13GemmUniversalIN4cute5tupleIJiiiiEEENS1_10collective13CollectiveMmaINS1_37MainloopSm90TmaGmmaWarpSpecializedFP8ILi8ENS5_IJNS4_1CILi1EEESB_SB_EEENS1_35KernelTmaWarpSpecializedCooperativeEEENS5_IJNSA_ILi128EEENSA_ILi256EEENSA_ILi64EEEEEENS_12float_e4m3_tENS5_IJlSB_lEEESJ_SK_NS4_8TiledMMAINS4_8MMA_AtomIJNS4_4SM904GMMA31MMA_64x256x32_F32E4M3E4M3_SS_TNILNSO_7ScaleInE1ELSQ_1EEEEEENS4_6LayoutINS5_IJNSA_ILi2EEESB_SB_EEENS5_IJSB_NSA_ILi0EEESW_EEEEENS5_IJNS4_10UnderscoreESZ_SZ_EEEEENS4_13SM90_TMA_LOADENS4_14ComposedLayoutINS4_7SwizzleILi2ELi4ELi3EEENS4_18smem_ptr_flag_bitsILi8EEENST_INS5_IJNSA_ILi8EEESH_EEENS5_IJSH_SB_EEEEEEEvNS4_8identityES12_S1C_vS1D_EENS_8epilogue10collective18CollectiveEpilogueINS1F_22Sm90TmaWarpSpecializedILi4ELi2ELi16ELb0ELb0EEEJSI_NS5_IJSF_NSA_ILi32EEEEEESJ_SK_SJ_SK_NS1F_6fusion15FusionCallbacksIS1J_NS1M_17LinearCombinationISJ_fSJ_fLNS_15FloatRoundStyleE2EEESI_S1L_JEEES12_NS13_INS14_ILi1ELi4ELi3EEES17_NST_INS5_IJS18_S1K_EEENS5_IJS1K_SB_EEEEEEENS4_39AutoVectorizingCopyWithAssumedAlignmentILi128EEENS4_14SM90_TMA_STOREES1W_S1Y_NS4_9Copy_AtomIJNS4_17SM90_U32x4_STSM_NENS_6half_tEEEEvEEEvvEEEEvNT_6ParamsE --------------------------
	.section	.nv.constant0._ZN7cutlass13device_kernelINS_4gemm6kernel13GemmUniversalIN4cute5tupleIJiiiiEEENS1_10collective13CollectiveMmaINS1_37MainloopSm90TmaGmmaWarpSpecializedFP8ILi8ENS5_IJNS4_1CILi1EEESB_SB_EEENS1_35KernelTmaWarpSpecializedCooperativeEEENS5_IJNSA_ILi128EEENSA_ILi256EEENSA_ILi64EEEEEENS_12float_e4m3_tENS5_IJlSB_lEEESJ_SK_NS4_8TiledMMAINS4_8MMA_AtomIJNS4_4SM904GMMA31MMA_64x256x32_F32E4M3E4M3_SS_TNILNSO_7ScaleInE1ELSQ_1EEEEEENS4_6LayoutINS5_IJNSA_ILi2EEESB_SB_EEENS5_IJSB_NSA_ILi0EEESW_EEEEENS5_IJNS4_10UnderscoreESZ_SZ_EEEEENS4_13SM90_TMA_LOADENS4_14ComposedLayoutINS4_7SwizzleILi2ELi4ELi3EEENS4_18smem_ptr_flag_bitsILi8EEENST_INS5_IJNSA_ILi8EEESH_EEENS5_IJSH_SB_EEEEEEEvNS4_8identityES12_S1C_vS1D_EENS_8epilogue10collective18CollectiveEpilogueINS1F_22Sm90TmaWarpSpecializedILi4ELi2ELi16ELb0ELb0EEEJSI_NS5_IJSF_NSA_ILi32EEEEEESJ_SK_SJ_SK_NS1F_6fusion15FusionCallbacksIS1J_NS1M_17LinearCombinationISJ_fSJ_fLNS_15FloatRoundStyleE2EEESI_S1L_JEEES12_NS13_INS14_ILi1ELi4ELi3EEES17_NST_INS5_IJS18_S1K_EEENS5_IJS1K_SB_EEEEEEENS4_39AutoVectorizingCopyWithAssumedAlignmentILi128EEENS4_14SM90_TMA_STOREES1W_S1Y_NS4_9Copy_AtomIJNS4_17SM90_U32x4_STSM_NENS_6half_tEEEEvEEEvvEEEEvNT_6ParamsE,"a",@progbits
	.sectionflags	@""
	.align	4
.nv.constant0._ZN7cutlass13device_kernelINS_4gemm6kernel13GemmUniversalIN4cute5tupleIJiiiiEEENS1_10collective13CollectiveMmaINS1_37MainloopSm90TmaGmmaWarpSpecializedFP8ILi8ENS5_IJNS4_1CILi1EEESB_SB_EEENS1_35KernelTmaWarpSpecializedCooperativeEEENS5_IJNSA_ILi128EEENSA_ILi256EEENSA_ILi64EEEEEENS_12float_e4m3_tENS5_IJlSB_lEEESJ_SK_NS4_8TiledMMAINS4_8MMA_AtomIJNS4_4SM904GMMA31MMA_64x256x32_F32E4M3E4M3_SS_TNILNSO_7ScaleInE1ELSQ_1EEEEEENS4_6LayoutINS5_IJNSA_ILi2EEESB_SB_EEENS5_IJSB_NSA_ILi0EEESW_EEEEENS5_IJNS4_10UnderscoreESZ_SZ_EEEEENS4_13SM90_TMA_LOADENS4_14ComposedLayoutINS4_7SwizzleILi2ELi4ELi3EEENS4_18smem_ptr_flag_bitsILi8EEENST_INS5_IJNSA_ILi8EEESH_EEENS5_IJSH_SB_EEEEEEEvNS4_8identityES12_S1C_vS1D_EENS_8epilogue10collective18CollectiveEpilogueINS1F_22Sm90TmaWarpSpecializedILi4ELi2ELi16ELb0ELb0EEEJSI_NS5_IJSF_NSA_ILi32EEEEEESJ_SK_SJ_SK_NS1F_6fusion15FusionCallbacksIS1J_NS1M_17LinearCombinationISJ_fSJ_fLNS_15FloatRoundStyleE2EEESI_S1L_JEEES12_NS13_INS14_ILi1ELi4ELi3EEES17_NST_INS5_IJS18_S1K_EEENS5_IJS1K_SB_EEEEEEENS4_39AutoVectorizingCopyWithAssumedAlignmentILi128EEENS4_14SM90_TMA_STOREES1W_S1Y_NS4_9Copy_AtomIJNS4_17SM90_U32x4_STSM_NENS_6half_tEEEEvEEEvvEEEEvNT_6ParamsE:
	.zero		2432


//--------------------- SYMBOLS --------------------------

	.type		.nv.reservedSmem.offset0,@object
	.size		.nv.reservedSmem.offset0,0x4
	.type		__assertfail,@function
